// auto-generated by cutlass_sweep.gemm — config: {"arch": "sm_100", "cluster_m": 4, "cluster_n": 2, "dtype": "nvfp4", "dtype_b": "nvfp4", "layout": "nt", "stages": 0, "tile_k": 64, "tile_m": 128, "tile_n": 64}
#include "cutlass/cutlass.h"
#include "cutlass/gemm/collective/collective_builder.hpp"
#include "cutlass/gemm/device/gemm_universal_adapter.h"
#include "cutlass/gemm/kernel/gemm_universal.hpp"
#include "cutlass/epilogue/collective/collective_builder.hpp"

using ElemA = cutlass::nv_float4_t<cutlass::float_e2m1_t>;
using ElemB = cutlass::nv_float4_t<cutlass::float_e2m1_t>;
using ElemCD = cutlass::bfloat16_t;
using Acc  = float;
using TileShape    = cute::Shape<cute::_128, cute::_64, cute::_64>;
using ClusterShape = cute::Shape<cute::_4, cute::_2, cute::_1>;

using CollectiveEpilogue = typename cutlass::epilogue::collective::CollectiveBuilder<
    cutlass::arch::Sm100, cutlass::arch::OpClassTensorOp,
    TileShape, ClusterShape,
    cutlass::epilogue::collective::EpilogueTileAuto,
    Acc, Acc,
    ElemCD, cutlass::layout::RowMajor, 128 / cutlass::sizeof_bits<ElemCD>::value,
    ElemCD, cutlass::layout::RowMajor, 128 / cutlass::sizeof_bits<ElemCD>::value,
    cutlass::epilogue::collective::EpilogueScheduleAuto
  >::CollectiveOp;

using CollectiveMainloop = typename cutlass::gemm::collective::CollectiveBuilder<
    cutlass::arch::Sm100, cutlass::arch::OpClassBlockScaledTensorOp,
    ElemA, cutlass::layout::RowMajor, 32,
    ElemB, cutlass::layout::ColumnMajor, 32,
    Acc,
    TileShape, ClusterShape,
    cutlass::gemm::collective::StageCountAutoCarveout<static_cast<int>(sizeof(typename CollectiveEpilogue::SharedStorage))>,
    cutlass::gemm::collective::KernelScheduleAuto
  >::CollectiveOp;

using GemmKernel = cutlass::gemm::kernel::GemmUniversal<
    cute::Shape<int,int,int,int>,
    CollectiveMainloop,
    CollectiveEpilogue
>;
using Gemm = cutlass::gemm::device::GemmUniversalAdapter<GemmKernel>;

// Force the device kernel symbol into the cubin without needing a host main.
auto* _anchor = &cutlass::device_kernel<GemmKernel>;


// ===== COMPILED SASS (sm_100a) =====

	.target	sm_100a

	.elftype	@"ET_EXEC"


//--------------------- .note.nv.tkinfo           --------------------------
	.section	.note.nv.tkinfo,"",@"SHT_NOTE"
	.sectionflags	@"SHF_NOTE_NV_TKINFO"
	.tkinfo
        /*0018*/ 	.word	0x00000002
        /*0030*/ 	.string	""
        /*0030*/ 	.string	"ptxas"
        /*0030*/ 	.string	"Cuda compilation tools, release 13.0, V13.0.88"
        /*0030*/ 	.string	"Build cuda_13.0.r13.0/compiler.36424714_0"
        /*0030*/ 	.string	"-arch sm_100a -m 64 "



//--------------------- .note.nv.cuinfo           --------------------------
	.section	.note.nv.cuinfo,"",@"SHT_NOTE"
	.sectionflags	@"SHF_NOTE_NV_CUINFO"
        /*0018*/ 	.short	0x0002
        /*001a*/ 	.short	0x0064
        /*001c*/ 	.short	0x0082
	.zero		2


//--------------------- .nv.info                  --------------------------
	.section	.nv.info,"",@"SHT_CUDA_INFO"
	.align	4


	//----- nvinfo : EIATTR_REGCOUNT
	.align		4
        /*0000*/ 	.byte	0x04, 0x2f
        /*0002*/ 	.short	(.L_19 - .L_18)
	.align		4
.L_18:
        /*0004*/ 	.word	index@(_ZN7cutlass13device_kernelINS_4gemm6kernel13GemmUniversalIN4cute5tupleIJiiiiEEENS1_10collective13CollectiveMmaINS1_46MainloopSm100TmaUmmaWarpSpecializedBlockScaledILi30ELi2ELi2ENS5_IJNS4_1CILi4EEENSA_ILi2EEENSA_ILi1EEEEEEEENS5_IJNSA_ILi128EEENSA_ILi64EEESH_EEENS5_IJNS_12float_e2m1_tENS_13float_ue4m3_tEEEENS5_IJNS5_IJlSD_lEEENS4_6LayoutINS5_IJNS5_IJNS5_IJNSA_ILi32EEESB_EEEiEEENS5_IJNS5_IJNSA_ILi16EEESB_EEEiEEENS5_IJSD_iEEEEEENS5_IJST_NS5_IJNS5_IJNSA_ILi0EEESD_EEENSA_ILi512EEEEEENS5_IJSW_iEEEEEEEEEEESL_S13_NS4_8TiledMMAINS4_8MMA_AtomIJNS4_17SM100_MMA_MXF4_SSISJ_SJ_fSK_Li128ELi64ELi16ELNS4_4UMMA5MajorE0ELS18_0ELNS17_7ScaleInE0ELS19_0EEEEEENSN_INS5_IJSD_SD_SD_EEENS5_IJSW_SW_SW_EEEEENS5_IJNS4_10UnderscoreES1F_S1F_EEEEENS5_IJNS4_23SM90_TMA_LOAD_MULTICASTES1I_EEENS5_IJNS4_14ComposedLayoutINS4_7SwizzleILi1ELi4ELi3EEENS4_18smem_ptr_flag_bitsILi4EEENSN_INS5_IJNSA_ILi8EEESH_EEENS5_IJSH_SD_EEEEEEENSN_INS5_IJNS5_IJNS5_IJSP_SD_EEESS_EEESD_NS5_IJSD_SD_EEEEEENS5_IJNS5_IJNS5_IJSS_SY_EEESX_EEESW_NS5_IJSB_SY_EEEEEEEEEEEvNS4_8identityES1J_S23_vS24_EENS_8epilogue10collective18CollectiveEpilogueINS26_23Sm100TmaWarpSpecializedILi3ELi2ELi16ELb1ELb0EEEJNS5_IJSH_SH_SH_EEENS5_IJNSN_ISH_SD_EENSN_INS5_IJSR_SC_EEENS5_IJSD_SO_EEEEEEEENS_10bfloat16_tESM_S2H_SM_NS26_6fusion15FusionCallbacksIS2A_NS2I_17LinearCombinationIS2H_fS2H_fLNS_15FloatRoundStyleE2EEES2B_S2G_JEEENS4_5SM1004TMEM4LOAD26SM100_TMEM_LOAD_32dp32b16xENS4_13SM90_TMA_LOADENS1K_IS1M_NS1N_ILi16EEENSN_INS5_IJS1P_SR_EEENS5_IJSR_SD_EEEEEEENS4_39AutoVectorizingCopyWithAssumedAlignmentILi128EEENS4_14SM90_TMA_STOREES2X_S2Z_S2Z_EEEvvEEEEvNT_6ParamsE)
        /*0008*/ 	.word	0x00000074


	//----- nvinfo : EIATTR_FRAME_SIZE
	.align		4
.L_19:
        /*000c*/ 	.byte	0x04, 0x11
        /*000e*/ 	.short	(.L_21 - .L_20)
	.align		4
.L_20:
        /*0010*/ 	.word	index@($__internal_2_$__cuda_sm10x_tcgen05_guardrail_trap_unallocated_columns_being_dealloced)
        /*0014*/ 	.word	0x00000000


	//----- nvinfo : EIATTR_FRAME_SIZE
	.align		4
.L_21:
        /*0018*/ 	.byte	0x04, 0x11
        /*001a*/ 	.short	(.L_23 - .L_22)
	.align		4
.L_22:
        /*001c*/ 	.word	index@($__internal_1_$__cuda_sm10x_tcgen05_guardrail_trap_phase_invalid_during_alloc)
        /*0020*/ 	.word	0x00000000


	//----- nvinfo : EIATTR_FRAME_SIZE
	.align		4
.L_23:
        /*0024*/ 	.byte	0x04, 0x11
        /*0026*/ 	.short	(.L_25 - .L_24)
	.align		4
.L_24:
        /*0028*/ 	.word	index@($__internal_0_$__cuda_sm10x_tcgen05_guardrail_trap_col_being_dealloced_not_returned_by_alloc)
        /*002c*/ 	.word	0x00000000


	//----- nvinfo : EIATTR_FRAME_SIZE
	.align		4
.L_25:
        /*0030*/ 	.byte	0x04, 0x11
        /*0032*/ 	.short	(.L_27 - .L_26)
	.align		4
.L_26:
        /*0034*/ 	.word	index@(_ZN7cutlass13device_kernelINS_4gemm6kernel13GemmUniversalIN4cute5tupleIJiiiiEEENS1_10collective13CollectiveMmaINS1_46MainloopSm100TmaUmmaWarpSpecializedBlockScaledILi30ELi2ELi2ENS5_IJNS4_1CILi4EEENSA_ILi2EEENSA_ILi1EEEEEEEENS5_IJNSA_ILi128EEENSA_ILi64EEESH_EEENS5_IJNS_12float_e2m1_tENS_13float_ue4m3_tEEEENS5_IJNS5_IJlSD_lEEENS4_6LayoutINS5_IJNS5_IJNS5_IJNSA_ILi32EEESB_EEEiEEENS5_IJNS5_IJNSA_ILi16EEESB_EEEiEEENS5_IJSD_iEEEEEENS5_IJST_NS5_IJNS5_IJNSA_ILi0EEESD_EEENSA_ILi512EEEEEENS5_IJSW_iEEEEEEEEEEESL_S13_NS4_8TiledMMAINS4_8MMA_AtomIJNS4_17SM100_MMA_MXF4_SSISJ_SJ_fSK_Li128ELi64ELi16ELNS4_4UMMA5MajorE0ELS18_0ELNS17_7ScaleInE0ELS19_0EEEEEENSN_INS5_IJSD_SD_SD_EEENS5_IJSW_SW_SW_EEEEENS5_IJNS4_10UnderscoreES1F_S1F_EEEEENS5_IJNS4_23SM90_TMA_LOAD_MULTICASTES1I_EEENS5_IJNS4_14ComposedLayoutINS4_7SwizzleILi1ELi4ELi3EEENS4_18smem_ptr_flag_bitsILi4EEENSN_INS5_IJNSA_ILi8EEESH_EEENS5_IJSH_SD_EEEEEEENSN_INS5_IJNS5_IJNS5_IJSP_SD_EEESS_EEESD_NS5_IJSD_SD_EEEEEENS5_IJNS5_IJNS5_IJSS_SY_EEESX_EEESW_NS5_IJSB_SY_EEEEEEEEEEEvNS4_8identityES1J_S23_vS24_EENS_8epilogue10collective18CollectiveEpilogueINS26_23Sm100TmaWarpSpecializedILi3ELi2ELi16ELb1ELb0EEEJNS5_IJSH_SH_SH_EEENS5_IJNSN_ISH_SD_EENSN_INS5_IJSR_SC_EEENS5_IJSD_SO_EEEEEEEENS_10bfloat16_tESM_S2H_SM_NS26_6fusion15FusionCallbacksIS2A_NS2I_17LinearCombinationIS2H_fS2H_fLNS_15FloatRoundStyleE2EEES2B_S2G_JEEENS4_5SM1004TMEM4LOAD26SM100_TMEM_LOAD_32dp32b16xENS4_13SM90_TMA_LOADENS1K_IS1M_NS1N_ILi16EEENSN_INS5_IJS1P_SR_EEENS5_IJSR_SD_EEEEEEENS4_39AutoVectorizingCopyWithAssumedAlignmentILi128EEENS4_14SM90_TMA_STOREES2X_S2Z_S2Z_EEEvvEEEEvNT_6ParamsE)
        /*0038*/ 	.word	0x00000000


	//----- nvinfo : EIATTR_MIN_STACK_SIZE
	.align		4
.L_27:
        /*003c*/ 	.byte	0x04, 0x12
        /*003e*/ 	.short	(.L_29 - .L_28)
	.align		4
.L_28:
        /*0040*/ 	.word	index@(_ZN7cutlass13device_kernelINS_4gemm6kernel13GemmUniversalIN4cute5tupleIJiiiiEEENS1_10collective13CollectiveMmaINS1_46MainloopSm100TmaUmmaWarpSpecializedBlockScaledILi30ELi2ELi2ENS5_IJNS4_1CILi4EEENSA_ILi2EEENSA_ILi1EEEEEEEENS5_IJNSA_ILi128EEENSA_ILi64EEESH_EEENS5_IJNS_12float_e2m1_tENS_13float_ue4m3_tEEEENS5_IJNS5_IJlSD_lEEENS4_6LayoutINS5_IJNS5_IJNS5_IJNSA_ILi32EEESB_EEEiEEENS5_IJNS5_IJNSA_ILi16EEESB_EEEiEEENS5_IJSD_iEEEEEENS5_IJST_NS5_IJNS5_IJNSA_ILi0EEESD_EEENSA_ILi512EEEEEENS5_IJSW_iEEEEEEEEEEESL_S13_NS4_8TiledMMAINS4_8MMA_AtomIJNS4_17SM100_MMA_MXF4_SSISJ_SJ_fSK_Li128ELi64ELi16ELNS4_4UMMA5MajorE0ELS18_0ELNS17_7ScaleInE0ELS19_0EEEEEENSN_INS5_IJSD_SD_SD_EEENS5_IJSW_SW_SW_EEEEENS5_IJNS4_10UnderscoreES1F_S1F_EEEEENS5_IJNS4_23SM90_TMA_LOAD_MULTICASTES1I_EEENS5_IJNS4_14ComposedLayoutINS4_7SwizzleILi1ELi4ELi3EEENS4_18smem_ptr_flag_bitsILi4EEENSN_INS5_IJNSA_ILi8EEESH_EEENS5_IJSH_SD_EEEEEEENSN_INS5_IJNS5_IJNS5_IJSP_SD_EEESS_EEESD_NS5_IJSD_SD_EEEEEENS5_IJNS5_IJNS5_IJSS_SY_EEESX_EEESW_NS5_IJSB_SY_EEEEEEEEEEEvNS4_8identityES1J_S23_vS24_EENS_8epilogue10collective18CollectiveEpilogueINS26_23Sm100TmaWarpSpecializedILi3ELi2ELi16ELb1ELb0EEEJNS5_IJSH_SH_SH_EEENS5_IJNSN_ISH_SD_EENSN_INS5_IJSR_SC_EEENS5_IJSD_SO_EEEEEEEENS_10bfloat16_tESM_S2H_SM_NS26_6fusion15FusionCallbacksIS2A_NS2I_17LinearCombinationIS2H_fS2H_fLNS_15FloatRoundStyleE2EEES2B_S2G_JEEENS4_5SM1004TMEM4LOAD26SM100_TMEM_LOAD_32dp32b16xENS4_13SM90_TMA_LOADENS1K_IS1M_NS1N_ILi16EEENSN_INS5_IJS1P_SR_EEENS5_IJSR_SD_EEEEEEENS4_39AutoVectorizingCopyWithAssumedAlignmentILi128EEENS4_14SM90_TMA_STOREES2X_S2Z_S2Z_EEEvvEEEEvNT_6ParamsE)
        /*0044*/ 	.word	0x00000000
.L_29:


//--------------------- .nv.compat                --------------------------
	.section	.nv.compat,"",@"SHT_CUDA_COMPAT_INFO"
	.align	4
        /*0000*/ 	.byte	0x02, 0x09, 0x01, 0x00, 0x02, 0x02, 0x02, 0x00, 0x02, 0x05, 0x05, 0x00, 0x03, 0x07, 0x01, 0x01
        /*0010*/ 	.byte	0x02, 0x03, 0x01, 0x00, 0x02, 0x06, 0x01, 0x00, 0x04, 0x0b, 0x08, 0x00, 0x09, 0x00, 0x00, 0x00
        /*0020*/ 	.byte	0x00, 0x00, 0x00, 0x00


//--------------------- .nv.info._ZN7cutlass13device_kernelINS_4gemm6kernel13GemmUniversalIN4cute5tupleIJiiiiEEENS1_10collective13CollectiveMmaINS1_46MainloopSm100TmaUmmaWarpSpecializedBlockScaledILi30ELi2ELi2ENS5_IJNS4_1CILi4EEENSA_ILi2EEENSA_ILi1EEEEEEEENS5_IJNSA_ILi128EEENSA_ILi64EEESH_EEENS5_IJNS_12float_e2m1_tENS_13float_ue4m3_tEEEENS5_IJNS5_IJlSD_lEEENS4_6LayoutINS5_IJNS5_IJNS5_IJNSA_ILi32EEESB_EEEiEEENS5_IJNS5_IJNSA_ILi16EEESB_EEEiEEENS5_IJSD_iEEEEEENS5_IJST_NS5_IJNS5_IJNSA_ILi0EEESD_EEENSA_ILi512EEEEEENS5_IJSW_iEEEEEEEEEEESL_S13_NS4_8TiledMMAINS4_8MMA_AtomIJNS4_17SM100_MMA_MXF4_SSISJ_SJ_fSK_Li128ELi64ELi16ELNS4_4UMMA5MajorE0ELS18_0ELNS17_7ScaleInE0ELS19_0EEEEEENSN_INS5_IJSD_SD_SD_EEENS5_IJSW_SW_SW_EEEEENS5_IJNS4_10UnderscoreES1F_S1F_EEEEENS5_IJNS4_23SM90_TMA_LOAD_MULTICASTES1I_EEENS5_IJNS4_14ComposedLayoutINS4_7SwizzleILi1ELi4ELi3EEENS4_18smem_ptr_flag_bitsILi4EEENSN_INS5_IJNSA_ILi8EEESH_EEENS5_IJSH_SD_EEEEEEENSN_INS5_IJNS5_IJNS5_IJSP_SD_EEESS_EEESD_NS5_IJSD_SD_EEEEEENS5_IJNS5_IJNS5_IJSS_SY_EEESX_EEESW_NS5_IJSB_SY_EEEEEEEEEEEvNS4_8identityES1J_S23_vS24_EENS_8epilogue10collective18CollectiveEpilogueINS26_23Sm100TmaWarpSpecializedILi3ELi2ELi16ELb1ELb0EEEJNS5_IJSH_SH_SH_EEENS5_IJNSN_ISH_SD_EENSN_INS5_IJSR_SC_EEENS5_IJSD_SO_EEEEEEEENS_10bfloat16_tESM_S2H_SM_NS26_6fusion15FusionCallbacksIS2A_NS2I_17LinearCombinationIS2H_fS2H_fLNS_15FloatRoundStyleE2EEES2B_S2G_JEEENS4_5SM1004TMEM4LOAD26SM100_TMEM_LOAD_32dp32b16xENS4_13SM90_TMA_LOADENS1K_IS1M_NS1N_ILi16EEENSN_INS5_IJS1P_SR_EEENS5_IJSR_SD_EEEEEEENS4_39AutoVectorizingCopyWithAssumedAlignmentILi128EEENS4_14SM90_TMA_STOREES2X_S2Z_S2Z_EEEvvEEEEvNT_6ParamsE --------------------------
	.section	.nv.info._ZN7cutlass13device_kernelINS_4gemm6kernel13GemmUniversalIN4cute5tupleIJiiiiEEENS1_10collective13CollectiveMmaINS1_46MainloopSm100TmaUmmaWarpSpecializedBlockScaledILi30ELi2ELi2ENS5_IJNS4_1CILi4EEENSA_ILi2EEENSA_ILi1EEEEEEEENS5_IJNSA_ILi128EEENSA_ILi64EEESH_EEENS5_IJNS_12float_e2m1_tENS_13float_ue4m3_tEEEENS5_IJNS5_IJlSD_lEEENS4_6LayoutINS5_IJNS5_IJNS5_IJNSA_ILi32EEESB_EEEiEEENS5_IJNS5_IJNSA_ILi16EEESB_EEEiEEENS5_IJSD_iEEEEEENS5_IJST_NS5_IJNS5_IJNSA_ILi0EEESD_EEENSA_ILi512EEEEEENS5_IJSW_iEEEEEEEEEEESL_S13_NS4_8TiledMMAINS4_8MMA_AtomIJNS4_17SM100_MMA_MXF4_SSISJ_SJ_fSK_Li128ELi64ELi16ELNS4_4UMMA5MajorE0ELS18_0ELNS17_7ScaleInE0ELS19_0EEEEEENSN_INS5_IJSD_SD_SD_EEENS5_IJSW_SW_SW_EEEEENS5_IJNS4_10UnderscoreES1F_S1F_EEEEENS5_IJNS4_23SM90_TMA_LOAD_MULTICASTES1I_EEENS5_IJNS4_14ComposedLayoutINS4_7SwizzleILi1ELi4ELi3EEENS4_18smem_ptr_flag_bitsILi4EEENSN_INS5_IJNSA_ILi8EEESH_EEENS5_IJSH_SD_EEEEEEENSN_INS5_IJNS5_IJNS5_IJSP_SD_EEESS_EEESD_NS5_IJSD_SD_EEEEEENS5_IJNS5_IJNS5_IJSS_SY_EEESX_EEESW_NS5_IJSB_SY_EEEEEEEEEEEvNS4_8identityES1J_S23_vS24_EENS_8epilogue10collective18CollectiveEpilogueINS26_23Sm100TmaWarpSpecializedILi3ELi2ELi16ELb1ELb0EEEJNS5_IJSH_SH_SH_EEENS5_IJNSN_ISH_SD_EENSN_INS5_IJSR_SC_EEENS5_IJSD_SO_EEEEEEEENS_10bfloat16_tESM_S2H_SM_NS26_6fusion15FusionCallbacksIS2A_NS2I_17LinearCombinationIS2H_fS2H_fLNS_15FloatRoundStyleE2EEES2B_S2G_JEEENS4_5SM1004TMEM4LOAD26SM100_TMEM_LOAD_32dp32b16xENS4_13SM90_TMA_LOADENS1K_IS1M_NS1N_ILi16EEENSN_INS5_IJS1P_SR_EEENS5_IJSR_SD_EEEEEEENS4_39AutoVectorizingCopyWithAssumedAlignmentILi128EEENS4_14SM90_TMA_STOREES2X_S2Z_S2Z_EEEvvEEEEvNT_6ParamsE,"",@"SHT_CUDA_INFO"
	.sectionflags	@""
	.align	4


	//----- nvinfo : EIATTR_CUDA_API_VERSION
	.align		4
        /*0000*/ 	.byte	0x04, 0x37
        /*0002*/ 	.short	(.L_31 - .L_30)
.L_30:
        /*0004*/ 	.word	0x00000082


	//----- nvinfo : EIATTR_KPARAM_INFO
	.align		4
.L_31:
        /*0008*/ 	.byte	0x04, 0x17
        /*000a*/ 	.short	(.L_33 - .L_32)
.L_32:
        /*000c*/ 	.word	0x00000000
        /*0010*/ 	.short	0x0000
        /*0012*/ 	.short	0x0000
        /*0014*/ 	.byte	0x00, 0xf0, 0x01, 0x30


	//----- nvinfo : EIATTR_AT_ENTRY_FRAGMENTS
	.align		4
.L_33:
        /*0018*/ 	.byte	0x04, 0x4f
        /*001a*/ 	.short	(.L_35 - .L_34)


	//   ....[0]....
.L_34:
        /*001c*/ 	.word	0x00000006


	//----- nvinfo : EIATTR_RESERVED_SMEM_USED
	.align		4
.L_35:
        /*0020*/ 	.byte	0x01, 0x41
	.zero		2


	//----- nvinfo : EIATTR_SPARSE_MMA_MASK
	.align		4
        /*0024*/ 	.byte	0x03, 0x50
        /*0026*/ 	.short	0x0000


	//----- nvinfo : EIATTR_TCGEN05_1CTA_USED
	.align		4
        /*0028*/ 	.byte	0x01, 0x51
	.zero		2


	//----- nvinfo : EIATTR_MAXREG_COUNT
	.align		4
        /*002c*/ 	.byte	0x03, 0x1b
        /*002e*/ 	.short	0x00ff


	//----- nvinfo : EIATTR_NUM_BARRIERS
	.align		4
        /*0030*/ 	.byte	0x02, 0x4c
        /*0032*/ 	.byte	0x07
	.zero		1


	//----- nvinfo : EIATTR_EXTERNS
	.align		4
        /*0034*/ 	.byte	0x04, 0x0f
        /*0036*/ 	.short	(.L_37 - .L_36)


	//   ....[0]....
	.align		4
.L_36:
        /*0038*/ 	.word	index@(__assertfail)


	//----- nvinfo : EIATTR_MERCURY_ISA_VERSION
	.align		4
.L_37:
        /*003c*/ 	.byte	0x03, 0x5f
        /*003e*/ 	.short	0x0101


	//----- nvinfo : EIATTR_INT_WARP_WIDE_INSTR_OFFSETS
	.align		4
        /*0040*/ 	.byte	0x04, 0x31
        /*0042*/ 	.short	(.L_39 - .L_38)


	//   ....[0]....
.L_38:
        /*0044*/ 	.word	0x00005890


	//   ....[1]....
        /*0048*/ 	.word	0x000058c0


	//   ....[2]....
        /*004c*/ 	.word	0x000058e0


	//   ....[3]....
        /*0050*/ 	.word	0x00006480


	//   ....[4]....
        /*0054*/ 	.word	0x00006550


	//   ....[5]....
        /*0058*/ 	.word	0x000065c0


	//   ....[6]....
        /*005c*/ 	.word	0x00006710


	//   ....[7]....
        /*0060*/ 	.word	0x000067e0


	//   ....[8]....
        /*0064*/ 	.word	0x00006830


	//   ....[9]....
        /*0068*/ 	.word	0x00006970


	//   ....[10]....
        /*006c*/ 	.word	0x00006a20


	//   ....[11]....
        /*0070*/ 	.word	0x00006a80


	//   ....[12]....
        /*0074*/ 	.word	0x00006bb0


	//   ....[13]....
        /*0078*/ 	.word	0x00006cc0


	//   ....[14]....
        /*007c*/ 	.word	0x00006d00


	//----- nvinfo : EIATTR_COOP_GROUP_MASK_REGIDS
	.align		4
.L_39:
        /*0080*/ 	.byte	0x04, 0x29
        /*0082*/ 	.short	(.L_41 - .L_40)


	//   ....[0]....
.L_40:
        /*0084*/ 	.word	0xffffffff


	//   ....[1]....
        /*0088*/ 	.word	0xffffffff


	//   ....[2]....
        /*008c*/ 	.word	0xffffffff


	//   ....[3]....
        /*0090*/ 	.word	0xffffffff


	//   ....[4]....
        /*0094*/ 	.word	0xffffffff


	//   ....[5]....
        /*0098*/ 	.word	0xffffffff


	//   ....[6]....
        /*009c*/ 	.word	0xffffffff


	//   ....[7]....
        /*00a0*/ 	.word	0xffffffff


	//   ....[8]....
        /*00a4*/ 	.word	0xffffffff


	//   ....[9]....
        /*00a8*/ 	.word	0xffffffff


	//   ....[10]....
        /*00ac*/ 	.word	0xffffffff


	//   ....[11]....
        /*00b0*/ 	.word	0xffffffff


	//   ....[12]....
        /*00b4*/ 	.word	0xffffffff


	//   ....[13]....
        /*00b8*/ 	.word	0xffffffff


	//----- nvinfo : EIATTR_COOP_GROUP_INSTR_OFFSETS
	.align		4
.L_41:
        /*00bc*/ 	.byte	0x04, 0x28
        /*00be*/ 	.short	(.L_43 - .L_42)


	//   ....[0]....
.L_42:
        /*00c0*/ 	.word	0x00000080


	//   ....[1]....
        /*00c4*/ 	.word	0x00000550


	//   ....[2]....
        /*00c8*/ 	.word	0x00000a70


	//   ....[3]....
        /*00cc*/ 	.word	0x00000bf0


	//   ....[4]....
        /*00d0*/ 	.word	0x00000cf0


	//   ....[5]....
        /*00d4*/ 	.word	0x00000e60


	//   ....[6]....
        /*00d8*/ 	.word	0x00000fc0


	//   ....[7]....
        /*00dc*/ 	.word	0x00001170


	//   ....[8]....
        /*00e0*/ 	.word	0x000028f0


	//   ....[9]....
        /*00e4*/ 	.word	0x00004650


	//   ....[10]....
        /*00e8*/ 	.word	0x00004860


	//   ....[11]....
        /*00ec*/ 	.word	0x00004890


	//   ....[12]....
        /*00f0*/ 	.word	0x00005770


	//   ....[13]....
        /*00f4*/ 	.word	0x000059a0


	//----- nvinfo : EIATTR_VRC_CTA_INIT_COUNT
	.align		4
.L_43:
        /*00f8*/ 	.byte	0x02, 0x4a
        /*00fa*/ 	.byte	0x80
	.zero		1


	//----- nvinfo : EIATTR_SYSCALL_OFFSETS
	.align		4
        /*00fc*/ 	.byte	0x04, 0x46
        /*00fe*/ 	.short	(.L_45 - .L_44)


	//   ....[0]....
.L_44:
        /*0100*/ 	.word	0x00007a30


	//   ....[1]....
        /*0104*/ 	.word	0x00007b20


	//   ....[2]....
        /*0108*/ 	.word	0x00008500


	//   ....[3]....
        /*010c*/ 	.word	0x00008670


	//   ....[4]....
        /*0110*/ 	.word	0x00009450


	//   ....[5]....
        /*0114*/ 	.word	0x000095c0


	//   ....[6]....
        /*0118*/ 	.word	0x0000a430


	//   ....[7]....
        /*011c*/ 	.word	0x0000a5a0


	//   ....[8]....
        /*0120*/ 	.word	0x0000b3b0


	//   ....[9]....
        /*0124*/ 	.word	0x0000b520


	//----- nvinfo : EIATTR_MBARRIER_INSTR_OFFSETS
	.align		4
.L_45:
        /*0128*/ 	.byte	0x04, 0x39
        /*012a*/ 	.short	(.L_47 - .L_46)


	//   ....[0]....
.L_46:
        /*012c*/ 	.word	0x00000690
        /*0130*/ 	.word	0x000000ff
        /*0134*/ 	.word	0x00000000
        /*0138*/ 	.short	0x0100
        /*013a*/ 	.byte	0x04
	.zero		1


	//   ....[1]....
        /*013c*/ 	.word	0x000006a0
        /*0140*/ 	.word	0x000000ff
        /*0144*/ 	.word	0x000000f0
        /*0148*/ 	.short	0x0100
        /*014a*/ 	.byte	0x04
	.zero		1


	//   ....[2]....
        /*014c*/ 	.word	0x000006b0
        /*0150*/ 	.word	0x000000ff
        /*0154*/ 	.word	0x00000008
        /*0158*/ 	.short	0x0100
        /*015a*/ 	.byte	0x04
	.zero		1


	//   ....[3]....
        /*015c*/ 	.word	0x000006c0
        /*0160*/ 	.word	0x000000ff
        /*0164*/ 	.word	0x000000f8
        /*0168*/ 	.short	0x0100
        /*016a*/ 	.byte	0x04
	.zero		1


	//   ....[4]....
        /*016c*/ 	.word	0x000006d0
        /*0170*/ 	.word	0x000000ff
        /*0174*/ 	.word	0x00000010
        /*0178*/ 	.short	0x0100
        /*017a*/ 	.byte	0x04
	.zero		1


	//   ....[5]....
        /*017c*/ 	.word	0x000006e0
        /*0180*/ 	.word	0x000000ff
        /*0184*/ 	.word	0x00000100
        /*0188*/ 	.short	0x0100
        /*018a*/ 	.byte	0x04
	.zero		1


	//   ....[6]....
        /*018c*/ 	.word	0x000006f0
        /*0190*/ 	.word	0x000000ff
        /*0194*/ 	.word	0x00000018
        /*0198*/ 	.short	0x0100
        /*019a*/ 	.byte	0x04
	.zero		1


	//   ....[7]....
        /*019c*/ 	.word	0x00000700
        /*01a0*/ 	.word	0x000000ff
        /*01a4*/ 	.word	0x00000108
        /*01a8*/ 	.short	0x0100
        /*01aa*/ 	.byte	0x04
	.zero		1


	//   ....[8]....
        /*01ac*/ 	.word	0x00000710
        /*01b0*/ 	.word	0x000000ff
        /*01b4*/ 	.word	0x00000020
        /*01b8*/ 	.short	0x0100
        /*01ba*/ 	.byte	0x04
	.zero		1


	//   ....[9]....
        /*01bc*/ 	.word	0x00000720
        /*01c0*/ 	.word	0x000000ff
        /*01c4*/ 	.word	0x00000110
        /*01c8*/ 	.short	0x0100
        /*01ca*/ 	.byte	0x04
	.zero		1


	//   ....[10]....
        /*01cc*/ 	.word	0x00000730
        /*01d0*/ 	.word	0x000000ff
        /*01d4*/ 	.word	0x00000028
        /*01d8*/ 	.short	0x0100
        /*01da*/ 	.byte	0x04
	.zero		1


	//   ....[11]....
        /*01dc*/ 	.word	0x00000740
        /*01e0*/ 	.word	0x000000ff
        /*01e4*/ 	.word	0x00000118
        /*01e8*/ 	.short	0x0100
        /*01ea*/ 	.byte	0x04
	.zero		1


	//   ....[12]....
        /*01ec*/ 	.word	0x00000750
        /*01f0*/ 	.word	0x000000ff
        /*01f4*/ 	.word	0x00000030
        /*01f8*/ 	.short	0x0100
        /*01fa*/ 	.byte	0x04
	.zero		1


	//   ....[13]....
        /*01fc*/ 	.word	0x00000760
        /*0200*/ 	.word	0x000000ff
        /*0204*/ 	.word	0x00000120
        /*0208*/ 	.short	0x0100
        /*020a*/ 	.byte	0x04
	.zero		1


	//   ....[14]....
        /*020c*/ 	.word	0x00000770
        /*0210*/ 	.word	0x000000ff
        /*0214*/ 	.word	0x00000038
        /*0218*/ 	.short	0x0100
        /*021a*/ 	.byte	0x04
	.zero		1


	//   ....[15]....
        /*021c*/ 	.word	0x00000780
        /*0220*/ 	.word	0x000000ff
        /*0224*/ 	.word	0x00000128
        /*0228*/ 	.short	0x0100
        /*022a*/ 	.byte	0x04
	.zero		1


	//   ....[16]....
        /*022c*/ 	.word	0x00000790
        /*0230*/ 	.word	0x000000ff
        /*0234*/ 	.word	0x00000040
        /*0238*/ 	.short	0x0100
        /*023a*/ 	.byte	0x04
	.zero		1


	//   ....[17]....
        /*023c*/ 	.word	0x000007a0
        /*0240*/ 	.word	0x000000ff
        /*0244*/ 	.word	0x00000130
        /*0248*/ 	.short	0x0100
        /*024a*/ 	.byte	0x04
	.zero		1


	//   ....[18]....
        /*024c*/ 	.word	0x000007b0
        /*0250*/ 	.word	0x000000ff
        /*0254*/ 	.word	0x00000048
        /*0258*/ 	.short	0x0100
        /*025a*/ 	.byte	0x04
	.zero		1


	//   ....[19]....
        /*025c*/ 	.word	0x000007c0
        /*0260*/ 	.word	0x000000ff
        /*0264*/ 	.word	0x00000138
        /*0268*/ 	.short	0x0100
        /*026a*/ 	.byte	0x04
	.zero		1


	//   ....[20]....
        /*026c*/ 	.word	0x000007d0
        /*0270*/ 	.word	0x000000ff
        /*0274*/ 	.word	0x00000050
        /*0278*/ 	.short	0x0100
        /*027a*/ 	.byte	0x04
	.zero		1


	//   ....[21]....
        /*027c*/ 	.word	0x000007e0
        /*0280*/ 	.word	0x000000ff
        /*0284*/ 	.word	0x00000140
        /*0288*/ 	.short	0x0100
        /*028a*/ 	.byte	0x04
	.zero		1


	//   ....[22]....
        /*028c*/ 	.word	0x000007f0
        /*0290*/ 	.word	0x000000ff
        /*0294*/ 	.word	0x00000058
        /*0298*/ 	.short	0x0100
        /*029a*/ 	.byte	0x04
	.zero		1


	//   ....[23]....
        /*029c*/ 	.word	0x00000800
        /*02a0*/ 	.word	0x000000ff
        /*02a4*/ 	.word	0x00000148
        /*02a8*/ 	.short	0x0100
        /*02aa*/ 	.byte	0x04
	.zero		1


	//   ....[24]....
        /*02ac*/ 	.word	0x00000810
        /*02b0*/ 	.word	0x000000ff
        /*02b4*/ 	.word	0x00000060
        /*02b8*/ 	.short	0x0100
        /*02ba*/ 	.byte	0x04
	.zero		1


	//   ....[25]....
        /*02bc*/ 	.word	0x00000820
        /*02c0*/ 	.word	0x000000ff
        /*02c4*/ 	.word	0x00000150
        /*02c8*/ 	.short	0x0100
        /*02ca*/ 	.byte	0x04
	.zero		1


	//   ....[26]....
        /*02cc*/ 	.word	0x00000830
        /*02d0*/ 	.word	0x000000ff
        /*02d4*/ 	.word	0x00000068
        /*02d8*/ 	.short	0x0100
        /*02da*/ 	.byte	0x04
	.zero		1


	//   ....[27]....
        /*02dc*/ 	.word	0x00000840
        /*02e0*/ 	.word	0x000000ff
        /*02e4*/ 	.word	0x00000158
        /*02e8*/ 	.short	0x0100
        /*02ea*/ 	.byte	0x04
	.zero		1


	//   ....[28]....
        /*02ec*/ 	.word	0x00000850
        /*02f0*/ 	.word	0x000000ff
        /*02f4*/ 	.word	0x00000070
        /*02f8*/ 	.short	0x0100
        /*02fa*/ 	.byte	0x04
	.zero		1


	//   ....[29]....
        /*02fc*/ 	.word	0x00000860
        /*0300*/ 	.word	0x000000ff
        /*0304*/ 	.word	0x00000160
        /*0308*/ 	.short	0x0100
        /*030a*/ 	.byte	0x04
	.zero		1


	//   ....[30]....
        /*030c*/ 	.word	0x00000870
        /*0310*/ 	.word	0x000000ff
        /*0314*/ 	.word	0x00000078
        /*0318*/ 	.short	0x0100
        /*031a*/ 	.byte	0x04
	.zero		1


	//   ....[31]....
        /*031c*/ 	.word	0x00000880
        /*0320*/ 	.word	0x000000ff
        /*0324*/ 	.word	0x00000168
        /*0328*/ 	.short	0x0100
        /*032a*/ 	.byte	0x04
	.zero		1


	//   ....[32]....
        /*032c*/ 	.word	0x00000890
        /*0330*/ 	.word	0x000000ff
        /*0334*/ 	.word	0x00000080
        /*0338*/ 	.short	0x0100
        /*033a*/ 	.byte	0x04
	.zero		1


	//   ....[33]....
        /*033c*/ 	.word	0x000008a0
        /*0340*/ 	.word	0x000000ff
        /*0344*/ 	.word	0x00000170
        /*0348*/ 	.short	0x0100
        /*034a*/ 	.byte	0x04
	.zero		1


	//   ....[34]....
        /*034c*/ 	.word	0x000008b0
        /*0350*/ 	.word	0x000000ff
        /*0354*/ 	.word	0x00000088
        /*0358*/ 	.short	0x0100
        /*035a*/ 	.byte	0x04
	.zero		1


	//   ....[35]....
        /*035c*/ 	.word	0x000008c0
        /*0360*/ 	.word	0x000000ff
        /*0364*/ 	.word	0x00000178
        /*0368*/ 	.short	0x0100
        /*036a*/ 	.byte	0x04
	.zero		1


	//   ....[36]....
        /*036c*/ 	.word	0x000008d0
        /*0370*/ 	.word	0x000000ff
        /*0374*/ 	.word	0x00000090
        /*0378*/ 	.short	0x0100
        /*037a*/ 	.byte	0x04
	.zero		1


	//   ....[37]....
        /*037c*/ 	.word	0x000008e0
        /*0380*/ 	.word	0x000000ff
        /*0384*/ 	.word	0x00000180
        /*0388*/ 	.short	0x0100
        /*038a*/ 	.byte	0x04
	.zero		1


	//   ....[38]....
        /*038c*/ 	.word	0x000008f0
        /*0390*/ 	.word	0x000000ff
        /*0394*/ 	.word	0x00000098
        /*0398*/ 	.short	0x0100
        /*039a*/ 	.byte	0x04
	.zero		1


	//   ....[39]....
        /*039c*/ 	.word	0x00000900
        /*03a0*/ 	.word	0x000000ff
        /*03a4*/ 	.word	0x00000188
        /*03a8*/ 	.short	0x0100
        /*03aa*/ 	.byte	0x04
	.zero		1


	//   ....[40]....
        /*03ac*/ 	.word	0x00000910
        /*03b0*/ 	.word	0x000000ff
        /*03b4*/ 	.word	0x000000a0
        /*03b8*/ 	.short	0x0100
        /*03ba*/ 	.byte	0x04
	.zero		1


	//   ....[41]....
        /*03bc*/ 	.word	0x00000920
        /*03c0*/ 	.word	0x000000ff
        /*03c4*/ 	.word	0x00000190
        /*03c8*/ 	.short	0x0100
        /*03ca*/ 	.byte	0x04
	.zero		1


	//   ....[42]....
        /*03cc*/ 	.word	0x00000930
        /*03d0*/ 	.word	0x000000ff
        /*03d4*/ 	.word	0x000000a8
        /*03d8*/ 	.short	0x0100
        /*03da*/ 	.byte	0x04
	.zero		1


	//   ....[43]....
        /*03dc*/ 	.word	0x00000940
        /*03e0*/ 	.word	0x000000ff
        /*03e4*/ 	.word	0x00000198
        /*03e8*/ 	.short	0x0100
        /*03ea*/ 	.byte	0x04
	.zero		1


	//   ....[44]....
        /*03ec*/ 	.word	0x00000950
        /*03f0*/ 	.word	0x000000ff
        /*03f4*/ 	.word	0x000000b0
        /*03f8*/ 	.short	0x0100
        /*03fa*/ 	.byte	0x04
	.zero		1


	//   ....[45]....
        /*03fc*/ 	.word	0x00000960
        /*0400*/ 	.word	0x000000ff
        /*0404*/ 	.word	0x000001a0
        /*0408*/ 	.short	0x0100
        /*040a*/ 	.byte	0x04
	.zero		1


	//   ....[46]....
        /*040c*/ 	.word	0x00000970
        /*0410*/ 	.word	0x000000ff
        /*0414*/ 	.word	0x000000b8
        /*0418*/ 	.short	0x0100
        /*041a*/ 	.byte	0x04
	.zero		1


	//   ....[47]....
        /*041c*/ 	.word	0x00000980
        /*0420*/ 	.word	0x000000ff
        /*0424*/ 	.word	0x000001a8
        /*0428*/ 	.short	0x0100
        /*042a*/ 	.byte	0x04
	.zero		1


	//   ....[48]....
        /*042c*/ 	.word	0x00000990
        /*0430*/ 	.word	0x000000ff
        /*0434*/ 	.word	0x000000c0
        /*0438*/ 	.short	0x0100
        /*043a*/ 	.byte	0x04
	.zero		1


	//   ....[49]....
        /*043c*/ 	.word	0x000009a0
        /*0440*/ 	.word	0x000000ff
        /*0444*/ 	.word	0x000001b0
        /*0448*/ 	.short	0x0100
        /*044a*/ 	.byte	0x04
	.zero		1


	//   ....[50]....
        /*044c*/ 	.word	0x000009b0
        /*0450*/ 	.word	0x000000ff
        /*0454*/ 	.word	0x000000c8
        /*0458*/ 	.short	0x0100
        /*045a*/ 	.byte	0x04
	.zero		1


	//   ....[51]....
        /*045c*/ 	.word	0x000009c0
        /*0460*/ 	.word	0x000000ff
        /*0464*/ 	.word	0x000001b8
        /*0468*/ 	.short	0x0100
        /*046a*/ 	.byte	0x04
	.zero		1


	//   ....[52]....
        /*046c*/ 	.word	0x000009d0
        /*0470*/ 	.word	0x000000ff
        /*0474*/ 	.word	0x000000d0
        /*0478*/ 	.short	0x0100
        /*047a*/ 	.byte	0x04
	.zero		1


	//   ....[53]....
        /*047c*/ 	.word	0x000009e0
        /*0480*/ 	.word	0x000000ff
        /*0484*/ 	.word	0x000001c0
        /*0488*/ 	.short	0x0100
        /*048a*/ 	.byte	0x04
	.zero		1


	//   ....[54]....
        /*048c*/ 	.word	0x000009f0
        /*0490*/ 	.word	0x000000ff
        /*0494*/ 	.word	0x000000d8
        /*0498*/ 	.short	0x0100
        /*049a*/ 	.byte	0x04
	.zero		1


	//   ....[55]....
        /*049c*/ 	.word	0x00000a00
        /*04a0*/ 	.word	0x000000ff
        /*04a4*/ 	.word	0x000001c8
        /*04a8*/ 	.short	0x0100
        /*04aa*/ 	.byte	0x04
	.zero		1


	//   ....[56]....
        /*04ac*/ 	.word	0x00000a10
        /*04b0*/ 	.word	0x000000ff
        /*04b4*/ 	.word	0x000000e0
        /*04b8*/ 	.short	0x0100
        /*04ba*/ 	.byte	0x04
	.zero		1


	//   ....[57]....
        /*04bc*/ 	.word	0x00000a20
        /*04c0*/ 	.word	0x000000ff
        /*04c4*/ 	.word	0x000001d0
        /*04c8*/ 	.short	0x0100
        /*04ca*/ 	.byte	0x04
	.zero		1


	//   ....[58]....
        /*04cc*/ 	.word	0x00000a30
        /*04d0*/ 	.word	0x000000ff
        /*04d4*/ 	.word	0x000000e8
        /*04d8*/ 	.short	0x0100
        /*04da*/ 	.byte	0x04
	.zero		1


	//   ....[59]....
        /*04dc*/ 	.word	0x00000a40
        /*04e0*/ 	.word	0x000000ff
        /*04e4*/ 	.word	0x000001d8
        /*04e8*/ 	.short	0x0100
        /*04ea*/ 	.byte	0x04
	.zero		1


	//   ....[60]....
        /*04ec*/ 	.word	0x00000b80
        /*04f0*/ 	.word	0x000000ff
        /*04f4*/ 	.word	0x000001e0
        /*04f8*/ 	.short	0x0100
        /*04fa*/ 	.byte	0x04
	.zero		1


	//   ....[61]....
        /*04fc*/ 	.word	0x00000b90
        /*0500*/ 	.word	0x000000ff
        /*0504*/ 	.word	0x000001f8
        /*0508*/ 	.short	0x0100
        /*050a*/ 	.byte	0x04
	.zero		1


	//   ....[62]....
        /*050c*/ 	.word	0x00000ba0
        /*0510*/ 	.word	0x000000ff
        /*0514*/ 	.word	0x000001e8
        /*0518*/ 	.short	0x0100
        /*051a*/ 	.byte	0x04
	.zero		1


	//   ....[63]....
        /*051c*/ 	.word	0x00000bb0
        /*0520*/ 	.word	0x000000ff
        /*0524*/ 	.word	0x00000200
        /*0528*/ 	.short	0x0100
        /*052a*/ 	.byte	0x04
	.zero		1


	//   ....[64]....
        /*052c*/ 	.word	0x00000bc0
        /*0530*/ 	.word	0x000000ff
        /*0534*/ 	.word	0x000001f0
        /*0538*/ 	.short	0x0100
        /*053a*/ 	.byte	0x04
	.zero		1


	//   ....[65]....
        /*053c*/ 	.word	0x00000bd0
        /*0540*/ 	.word	0x000000ff
        /*0544*/ 	.word	0x00000208
        /*0548*/ 	.short	0x0100
        /*054a*/ 	.byte	0x04
	.zero		1


	//   ....[66]....
        /*054c*/ 	.word	0x00000cc0
        /*0550*/ 	.word	0x000000ff
        /*0554*/ 	.word	0x00000210
        /*0558*/ 	.short	0x0100
        /*055a*/ 	.byte	0x06
	.zero		1


	//   ....[67]....
        /*055c*/ 	.word	0x00000cd0
        /*0560*/ 	.word	0x000000ff
        /*0564*/ 	.word	0x00000218
        /*0568*/ 	.short	0x0100
        /*056a*/ 	.byte	0x06
	.zero		1


	//   ....[68]....
        /*056c*/ 	.word	0x00000e10
        /*0570*/ 	.word	0x000000ff
        /*0574*/ 	.word	0x00000220
        /*0578*/ 	.short	0x0100
        /*057a*/ 	.byte	0x06
	.zero		1


	//   ....[69]....
        /*057c*/ 	.word	0x00000e20
        /*0580*/ 	.word	0x000000ff
        /*0584*/ 	.word	0x00000230
        /*0588*/ 	.short	0x0100
        /*058a*/ 	.byte	0x06
	.zero		1


	//   ....[70]....
        /*058c*/ 	.word	0x00000e30
        /*0590*/ 	.word	0x000000ff
        /*0594*/ 	.word	0x00000228
        /*0598*/ 	.short	0x0100
        /*059a*/ 	.byte	0x06
	.zero		1


	//   ....[71]....
        /*059c*/ 	.word	0x00000e40
        /*05a0*/ 	.word	0x000000ff
        /*05a4*/ 	.word	0x00000238
        /*05a8*/ 	.short	0x0100
        /*05aa*/ 	.byte	0x06
	.zero		1


	//   ....[72]....
        /*05ac*/ 	.word	0x00000f70
        /*05b0*/ 	.word	0x000000ff
        /*05b4*/ 	.word	0x00000240
        /*05b8*/ 	.short	0x0100
        /*05ba*/ 	.byte	0x04
	.zero		1


	//   ....[73]....
        /*05bc*/ 	.word	0x00000f80
        /*05c0*/ 	.word	0x000000ff
        /*05c4*/ 	.word	0x00000250
        /*05c8*/ 	.short	0x0100
        /*05ca*/ 	.byte	0x04
	.zero		1


	//   ....[74]....
        /*05cc*/ 	.word	0x00000f90
        /*05d0*/ 	.word	0x000000ff
        /*05d4*/ 	.word	0x00000248
        /*05d8*/ 	.short	0x0100
        /*05da*/ 	.byte	0x04
	.zero		1


	//   ....[75]....
        /*05dc*/ 	.word	0x00000fa0
        /*05e0*/ 	.word	0x000000ff
        /*05e4*/ 	.word	0x00000258
        /*05e8*/ 	.short	0x0100
        /*05ea*/ 	.byte	0x04
	.zero		1


	//   ....[76]....
        /*05ec*/ 	.word	0x00001090
        /*05f0*/ 	.word	0x000000ff
        /*05f4*/ 	.word	0x00000260
        /*05f8*/ 	.short	0x0100
        /*05fa*/ 	.byte	0x04
	.zero		1


	//   ....[77]....
        /*05fc*/ 	.word	0x000010a0
        /*0600*/ 	.word	0x000000ff
        /*0604*/ 	.word	0x00000270
        /*0608*/ 	.short	0x0100
        /*060a*/ 	.byte	0x04
	.zero		1


	//   ....[78]....
        /*060c*/ 	.word	0x000010b0
        /*0610*/ 	.word	0x000000ff
        /*0614*/ 	.word	0x00000268
        /*0618*/ 	.short	0x0100
        /*061a*/ 	.byte	0x04
	.zero		1


	//   ....[79]....
        /*061c*/ 	.word	0x000010c0
        /*0620*/ 	.word	0x000000ff
        /*0624*/ 	.word	0x00000278
        /*0628*/ 	.short	0x0100
        /*062a*/ 	.byte	0x04
	.zero		1


	//   ....[80]....
        /*062c*/ 	.word	0x00001e80
        /*0630*/ 	.word	0x00000000
        /*0634*/ 	.word	0x00000270
        /*0638*/ 	.short	0x010a
        /*063a*/ 	.byte	0xff
	.zero		1


	//   ....[81]....
        /*063c*/ 	.word	0x00001eb0
        /*0640*/ 	.word	0x00000000
        /*0644*/ 	.word	0x00000260
        /*0648*/ 	.short	0x0101
        /*064a*/ 	.byte	0xff
	.zero		1


	//   ....[82]....
        /*064c*/ 	.word	0x00001f90
        /*0650*/ 	.word	0x000000ff
        /*0654*/ 	.word	0x000000f0
        /*0658*/ 	.short	0x010a
        /*065a*/ 	.byte	0x04
	.zero		1


	//   ....[83]....
        /*065c*/ 	.word	0x00002030
        /*0660*/ 	.word	0x000000ff
        /*0664*/ 	.word	0x000000f0
        /*0668*/ 	.short	0x010a
        /*066a*/ 	.byte	0x29
	.zero		1


	//   ....[84]....
        /*066c*/ 	.word	0x00002170
        /*0670*/ 	.word	0x000000ff
        /*0674*/ 	.word	0x000000f0
        /*0678*/ 	.short	0x010a
        /*067a*/ 	.byte	0x06
	.zero		1


	//   ....[85]....
        /*067c*/ 	.word	0x00002440
        /*0680*/ 	.word	0x000000ff
        /*0684*/ 	.word	0x00000218
        /*0688*/ 	.short	0x0101
        /*068a*/ 	.byte	0x05
	.zero		1


	//   ....[86]....
        /*068c*/ 	.word	0x00002460
        /*0690*/ 	.word	0x000000ff
        /*0694*/ 	.word	0x000000f0
        /*0698*/ 	.short	0x010a
        /*069a*/ 	.byte	0x04
	.zero		1


	//   ....[87]....
        /*069c*/ 	.word	0x000024e0
        /*06a0*/ 	.word	0x000000ff
        /*06a4*/ 	.word	0x000000f0
        /*06a8*/ 	.short	0x010a
        /*06aa*/ 	.byte	0x29
	.zero		1


	//   ....[88]....
        /*06ac*/ 	.word	0x00002620
        /*06b0*/ 	.word	0x000000ff
        /*06b4*/ 	.word	0x000000f0
        /*06b8*/ 	.short	0x010a
        /*06ba*/ 	.byte	0x06
	.zero		1


	//   ....[89]....
        /*06bc*/ 	.word	0x00002920
        /*06c0*/ 	.word	0x00000003
        /*06c4*/ 	.word	0x00000220
        /*06c8*/ 	.short	0x010a
        /*06ca*/ 	.byte	0xff
	.zero		1


	//   ....[90]....
        /*06cc*/ 	.word	0x00002a70
        /*06d0*/ 	.word	0x00000000
        /*06d4*/ 	.word	0x00000000
        /*06d8*/ 	.short	0x0101
        /*06da*/ 	.byte	0xff
	.zero		1


	//   ....[91]....
        /*06dc*/ 	.word	0x00003030
        /*06e0*/ 	.word	0x000000ff
        /*06e4*/ 	.word	0x00000000
        /*06e8*/ 	.short	0x010a
        /*06ea*/ 	.byte	0x04
	.zero		1


	//   ....[92]....
        /*06ec*/ 	.word	0x000030c0
        /*06f0*/ 	.word	0x000000ff
        /*06f4*/ 	.word	0x00000000
        /*06f8*/ 	.short	0x010a
        /*06fa*/ 	.byte	0x05
	.zero		1


	//   ....[93]....
        /*06fc*/ 	.word	0x00003150
        /*0700*/ 	.word	0x000000ff
        /*0704*/ 	.word	0x00000000
        /*0708*/ 	.short	0x010a
        /*070a*/ 	.byte	0x05
	.zero		1


	//   ....[94]....
        /*070c*/ 	.word	0x000031e0
        /*0710*/ 	.word	0x000000ff
        /*0714*/ 	.word	0x00000000
        /*0718*/ 	.short	0x010a
        /*071a*/ 	.byte	0x05
	.zero		1


	//   ....[95]....
        /*071c*/ 	.word	0x00003270
        /*0720*/ 	.word	0x000000ff
        /*0724*/ 	.word	0x00000000
        /*0728*/ 	.short	0x010a
        /*072a*/ 	.byte	0x05
	.zero		1


	//   ....[96]....
        /*072c*/ 	.word	0x00003300
        /*0730*/ 	.word	0x000000ff
        /*0734*/ 	.word	0x00000000
        /*0738*/ 	.short	0x010a
        /*073a*/ 	.byte	0x05
	.zero		1


	//   ....[97]....
        /*073c*/ 	.word	0x00003390
        /*0740*/ 	.word	0x000000ff
        /*0744*/ 	.word	0x00000000
        /*0748*/ 	.short	0x010a
        /*074a*/ 	.byte	0x05
	.zero		1


	//   ....[98]....
        /*074c*/ 	.word	0x00003420
        /*0750*/ 	.word	0x000000ff
        /*0754*/ 	.word	0x00000000
        /*0758*/ 	.short	0x010a
        /*075a*/ 	.byte	0x05
	.zero		1


	//   ....[99]....
        /*075c*/ 	.word	0x000034b0
        /*0760*/ 	.word	0x000000ff
        /*0764*/ 	.word	0x00000000
        /*0768*/ 	.short	0x010a
        /*076a*/ 	.byte	0x05
	.zero		1


	//   ....[100]....
        /*076c*/ 	.word	0x00003540
        /*0770*/ 	.word	0x000000ff
        /*0774*/ 	.word	0x00000000
        /*0778*/ 	.short	0x010a
        /*077a*/ 	.byte	0x05
	.zero		1


	//   ....[101]....
        /*077c*/ 	.word	0x000035d0
        /*0780*/ 	.word	0x000000ff
        /*0784*/ 	.word	0x00000000
        /*0788*/ 	.short	0x010a
        /*078a*/ 	.byte	0x05
	.zero		1


	//   ....[102]....
        /*078c*/ 	.word	0x00003660
        /*0790*/ 	.word	0x000000ff
        /*0794*/ 	.word	0x00000000
        /*0798*/ 	.short	0x010a
        /*079a*/ 	.byte	0x05
	.zero		1


	//   ....[103]....
        /*079c*/ 	.word	0x000036f0
        /*07a0*/ 	.word	0x000000ff
        /*07a4*/ 	.word	0x00000000
        /*07a8*/ 	.short	0x010a
        /*07aa*/ 	.byte	0x05
	.zero		1


	//   ....[104]....
        /*07ac*/ 	.word	0x00003780
        /*07b0*/ 	.word	0x000000ff
        /*07b4*/ 	.word	0x00000000
        /*07b8*/ 	.short	0x010a
        /*07ba*/ 	.byte	0x05
	.zero		1


	//   ....[105]....
        /*07bc*/ 	.word	0x00003810
        /*07c0*/ 	.word	0x000000ff
        /*07c4*/ 	.word	0x00000000
        /*07c8*/ 	.short	0x010a
        /*07ca*/ 	.byte	0x05
	.zero		1


	//   ....[106]....
        /*07cc*/ 	.word	0x000038a0
        /*07d0*/ 	.word	0x000000ff
        /*07d4*/ 	.word	0x00000000
        /*07d8*/ 	.short	0x010a
        /*07da*/ 	.byte	0x05
	.zero		1


	//   ....[107]....
        /*07dc*/ 	.word	0x00003930
        /*07e0*/ 	.word	0x000000ff
        /*07e4*/ 	.word	0x00000000
        /*07e8*/ 	.short	0x010a
        /*07ea*/ 	.byte	0x05
	.zero		1


	//   ....[108]....
        /*07ec*/ 	.word	0x000039c0
        /*07f0*/ 	.word	0x000000ff
        /*07f4*/ 	.word	0x00000000
        /*07f8*/ 	.short	0x010a
        /*07fa*/ 	.byte	0x05
	.zero		1


	//   ....[109]....
        /*07fc*/ 	.word	0x00003a50
        /*0800*/ 	.word	0x000000ff
        /*0804*/ 	.word	0x00000000
        /*0808*/ 	.short	0x010a
        /*080a*/ 	.byte	0x05
	.zero		1


	//   ....[110]....
        /*080c*/ 	.word	0x00003ae0
        /*0810*/ 	.word	0x000000ff
        /*0814*/ 	.word	0x00000000
        /*0818*/ 	.short	0x010a
        /*081a*/ 	.byte	0x05
	.zero		1


	//   ....[111]....
        /*081c*/ 	.word	0x00003b70
        /*0820*/ 	.word	0x000000ff
        /*0824*/ 	.word	0x00000000
        /*0828*/ 	.short	0x010a
        /*082a*/ 	.byte	0x05
	.zero		1


	//   ....[112]....
        /*082c*/ 	.word	0x00003c00
        /*0830*/ 	.word	0x000000ff
        /*0834*/ 	.word	0x00000000
        /*0838*/ 	.short	0x010a
        /*083a*/ 	.byte	0x05
	.zero		1


	//   ....[113]....
        /*083c*/ 	.word	0x00003c90
        /*0840*/ 	.word	0x000000ff
        /*0844*/ 	.word	0x00000000
        /*0848*/ 	.short	0x010a
        /*084a*/ 	.byte	0x05
	.zero		1


	//   ....[114]....
        /*084c*/ 	.word	0x00003d20
        /*0850*/ 	.word	0x000000ff
        /*0854*/ 	.word	0x00000000
        /*0858*/ 	.short	0x010a
        /*085a*/ 	.byte	0x05
	.zero		1


	//   ....[115]....
        /*085c*/ 	.word	0x00003db0
        /*0860*/ 	.word	0x000000ff
        /*0864*/ 	.word	0x00000000
        /*0868*/ 	.short	0x010a
        /*086a*/ 	.byte	0x05
	.zero		1


	//   ....[116]....
        /*086c*/ 	.word	0x00003e40
        /*0870*/ 	.word	0x000000ff
        /*0874*/ 	.word	0x00000000
        /*0878*/ 	.short	0x010a
        /*087a*/ 	.byte	0x05
	.zero		1


	//   ....[117]....
        /*087c*/ 	.word	0x00003ed0
        /*0880*/ 	.word	0x000000ff
        /*0884*/ 	.word	0x00000000
        /*0888*/ 	.short	0x010a
        /*088a*/ 	.byte	0x05
	.zero		1


	//   ....[118]....
        /*088c*/ 	.word	0x00003f60
        /*0890*/ 	.word	0x000000ff
        /*0894*/ 	.word	0x00000000
        /*0898*/ 	.short	0x010a
        /*089a*/ 	.byte	0x05
	.zero		1


	//   ....[119]....
        /*089c*/ 	.word	0x00003ff0
        /*08a0*/ 	.word	0x000000ff
        /*08a4*/ 	.word	0x00000000
        /*08a8*/ 	.short	0x010a
        /*08aa*/ 	.byte	0x05
	.zero		1


	//   ....[120]....
        /*08ac*/ 	.word	0x00004090
        /*08b0*/ 	.word	0x00000000
        /*08b4*/ 	.word	0x00000000
        /*08b8*/ 	.short	0x010a
        /*08ba*/ 	.byte	0xff
	.zero		1


	//   ....[121]....
        /*08bc*/ 	.word	0x000041b0
        /*08c0*/ 	.word	0x00000002
        /*08c4*/ 	.word	0x00000260
        /*08c8*/ 	.short	0x010a
        /*08ca*/ 	.byte	0xff
	.zero		1


	//   ....[122]....
        /*08cc*/ 	.word	0x00004220
        /*08d0*/ 	.word	0x00000002
        /*08d4*/ 	.word	0x00000000
        /*08d8*/ 	.short	0x0101
        /*08da*/ 	.byte	0xff
	.zero		1


	//   ....[123]....
        /*08dc*/ 	.word	0x00004240
        /*08e0*/ 	.word	0x000000ff
        /*08e4*/ 	.word	0x00000230
        /*08e8*/ 	.short	0x010a
        /*08ea*/ 	.byte	0x04
	.zero		1


	//   ....[124]....
        /*08ec*/ 	.word	0x00004360
        /*08f0*/ 	.word	0x00000002
        /*08f4*/ 	.word	0x00000220
        /*08f8*/ 	.short	0x010a
        /*08fa*/ 	.byte	0xff
	.zero		1


	//   ....[125]....
        /*08fc*/ 	.word	0x00004460
        /*0900*/ 	.word	0x00000002
        /*0904*/ 	.word	0x00000000
        /*0908*/ 	.short	0x0101
        /*090a*/ 	.byte	0xff
	.zero		1


	//   ....[126]....
        /*090c*/ 	.word	0x000044f0
        /*0910*/ 	.word	0x000000ff
        /*0914*/ 	.word	0x00000230
        /*0918*/ 	.short	0x0106
        /*091a*/ 	.byte	0x04
	.zero		1


	//   ....[127]....
        /*091c*/ 	.word	0x00004510
        /*0920*/ 	.word	0x000000ff
        /*0924*/ 	.word	0x00000230
        /*0928*/ 	.short	0x010a
        /*092a*/ 	.byte	0x04
	.zero		1


	//   ....[128]....
        /*092c*/ 	.word	0x000045a0
        /*0930*/ 	.word	0x000000ff
        /*0934*/ 	.word	0x00000230
        /*0938*/ 	.short	0x0106
        /*093a*/ 	.byte	0x07
	.zero		1


	//   ....[129]....
        /*093c*/ 	.word	0x000045e0
        /*0940*/ 	.word	0x00000000
        /*0944*/ 	.word	0x00000230
        /*0948*/ 	.short	0x010a
        /*094a*/ 	.byte	0xff
	.zero		1


	//   ....[130]....
        /*094c*/ 	.word	0x00004b90
        /*0950*/ 	.word	0x00000002
        /*0954*/ 	.word	0x00000220
        /*0958*/ 	.short	0x010a
        /*095a*/ 	.byte	0xff
	.zero		1


	//   ....[131]....
        /*095c*/ 	.word	0x00004cb0
        /*0960*/ 	.word	0x00000000
        /*0964*/ 	.word	0x00000000
        /*0968*/ 	.short	0x0101
        /*096a*/ 	.byte	0xff
	.zero		1


	//   ....[132]....
        /*096c*/ 	.word	0x00005210
        /*0970*/ 	.word	0x000000ff
        /*0974*/ 	.word	0x00000000
        /*0978*/ 	.short	0x010a
        /*097a*/ 	.byte	0x04
	.zero		1


	//   ....[133]....
        /*097c*/ 	.word	0x00005220
        /*0980*/ 	.word	0x000000ff
        /*0984*/ 	.word	0x00000250
        /*0988*/ 	.short	0x010a
        /*098a*/ 	.byte	0x1f
	.zero		1


	//   ....[134]....
        /*098c*/ 	.word	0x00005350
        /*0990*/ 	.word	0x000000ff
        /*0994*/ 	.word	0x00000000
        /*0998*/ 	.short	0x010a
        /*099a*/ 	.byte	0x07
	.zero		1


	//   ....[135]....
        /*099c*/ 	.word	0x00005490
        /*09a0*/ 	.word	0x000000ff
        /*09a4*/ 	.word	0x00000000
        /*09a8*/ 	.short	0x010a
        /*09aa*/ 	.byte	0x05
	.zero		1


	//   ....[136]....
        /*09ac*/ 	.word	0x000056c0
        /*09b0*/ 	.word	0x000000ff
        /*09b4*/ 	.word	0x00000000
        /*09b8*/ 	.short	0x010a
        /*09ba*/ 	.byte	0x04
	.zero		1


	//   ....[137]....
        /*09bc*/ 	.word	0x00005750
        /*09c0*/ 	.word	0x000000ff
        /*09c4*/ 	.word	0x00000000
        /*09c8*/ 	.short	0x010a
        /*09ca*/ 	.byte	0x04
	.zero		1


	//   ....[138]....
        /*09cc*/ 	.word	0x00005be0
        /*09d0*/ 	.word	0x0000000c
        /*09d4*/ 	.word	0x00000220
        /*09d8*/ 	.short	0x010a
        /*09da*/ 	.byte	0xff
	.zero		1


	//   ....[139]....
        /*09dc*/ 	.word	0x00005d50
        /*09e0*/ 	.word	0x00000000
        /*09e4*/ 	.word	0x00000000
        /*09e8*/ 	.short	0x0101
        /*09ea*/ 	.byte	0xff
	.zero		1


	//   ....[140]....
        /*09ec*/ 	.word	0x000061d0
        /*09f0*/ 	.word	0x000000ff
        /*09f4*/ 	.word	0x00000218
        /*09f8*/ 	.short	0x010a
        /*09fa*/ 	.byte	0x1d
	.zero		1


	//   ....[141]....
        /*09fc*/ 	.word	0x00006390
        /*0a00*/ 	.word	0x000000ff
        /*0a04*/ 	.word	0x000001f8
        /*0a08*/ 	.short	0x010a
        /*0a0a*/ 	.byte	0x04
	.zero		1


	//   ....[142]....
        /*0a0c*/ 	.word	0x000065e0
        /*0a10*/ 	.word	0x000000ff
        /*0a14*/ 	.word	0x000001e0
        /*0a18*/ 	.short	0x010b
        /*0a1a*/ 	.byte	0x04
	.zero		1


	//   ....[143]....
        /*0a1c*/ 	.word	0x000065f0
        /*0a20*/ 	.word	0x000000ff
        /*0a24*/ 	.word	0x00000000
        /*0a28*/ 	.short	0x0101
        /*0a2a*/ 	.byte	0x06
	.zero		1


	//   ....[144]....
        /*0a2c*/ 	.word	0x00006600
        /*0a30*/ 	.word	0x000000ff
        /*0a34*/ 	.word	0x000001f8
        /*0a38*/ 	.short	0x010a
        /*0a3a*/ 	.byte	0x07
	.zero		1


	//   ....[145]....
        /*0a3c*/ 	.word	0x00006850
        /*0a40*/ 	.word	0x000000ff
        /*0a44*/ 	.word	0x000001e0
        /*0a48*/ 	.short	0x010b
        /*0a4a*/ 	.byte	0x07
	.zero		1


	//   ....[146]....
        /*0a4c*/ 	.word	0x00006860
        /*0a50*/ 	.word	0x000000ff
        /*0a54*/ 	.word	0x00000000
        /*0a58*/ 	.short	0x0101
        /*0a5a*/ 	.byte	0x04
	.zero		1


	//   ....[147]....
        /*0a5c*/ 	.word	0x00006870
        /*0a60*/ 	.word	0x000000ff
        /*0a64*/ 	.word	0x000001f8
        /*0a68*/ 	.short	0x010a
        /*0a6a*/ 	.byte	0x05
	.zero		1


	//   ....[148]....
        /*0a6c*/ 	.word	0x00006ab0
        /*0a70*/ 	.word	0x000000ff
        /*0a74*/ 	.word	0x000001e0
        /*0a78*/ 	.short	0x010b
        /*0a7a*/ 	.byte	0x05
	.zero		1


	//   ....[149]....
        /*0a7c*/ 	.word	0x00006ac0
        /*0a80*/ 	.word	0x000000ff
        /*0a84*/ 	.word	0x00000000
        /*0a88*/ 	.short	0x0101
        /*0a8a*/ 	.byte	0x06
	.zero		1


	//   ....[150]....
        /*0a8c*/ 	.word	0x00006ad0
        /*0a90*/ 	.word	0x000000ff
        /*0a94*/ 	.word	0x000001f8
        /*0a98*/ 	.short	0x010a
        /*0a9a*/ 	.byte	0x04
	.zero		1


	//   ....[151]....
        /*0a9c*/ 	.word	0x00006d20
        /*0aa0*/ 	.word	0x000000ff
        /*0aa4*/ 	.word	0x000001e0
        /*0aa8*/ 	.short	0x010b
        /*0aaa*/ 	.byte	0x04
	.zero		1


	//   ....[152]....
        /*0aac*/ 	.word	0x00006d50
        /*0ab0*/ 	.word	0x000000ff
        /*0ab4*/ 	.word	0x00000000
        /*0ab8*/ 	.short	0x0101
        /*0aba*/ 	.byte	0x05
	.zero		1


	//   ....[153]....
        /*0abc*/ 	.word	0x00006de0
        /*0ac0*/ 	.word	0x000000ff
        /*0ac4*/ 	.word	0x00000000
        /*0ac8*/ 	.short	0x010a
        /*0aca*/ 	.byte	0x04
	.zero		1


	//   ....[154]....
        /*0acc*/ 	.word	0x00006e70
        /*0ad0*/ 	.word	0x000000ff
        /*0ad4*/ 	.word	0x00000000
        /*0ad8*/ 	.short	0x010a
        /*0ada*/ 	.byte	0x05
	.zero		1


	//   ....[155]....
        /*0adc*/ 	.word	0x00006f10
        /*0ae0*/ 	.word	0x00000000
        /*0ae4*/ 	.word	0x00000000
        /*0ae8*/ 	.short	0x010a
        /*0aea*/ 	.byte	0xff
	.zero		1


	//   ....[156]....
        /*0aec*/ 	.word	0x00007280
        /*0af0*/ 	.word	0x00000000
        /*0af4*/ 	.word	0x00000220
        /*0af8*/ 	.short	0x010a
        /*0afa*/ 	.byte	0xff
	.zero		1


	//   ....[157]....
        /*0afc*/ 	.word	0x00007350
        /*0b00*/ 	.word	0x00000000
        /*0b04*/ 	.word	0x00000000
        /*0b08*/ 	.short	0x0101
        /*0b0a*/ 	.byte	0xff
	.zero		1


	//   ....[158]....
        /*0b0c*/ 	.word	0x00008010
        /*0b10*/ 	.word	0x00000000
        /*0b14*/ 	.word	0x000001e0
        /*0b18*/ 	.short	0x010a
        /*0b1a*/ 	.byte	0xff
	.zero		1


	//   ....[159]....
        /*0b1c*/ 	.word	0x00008080
        /*0b20*/ 	.word	0x00000068
        /*0b24*/ 	.word	0x00000240
        /*0b28*/ 	.short	0x010a
        /*0b2a*/ 	.byte	0xff
	.zero		1


	//   ....[160]....
        /*0b2c*/ 	.word	0x00008170
        /*0b30*/ 	.word	0x00000000
        /*0b34*/ 	.word	0x000001e0
        /*0b38*/ 	.short	0x010a
        /*0b3a*/ 	.byte	0xff
	.zero		1


	//   ....[161]....
        /*0b3c*/ 	.word	0x00008290
        /*0b40*/ 	.word	0x00000068
        /*0b44*/ 	.word	0x00000240
        /*0b48*/ 	.short	0x010a
        /*0b4a*/ 	.byte	0xff
	.zero		1


	//   ....[162]....
        /*0b4c*/ 	.word	0x00009110
        /*0b50*/ 	.word	0x00000000
        /*0b54*/ 	.word	0x00000000
        /*0b58*/ 	.short	0x0101
        /*0b5a*/ 	.byte	0xff
	.zero		1


	//   ....[163]....
        /*0b5c*/ 	.word	0x00009120
        /*0b60*/ 	.word	0x00000014
        /*0b64*/ 	.word	0x000001e0
        /*0b68*/ 	.short	0x010a
        /*0b6a*/ 	.byte	0xff
	.zero		1


	//   ....[164]....
        /*0b6c*/ 	.word	0x000091e0
        /*0b70*/ 	.word	0x00000014
        /*0b74*/ 	.word	0x000001e0
        /*0b78*/ 	.short	0x010a
        /*0b7a*/ 	.byte	0xff
	.zero		1


	//   ....[165]....
        /*0b7c*/ 	.word	0x0000a0c0
        /*0b80*/ 	.word	0x0000002e
        /*0b84*/ 	.word	0x00000000
        /*0b88*/ 	.short	0x0101
        /*0b8a*/ 	.byte	0xff
	.zero		1


	//   ....[166]....
        /*0b8c*/ 	.word	0x0000a100
        /*0b90*/ 	.word	0x00000015
        /*0b94*/ 	.word	0x000001e0
        /*0b98*/ 	.short	0x010a
        /*0b9a*/ 	.byte	0xff
	.zero		1


	//   ....[167]....
        /*0b9c*/ 	.word	0x0000a1d0
        /*0ba0*/ 	.word	0x00000015
        /*0ba4*/ 	.word	0x000001e0
        /*0ba8*/ 	.short	0x010a
        /*0baa*/ 	.byte	0xff
	.zero		1


	//   ....[168]....
        /*0bac*/ 	.word	0x0000b0c0
        /*0bb0*/ 	.word	0x0000002e
        /*0bb4*/ 	.word	0x00000000
        /*0bb8*/ 	.short	0x0101
        /*0bba*/ 	.byte	0xff
	.zero		1


	//   ....[169]....
        /*0bbc*/ 	.word	0x0000b0e0
        /*0bc0*/ 	.word	0x00000002
        /*0bc4*/ 	.word	0x000001e0
        /*0bc8*/ 	.short	0x010a
        /*0bca*/ 	.byte	0xff
	.zero		1


	//   ....[170]....
        /*0bcc*/ 	.word	0x0000b190
        /*0bd0*/ 	.word	0x00000002
        /*0bd4*/ 	.word	0x000001e0
        /*0bd8*/ 	.short	0x010a
        /*0bda*/ 	.byte	0xff
	.zero		1


	//   ....[171]....
        /*0bdc*/ 	.word	0x0000ba30
        /*0be0*/ 	.word	0x000000ff
        /*0be4*/ 	.word	0x00000000
        /*0be8*/ 	.short	0x0101
        /*0bea*/ 	.byte	0x04
	.zero		1


	//   ....[172]....
        /*0bec*/ 	.word	0x0000c090
        /*0bf0*/ 	.word	0x00000000
        /*0bf4*/ 	.word	0x00000000
        /*0bf8*/ 	.short	0x0101
        /*0bfa*/ 	.byte	0xff
	.zero		1


	//   ....[173]....
        /*0bfc*/ 	.word	0x0000c340
        /*0c00*/ 	.word	0x000000ff
        /*0c04*/ 	.word	0x00000000
        /*0c08*/ 	.short	0x0101
        /*0c0a*/ 	.byte	0x04
	.zero		1


	//   ....[174]....
        /*0c0c*/ 	.word	0x0000c360
        /*0c10*/ 	.word	0x00000000
        /*0c14*/ 	.word	0x00000270
        /*0c18*/ 	.short	0x010a
        /*0c1a*/ 	.byte	0xff
	.zero		1


	//   ....[175]....
        /*0c1c*/ 	.word	0x0000c3c0
        /*0c20*/ 	.word	0x00000000
        /*0c24*/ 	.word	0x000000f0
        /*0c28*/ 	.short	0x010a
        /*0c2a*/ 	.byte	0xff
	.zero		1


	//   ....[176]....
        /*0c2c*/ 	.word	0x0000c420
        /*0c30*/ 	.word	0x00000000
        /*0c34*/ 	.word	0x000000f0
        /*0c38*/ 	.short	0x010a
        /*0c3a*/ 	.byte	0xff
	.zero		1


	//   ....[177]....
        /*0c3c*/ 	.word	0x0000c470
        /*0c40*/ 	.word	0x00000003
        /*0c44*/ 	.word	0x00000220
        /*0c48*/ 	.short	0x010a
        /*0c4a*/ 	.byte	0xff
	.zero		1


	//   ....[178]....
        /*0c4c*/ 	.word	0x0000c4d0
        /*0c50*/ 	.word	0x00000000
        /*0c54*/ 	.word	0x00000000
        /*0c58*/ 	.short	0x010a
        /*0c5a*/ 	.byte	0xff
	.zero		1


	//   ....[179]....
        /*0c5c*/ 	.word	0x0000c530
        /*0c60*/ 	.word	0x00000000
        /*0c64*/ 	.word	0x00000000
        /*0c68*/ 	.short	0x010a
        /*0c6a*/ 	.byte	0xff
	.zero		1


	//   ....[180]....
        /*0c6c*/ 	.word	0x0000c590
        /*0c70*/ 	.word	0x00000000
        /*0c74*/ 	.word	0x00000000
        /*0c78*/ 	.short	0x010a
        /*0c7a*/ 	.byte	0xff
	.zero		1


	//   ....[181]....
        /*0c7c*/ 	.word	0x0000c5f0
        /*0c80*/ 	.word	0x00000000
        /*0c84*/ 	.word	0x00000000
        /*0c88*/ 	.short	0x010a
        /*0c8a*/ 	.byte	0xff
	.zero		1


	//   ....[182]....
        /*0c8c*/ 	.word	0x0000c650
        /*0c90*/ 	.word	0x00000000
        /*0c94*/ 	.word	0x00000000
        /*0c98*/ 	.short	0x010a
        /*0c9a*/ 	.byte	0xff
	.zero		1


	//   ....[183]....
        /*0c9c*/ 	.word	0x0000c6b0
        /*0ca0*/ 	.word	0x00000000
        /*0ca4*/ 	.word	0x00000000
        /*0ca8*/ 	.short	0x010a
        /*0caa*/ 	.byte	0xff
	.zero		1


	//   ....[184]....
        /*0cac*/ 	.word	0x0000c710
        /*0cb0*/ 	.word	0x00000000
        /*0cb4*/ 	.word	0x00000000
        /*0cb8*/ 	.short	0x010a
        /*0cba*/ 	.byte	0xff
	.zero		1


	//   ....[185]....
        /*0cbc*/ 	.word	0x0000c770
        /*0cc0*/ 	.word	0x00000000
        /*0cc4*/ 	.word	0x00000000
        /*0cc8*/ 	.short	0x010a
        /*0cca*/ 	.byte	0xff
	.zero		1


	//   ....[186]....
        /*0ccc*/ 	.word	0x0000c7d0
        /*0cd0*/ 	.word	0x00000000
        /*0cd4*/ 	.word	0x00000000
        /*0cd8*/ 	.short	0x010a
        /*0cda*/ 	.byte	0xff
	.zero		1


	//   ....[187]....
        /*0cdc*/ 	.word	0x0000c830
        /*0ce0*/ 	.word	0x00000000
        /*0ce4*/ 	.word	0x00000000
        /*0ce8*/ 	.short	0x010a
        /*0cea*/ 	.byte	0xff
	.zero		1


	//   ....[188]....
        /*0cec*/ 	.word	0x0000c890
        /*0cf0*/ 	.word	0x00000000
        /*0cf4*/ 	.word	0x00000000
        /*0cf8*/ 	.short	0x010a
        /*0cfa*/ 	.byte	0xff
	.zero		1


	//   ....[189]....
        /*0cfc*/ 	.word	0x0000c8f0
        /*0d00*/ 	.word	0x00000000
        /*0d04*/ 	.word	0x00000000
        /*0d08*/ 	.short	0x010a
        /*0d0a*/ 	.byte	0xff
	.zero		1


	//   ....[190]....
        /*0d0c*/ 	.word	0x0000c950
        /*0d10*/ 	.word	0x00000000
        /*0d14*/ 	.word	0x00000000
        /*0d18*/ 	.short	0x010a
        /*0d1a*/ 	.byte	0xff
	.zero		1


	//   ....[191]....
        /*0d1c*/ 	.word	0x0000c9b0
        /*0d20*/ 	.word	0x00000000
        /*0d24*/ 	.word	0x00000000
        /*0d28*/ 	.short	0x010a
        /*0d2a*/ 	.byte	0xff
	.zero		1


	//   ....[192]....
        /*0d2c*/ 	.word	0x0000ca10
        /*0d30*/ 	.word	0x00000000
        /*0d34*/ 	.word	0x00000000
        /*0d38*/ 	.short	0x010a
        /*0d3a*/ 	.byte	0xff
	.zero		1


	//   ....[193]....
        /*0d3c*/ 	.word	0x0000ca70
        /*0d40*/ 	.word	0x00000000
        /*0d44*/ 	.word	0x00000000
        /*0d48*/ 	.short	0x010a
        /*0d4a*/ 	.byte	0xff
	.zero		1


	//   ....[194]....
        /*0d4c*/ 	.word	0x0000cad0
        /*0d50*/ 	.word	0x00000000
        /*0d54*/ 	.word	0x00000000
        /*0d58*/ 	.short	0x010a
        /*0d5a*/ 	.byte	0xff
	.zero		1


	//   ....[195]....
        /*0d5c*/ 	.word	0x0000cb30
        /*0d60*/ 	.word	0x00000000
        /*0d64*/ 	.word	0x00000000
        /*0d68*/ 	.short	0x010a
        /*0d6a*/ 	.byte	0xff
	.zero		1


	//   ....[196]....
        /*0d6c*/ 	.word	0x0000cb90
        /*0d70*/ 	.word	0x00000000
        /*0d74*/ 	.word	0x00000000
        /*0d78*/ 	.short	0x010a
        /*0d7a*/ 	.byte	0xff
	.zero		1


	//   ....[197]....
        /*0d7c*/ 	.word	0x0000cbf0
        /*0d80*/ 	.word	0x00000000
        /*0d84*/ 	.word	0x00000000
        /*0d88*/ 	.short	0x010a
        /*0d8a*/ 	.byte	0xff
	.zero		1


	//   ....[198]....
        /*0d8c*/ 	.word	0x0000cc50
        /*0d90*/ 	.word	0x00000000
        /*0d94*/ 	.word	0x00000000
        /*0d98*/ 	.short	0x010a
        /*0d9a*/ 	.byte	0xff
	.zero		1


	//   ....[199]....
        /*0d9c*/ 	.word	0x0000ccb0
        /*0da0*/ 	.word	0x00000000
        /*0da4*/ 	.word	0x00000000
        /*0da8*/ 	.short	0x010a
        /*0daa*/ 	.byte	0xff
	.zero		1


	//   ....[200]....
        /*0dac*/ 	.word	0x0000cd10
        /*0db0*/ 	.word	0x00000000
        /*0db4*/ 	.word	0x00000000
        /*0db8*/ 	.short	0x010a
        /*0dba*/ 	.byte	0xff
	.zero		1


	//   ....[201]....
        /*0dbc*/ 	.word	0x0000cd70
        /*0dc0*/ 	.word	0x00000000
        /*0dc4*/ 	.word	0x00000000
        /*0dc8*/ 	.short	0x010a
        /*0dca*/ 	.byte	0xff
	.zero		1


	//   ....[202]....
        /*0dcc*/ 	.word	0x0000cdd0
        /*0dd0*/ 	.word	0x00000000
        /*0dd4*/ 	.word	0x00000000
        /*0dd8*/ 	.short	0x010a
        /*0dda*/ 	.byte	0xff
	.zero		1


	//   ....[203]....
        /*0ddc*/ 	.word	0x0000ce30
        /*0de0*/ 	.word	0x00000000
        /*0de4*/ 	.word	0x00000000
        /*0de8*/ 	.short	0x010a
        /*0dea*/ 	.byte	0xff
	.zero		1


	//   ....[204]....
        /*0dec*/ 	.word	0x0000ce90
        /*0df0*/ 	.word	0x00000000
        /*0df4*/ 	.word	0x00000000
        /*0df8*/ 	.short	0x010a
        /*0dfa*/ 	.byte	0xff
	.zero		1


	//   ....[205]....
        /*0dfc*/ 	.word	0x0000cef0
        /*0e00*/ 	.word	0x00000000
        /*0e04*/ 	.word	0x00000000
        /*0e08*/ 	.short	0x010a
        /*0e0a*/ 	.byte	0xff
	.zero		1


	//   ....[206]....
        /*0e0c*/ 	.word	0x0000cf50
        /*0e10*/ 	.word	0x00000000
        /*0e14*/ 	.word	0x00000000
        /*0e18*/ 	.short	0x010a
        /*0e1a*/ 	.byte	0xff
	.zero		1


	//   ....[207]....
        /*0e1c*/ 	.word	0x0000cfa0
        /*0e20*/ 	.word	0x00000002
        /*0e24*/ 	.word	0x00000260
        /*0e28*/ 	.short	0x010a
        /*0e2a*/ 	.byte	0xff
	.zero		1


	//   ....[208]....
        /*0e2c*/ 	.word	0x0000d000
        /*0e30*/ 	.word	0x00000002
        /*0e34*/ 	.word	0x00000230
        /*0e38*/ 	.short	0x010a
        /*0e3a*/ 	.byte	0xff
	.zero		1


	//   ....[209]....
        /*0e3c*/ 	.word	0x0000d050
        /*0e40*/ 	.word	0x00000002
        /*0e44*/ 	.word	0x00000220
        /*0e48*/ 	.short	0x010a
        /*0e4a*/ 	.byte	0xff
	.zero		1


	//   ....[210]....
        /*0e4c*/ 	.word	0x0000d0b0
        /*0e50*/ 	.word	0x00000000
        /*0e54*/ 	.word	0x00000230
        /*0e58*/ 	.short	0x010a
        /*0e5a*/ 	.byte	0xff
	.zero		1


	//   ....[211]....
        /*0e5c*/ 	.word	0x0000d100
        /*0e60*/ 	.word	0x00000002
        /*0e64*/ 	.word	0x00000220
        /*0e68*/ 	.short	0x010a
        /*0e6a*/ 	.byte	0xff
	.zero		1


	//   ....[212]....
        /*0e6c*/ 	.word	0x0000d160
        /*0e70*/ 	.word	0x00000000
        /*0e74*/ 	.word	0x00000250
        /*0e78*/ 	.short	0x010a
        /*0e7a*/ 	.byte	0xff
	.zero		1


	//   ....[213]....
        /*0e7c*/ 	.word	0x0000d1c0
        /*0e80*/ 	.word	0x00000000
        /*0e84*/ 	.word	0x00000000
        /*0e88*/ 	.short	0x010a
        /*0e8a*/ 	.byte	0xff
	.zero		1


	//   ....[214]....
        /*0e8c*/ 	.word	0x0000d220
        /*0e90*/ 	.word	0x00000000
        /*0e94*/ 	.word	0x00000000
        /*0e98*/ 	.short	0x010a
        /*0e9a*/ 	.byte	0xff
	.zero		1


	//   ....[215]....
        /*0e9c*/ 	.word	0x0000d280
        /*0ea0*/ 	.word	0x00000000
        /*0ea4*/ 	.word	0x00000000
        /*0ea8*/ 	.short	0x010a
        /*0eaa*/ 	.byte	0xff
	.zero		1


	//   ....[216]....
        /*0eac*/ 	.word	0x0000d2d0
        /*0eb0*/ 	.word	0x0000000c
        /*0eb4*/ 	.word	0x00000220
        /*0eb8*/ 	.short	0x010a
        /*0eba*/ 	.byte	0xff
	.zero		1


	//   ....[217]....
        /*0ebc*/ 	.word	0x0000d330
        /*0ec0*/ 	.word	0x00000000
        /*0ec4*/ 	.word	0x00000218
        /*0ec8*/ 	.short	0x010a
        /*0eca*/ 	.byte	0xff
	.zero		1


	//   ....[218]....
        /*0ecc*/ 	.word	0x0000d390
        /*0ed0*/ 	.word	0x00000000
        /*0ed4*/ 	.word	0x000001f8
        /*0ed8*/ 	.short	0x010a
        /*0eda*/ 	.byte	0xff
	.zero		1


	//   ....[219]....
        /*0edc*/ 	.word	0x0000d3f0
        /*0ee0*/ 	.word	0x00000000
        /*0ee4*/ 	.word	0x000001f8
        /*0ee8*/ 	.short	0x010a
        /*0eea*/ 	.byte	0xff
	.zero		1


	//   ....[220]....
        /*0eec*/ 	.word	0x0000d450
        /*0ef0*/ 	.word	0x00000000
        /*0ef4*/ 	.word	0x000001f8
        /*0ef8*/ 	.short	0x010a
        /*0efa*/ 	.byte	0xff
	.zero		1


	//   ....[221]....
        /*0efc*/ 	.word	0x0000d4b0
        /*0f00*/ 	.word	0x00000000
        /*0f04*/ 	.word	0x000001f8
        /*0f08*/ 	.short	0x010a
        /*0f0a*/ 	.byte	0xff
	.zero		1


	//   ....[222]....
        /*0f0c*/ 	.word	0x0000d510
        /*0f10*/ 	.word	0x00000000
        /*0f14*/ 	.word	0x00000000
        /*0f18*/ 	.short	0x010a
        /*0f1a*/ 	.byte	0xff
	.zero		1


	//   ....[223]....
        /*0f1c*/ 	.word	0x0000d570
        /*0f20*/ 	.word	0x00000000
        /*0f24*/ 	.word	0x00000000
        /*0f28*/ 	.short	0x010a
        /*0f2a*/ 	.byte	0xff
	.zero		1


	//   ....[224]....
        /*0f2c*/ 	.word	0x0000d5c0
        /*0f30*/ 	.word	0x00000000
        /*0f34*/ 	.word	0x00000220
        /*0f38*/ 	.short	0x010a
        /*0f3a*/ 	.byte	0xff
	.zero		1


	//   ....[225]....
        /*0f3c*/ 	.word	0x0000d610
        /*0f40*/ 	.word	0x00000000
        /*0f44*/ 	.word	0x000001e0
        /*0f48*/ 	.short	0x010a
        /*0f4a*/ 	.byte	0xff
	.zero		1


	//   ....[226]....
        /*0f4c*/ 	.word	0x0000d660
        /*0f50*/ 	.word	0x00000068
        /*0f54*/ 	.word	0x00000240
        /*0f58*/ 	.short	0x010a
        /*0f5a*/ 	.byte	0xff
	.zero		1


	//   ....[227]....
        /*0f5c*/ 	.word	0x0000d6b0
        /*0f60*/ 	.word	0x00000014
        /*0f64*/ 	.word	0x000001e0
        /*0f68*/ 	.short	0x010a
        /*0f6a*/ 	.byte	0xff
	.zero		1


	//   ....[228]....
        /*0f6c*/ 	.word	0x0000d700
        /*0f70*/ 	.word	0x00000015
        /*0f74*/ 	.word	0x000001e0
        /*0f78*/ 	.short	0x010a
        /*0f7a*/ 	.byte	0xff
	.zero		1


	//   ....[229]....
        /*0f7c*/ 	.word	0x0000d750
        /*0f80*/ 	.word	0x00000002
        /*0f84*/ 	.word	0x000001e0
        /*0f88*/ 	.short	0x010a
        /*0f8a*/ 	.byte	0xff
	.zero		1


	//----- nvinfo : EIATTR_NUM_MBARRIERS
	.align		4
.L_47:
        /*0f8c*/ 	.byte	0x03, 0x38
        /*0f8e*/ 	.short	0x0050


	//----- nvinfo : EIATTR_EXIT_INSTR_OFFSETS
	.align		4
        /*0f90*/ 	.byte	0x04, 0x1c
        /*0f92*/ 	.short	(.L_49 - .L_48)


	//   ....[0]....
.L_48:
        /*0f94*/ 	.word	0x000040c0


	//   ....[1]....
        /*0f98*/ 	.word	0x000045b0


	//   ....[2]....
        /*0f9c*/ 	.word	0x00004610


	//   ....[3]....
        /*0fa0*/ 	.word	0x000059b0


	//   ....[4]....
        /*0fa4*/ 	.word	0x00006f40


	//   ....[5]....
        /*0fa8*/ 	.word	0x00006f80


	//   ....[6]....
        /*0fac*/ 	.word	0x0000c230


	//   ....[7]....
        /*0fb0*/ 	.word	0x0000c2b0


	//   ....[8]....
        /*0fb4*/ 	.word	0x0000c2e0


	//   ....[9]....
        /*0fb8*/ 	.word	0x0000c350


	//----- nvinfo : EIATTR_MAX_THREADS
	.align		4
.L_49:
        /*0fbc*/ 	.byte	0x04, 0x05
        /*0fbe*/ 	.short	(.L_51 - .L_50)
.L_50:
        /*0fc0*/ 	.word	0x00000100
        /*0fc4*/ 	.word	0x00000001
        /*0fc8*/ 	.word	0x00000001


	//----- nvinfo : EIATTR_CRS_STACK_SIZE
	.align		4
.L_51:
        /*0fcc*/ 	.byte	0x04, 0x1e
        /*0fce*/ 	.short	(.L_53 - .L_52)
.L_52:
        /*0fd0*/ 	.word	0x00000000


	//----- nvinfo : EIATTR_CBANK_PARAM_SIZE
	.align		4
.L_53:
        /*0fd4*/ 	.byte	0x03, 0x19
        /*0fd6*/ 	.short	0x0c00


	//----- nvinfo : EIATTR_PARAM_CBANK
	.align		4
        /*0fd8*/ 	.byte	0x04, 0x0a
        /*0fda*/ 	.short	(.L_55 - .L_54)
	.align		4
.L_54:
        /*0fdc*/ 	.word	index@(.nv.constant0._ZN7cutlass13device_kernelINS_4gemm6kernel13GemmUniversalIN4cute5tupleIJiiiiEEENS1_10collective13CollectiveMmaINS1_46MainloopSm100TmaUmmaWarpSpecializedBlockScaledILi30ELi2ELi2ENS5_IJNS4_1CILi4EEENSA_ILi2EEENSA_ILi1EEEEEEEENS5_IJNSA_ILi128EEENSA_ILi64EEESH_EEENS5_IJNS_12float_e2m1_tENS_13float_ue4m3_tEEEENS5_IJNS5_IJlSD_lEEENS4_6LayoutINS5_IJNS5_IJNS5_IJNSA_ILi32EEESB_EEEiEEENS5_IJNS5_IJNSA_ILi16EEESB_EEEiEEENS5_IJSD_iEEEEEENS5_IJST_NS5_IJNS5_IJNSA_ILi0EEESD_EEENSA_ILi512EEEEEENS5_IJSW_iEEEEEEEEEEESL_S13_NS4_8TiledMMAINS4_8MMA_AtomIJNS4_17SM100_MMA_MXF4_SSISJ_SJ_fSK_Li128ELi64ELi16ELNS4_4UMMA5MajorE0ELS18_0ELNS17_7ScaleInE0ELS19_0EEEEEENSN_INS5_IJSD_SD_SD_EEENS5_IJSW_SW_SW_EEEEENS5_IJNS4_10UnderscoreES1F_S1F_EEEEENS5_IJNS4_23SM90_TMA_LOAD_MULTICASTES1I_EEENS5_IJNS4_14ComposedLayoutINS4_7SwizzleILi1ELi4ELi3EEENS4_18smem_ptr_flag_bitsILi4EEENSN_INS5_IJNSA_ILi8EEESH_EEENS5_IJSH_SD_EEEEEEENSN_INS5_IJNS5_IJNS5_IJSP_SD_EEESS_EEESD_NS5_IJSD_SD_EEEEEENS5_IJNS5_IJNS5_IJSS_SY_EEESX_EEESW_NS5_IJSB_SY_EEEEEEEEEEEvNS4_8identityES1J_S23_vS24_EENS_8epilogue10collective18CollectiveEpilogueINS26_23Sm100TmaWarpSpecializedILi3ELi2ELi16ELb1ELb0EEEJNS5_IJSH_SH_SH_EEENS5_IJNSN_ISH_SD_EENSN_INS5_IJSR_SC_EEENS5_IJSD_SO_EEEEEEEENS_10bfloat16_tESM_S2H_SM_NS26_6fusion15FusionCallbacksIS2A_NS2I_17LinearCombinationIS2H_fS2H_fLNS_15FloatRoundStyleE2EEES2B_S2G_JEEENS4_5SM1004TMEM4LOAD26SM100_TMEM_LOAD_32dp32b16xENS4_13SM90_TMA_LOADENS1K_IS1M_NS1N_ILi16EEENSN_INS5_IJS1P_SR_EEENS5_IJSR_SD_EEEEEEENS4_39AutoVectorizingCopyWithAssumedAlignmentILi128EEENS4_14SM90_TMA_STOREES2X_S2Z_S2Z_EEEvvEEEEvNT_6ParamsE)
        /*0fe0*/ 	.short	0x0380
        /*0fe2*/ 	.short	0x0c00


	//----- nvinfo : EIATTR_SW_WAR
	.align		4
.L_55:
        /*0fe4*/ 	.byte	0x04, 0x36
        /*0fe6*/ 	.short	(.L_57 - .L_56)
.L_56:
        /*0fe8*/ 	.word	0x00000008
.L_57:


//--------------------- .nv.callgraph             --------------------------
	.section	.nv.callgraph,"",@"SHT_CUDA_CALLGRAPH"
	.align	4
	.sectionentsize	8
	.align		4
        /*0000*/ 	.word	0x00000000
	.align		4
        /*0004*/ 	.word	0xffffffff
	.align		4
        /*0008*/ 	.word	index@(_ZN7cutlass13device_kernelINS_4gemm6kernel13GemmUniversalIN4cute5tupleIJiiiiEEENS1_10collective13CollectiveMmaINS1_46MainloopSm100TmaUmmaWarpSpecializedBlockScaledILi30ELi2ELi2ENS5_IJNS4_1CILi4EEENSA_ILi2EEENSA_ILi1EEEEEEEENS5_IJNSA_ILi128EEENSA_ILi64EEESH_EEENS5_IJNS_12float_e2m1_tENS_13float_ue4m3_tEEEENS5_IJNS5_IJlSD_lEEENS4_6LayoutINS5_IJNS5_IJNS5_IJNSA_ILi32EEESB_EEEiEEENS5_IJNS5_IJNSA_ILi16EEESB_EEEiEEENS5_IJSD_iEEEEEENS5_IJST_NS5_IJNS5_IJNSA_ILi0EEESD_EEENSA_ILi512EEEEEENS5_IJSW_iEEEEEEEEEEESL_S13_NS4_8TiledMMAINS4_8MMA_AtomIJNS4_17SM100_MMA_MXF4_SSISJ_SJ_fSK_Li128ELi64ELi16ELNS4_4UMMA5MajorE0ELS18_0ELNS17_7ScaleInE0ELS19_0EEEEEENSN_INS5_IJSD_SD_SD_EEENS5_IJSW_SW_SW_EEEEENS5_IJNS4_10UnderscoreES1F_S1F_EEEEENS5_IJNS4_23SM90_TMA_LOAD_MULTICASTES1I_EEENS5_IJNS4_14ComposedLayoutINS4_7SwizzleILi1ELi4ELi3EEENS4_18smem_ptr_flag_bitsILi4EEENSN_INS5_IJNSA_ILi8EEESH_EEENS5_IJSH_SD_EEEEEEENSN_INS5_IJNS5_IJNS5_IJSP_SD_EEESS_EEESD_NS5_IJSD_SD_EEEEEENS5_IJNS5_IJNS5_IJSS_SY_EEESX_EEESW_NS5_IJSB_SY_EEEEEEEEEEEvNS4_8identityES1J_S23_vS24_EENS_8epilogue10collective18CollectiveEpilogueINS26_23Sm100TmaWarpSpecializedILi3ELi2ELi16ELb1ELb0EEEJNS5_IJSH_SH_SH_EEENS5_IJNSN_ISH_SD_EENSN_INS5_IJSR_SC_EEENS5_IJSD_SO_EEEEEEEENS_10bfloat16_tESM_S2H_SM_NS26_6fusion15FusionCallbacksIS2A_NS2I_17LinearCombinationIS2H_fS2H_fLNS_15FloatRoundStyleE2EEES2B_S2G_JEEENS4_5SM1004TMEM4LOAD26SM100_TMEM_LOAD_32dp32b16xENS4_13SM90_TMA_LOADENS1K_IS1M_NS1N_ILi16EEENSN_INS5_IJS1P_SR_EEENS5_IJSR_SD_EEEEEEENS4_39AutoVectorizingCopyWithAssumedAlignmentILi128EEENS4_14SM90_TMA_STOREES2X_S2Z_S2Z_EEEvvEEEEvNT_6ParamsE)
	.align		4
        /*000c*/ 	.word	index@(__assertfail)
	.align		4
        /*0010*/ 	.word	0x00000000
	.align		4
        /*0014*/ 	.word	0xfffffffe
	.align		4
        /*0018*/ 	.word	0x00000000
	.align		4
        /*001c*/ 	.word	0xfffffffd
	.align		4
        /*0020*/ 	.word	0x00000000
	.align		4
        /*0024*/ 	.word	0xfffffffc


//--------------------- .nv.constant4             --------------------------
	.section	.nv.constant4,"a",@progbits
	.align	8
	.align		8
.nv.constant4:
        /*0000*/ 	.dword	__assertfail
	.align		8
        /*0008*/ 	.dword	__unnamed_1
	.align		8
        /*0010*/ 	.dword	__unnamed_2
	.align		8
        /*0018*/ 	.dword	_ZN40_INTERNAL_cb8ea066_4_k_cu_ba3f2273_353434cuda3std3__45__cpo5beginE
	.align		8
        /*0020*/ 	.dword	_ZN40_INTERNAL_cb8ea066_4_k_cu_ba3f2273_353434cuda3std3__45__cpo3endE
	.align		8
        /*0028*/ 	.dword	_ZN40_INTERNAL_cb8ea066_4_k_cu_ba3f2273_353434cuda3std3__45__cpo6cbeginE
	.align		8
        /*0030*/ 	.dword	_ZN40_INTERNAL_cb8ea066_4_k_cu_ba3f2273_353434cuda3std3__45__cpo4cendE
	.align		8
        /*0038*/ 	.dword	_ZN40_INTERNAL_cb8ea066_4_k_cu_ba3f2273_353434cuda3std3__442_GLOBAL__N__cb8ea066_4_k_cu_ba3f2273_353436ignoreE
	.align		8
        /*0040*/ 	.dword	_ZN40_INTERNAL_cb8ea066_4_k_cu_ba3f2273_353434cuda3std3__419piecewise_constructE
	.align		8
        /*0048*/ 	.dword	_ZN40_INTERNAL_cb8ea066_4_k_cu_ba3f2273_353434cuda3std3__48in_placeE
	.align		8
        /*0050*/ 	.dword	_ZN40_INTERNAL_cb8ea066_4_k_cu_ba3f2273_353434cuda3std6ranges3__45__cpo4swapE
	.align		8
        /*0058*/ 	.dword	_ZN40_INTERNAL_cb8ea066_4_k_cu_ba3f2273_353434cuda3std6ranges3__45__cpo9iter_moveE
	.align		8
        /*0060*/ 	.dword	_ZN40_INTERNAL_cb8ea066_4_k_cu_ba3f2273_353434cute7productE
	.align		8
        /*0068*/ 	.dword	_ZN40_INTERNAL_cb8ea066_4_k_cu_ba3f2273_353434cute1_E
	.align		8
        /*0070*/ 	.dword	$str$25
	.align		8
        /*0078*/ 	.dword	$str$26
	.align		8
        /*0080*/ 	.dword	$str$29
	.align		8
        /*0088*/ 	.dword	$str$30


//--------------------- .text._ZN7cutlass13device_kernelINS_4gemm6kernel13GemmUniversalIN4cute5tupleIJiiiiEEENS1_10collective13CollectiveMmaINS1_46MainloopSm100TmaUmmaWarpSpecializedBlockScaledILi30ELi2ELi2ENS5_IJNS4_1CILi4EEENSA_ILi2EEENSA_ILi1EEEEEEEENS5_IJNSA_ILi128EEENSA_ILi64EEESH_EEENS5_IJNS_12float_e2m1_tENS_13float_ue4m3_tEEEENS5_IJNS5_IJlSD_lEEENS4_6LayoutINS5_IJNS5_IJNS5_IJNSA_ILi32EEESB_EEEiEEENS5_IJNS5_IJNSA_ILi16EEESB_EEEiEEENS5_IJSD_iEEEEEENS5_IJST_NS5_IJNS5_IJNSA_ILi0EEESD_EEENSA_ILi512EEEEEENS5_IJSW_iEEEEEEEEEEESL_S13_NS4_8TiledMMAINS4_8MMA_AtomIJNS4_17SM100_MMA_MXF4_SSISJ_SJ_fSK_Li128ELi64ELi16ELNS4_4UMMA5MajorE0ELS18_0ELNS17_7ScaleInE0ELS19_0EEEEEENSN_INS5_IJSD_SD_SD_EEENS5_IJSW_SW_SW_EEEEENS5_IJNS4_10UnderscoreES1F_S1F_EEEEENS5_IJNS4_23SM90_TMA_LOAD_MULTICASTES1I_EEENS5_IJNS4_14ComposedLayoutINS4_7SwizzleILi1ELi4ELi3EEENS4_18smem_ptr_flag_bitsILi4EEENSN_INS5_IJNSA_ILi8EEESH_EEENS5_IJSH_SD_EEEEEEENSN_INS5_IJNS5_IJNS5_IJSP_SD_EEESS_EEESD_NS5_IJSD_SD_EEEEEENS5_IJNS5_IJNS5_IJSS_SY_EEESX_EEESW_NS5_IJSB_SY_EEEEEEEEEEEvNS4_8identityES1J_S23_vS24_EENS_8epilogue10collective18CollectiveEpilogueINS26_23Sm100TmaWarpSpecializedILi3ELi2ELi16ELb1ELb0EEEJNS5_IJSH_SH_SH_EEENS5_IJNSN_ISH_SD_EENSN_INS5_IJSR_SC_EEENS5_IJSD_SO_EEEEEEEENS_10bfloat16_tESM_S2H_SM_NS26_6fusion15FusionCallbacksIS2A_NS2I_17LinearCombinationIS2H_fS2H_fLNS_15FloatRoundStyleE2EEES2B_S2G_JEEENS4_5SM1004TMEM4LOAD26SM100_TMEM_LOAD_32dp32b16xENS4_13SM90_TMA_LOADENS1K_IS1M_NS1N_ILi16EEENSN_INS5_IJS1P_SR_EEENS5_IJSR_SD_EEEEEEENS4_39AutoVectorizingCopyWithAssumedAlignmentILi128EEENS4_14SM90_TMA_STOREES2X_S2Z_S2Z_EEEvvEEEEvNT_6ParamsE --------------------------
	.section	.text._ZN7cutlass13device_kernelINS_4gemm6kernel13GemmUniversalIN4cute5tupleIJiiiiEEENS1_10collective13CollectiveMmaINS1_46MainloopSm100TmaUmmaWarpSpecializedBlockScaledILi30ELi2ELi2ENS5_IJNS4_1CILi4EEENSA_ILi2EEENSA_ILi1EEEEEEEENS5_IJNSA_ILi128EEENSA_ILi64EEESH_EEENS5_IJNS_12float_e2m1_tENS_13float_ue4m3_tEEEENS5_IJNS5_IJlSD_lEEENS4_6LayoutINS5_IJNS5_IJNS5_IJNSA_ILi32EEESB_EEEiEEENS5_IJNS5_IJNSA_ILi16EEESB_EEEiEEENS5_IJSD_iEEEEEENS5_IJST_NS5_IJNS5_IJNSA_ILi0EEESD_EEENSA_ILi512EEEEEENS5_IJSW_iEEEEEEEEEEESL_S13_NS4_8TiledMMAINS4_8MMA_AtomIJNS4_17SM100_MMA_MXF4_SSISJ_SJ_fSK_Li128ELi64ELi16ELNS4_4UMMA5MajorE0ELS18_0ELNS17_7ScaleInE0ELS19_0EEEEEENSN_INS5_IJSD_SD_SD_EEENS5_IJSW_SW_SW_EEEEENS5_IJNS4_10UnderscoreES1F_S1F_EEEEENS5_IJNS4_23SM90_TMA_LOAD_MULTICASTES1I_EEENS5_IJNS4_14ComposedLayoutINS4_7SwizzleILi1ELi4ELi3EEENS4_18smem_ptr_flag_bitsILi4EEENSN_INS5_IJNSA_ILi8EEESH_EEENS5_IJSH_SD_EEEEEEENSN_INS5_IJNS5_IJNS5_IJSP_SD_EEESS_EEESD_NS5_IJSD_SD_EEEEEENS5_IJNS5_IJNS5_IJSS_SY_EEESX_EEESW_NS5_IJSB_SY_EEEEEEEEEEEvNS4_8identityES1J_S23_vS24_EENS_8epilogue10collective18CollectiveEpilogueINS26_23Sm100TmaWarpSpecializedILi3ELi2ELi16ELb1ELb0EEEJNS5_IJSH_SH_SH_EEENS5_IJNSN_ISH_SD_EENSN_INS5_IJSR_SC_EEENS5_IJSD_SO_EEEEEEEENS_10bfloat16_tESM_S2H_SM_NS26_6fusion15FusionCallbacksIS2A_NS2I_17LinearCombinationIS2H_fS2H_fLNS_15FloatRoundStyleE2EEES2B_S2G_JEEENS4_5SM1004TMEM4LOAD26SM100_TMEM_LOAD_32dp32b16xENS4_13SM90_TMA_LOADENS1K_IS1M_NS1N_ILi16EEENSN_INS5_IJS1P_SR_EEENS5_IJSR_SD_EEEEEEENS4_39AutoVectorizingCopyWithAssumedAlignmentILi128EEENS4_14SM90_TMA_STOREES2X_S2Z_S2Z_EEEvvEEEEvNT_6ParamsE,"ax",@progbits
	.align	128
.text._ZN7cutlass13device_kernelINS_4gemm6kernel13GemmUniversalIN4cute5tupleIJiiiiEEENS1_10collective13CollectiveMmaINS1_46MainloopSm100TmaUmmaWarpSpecializedBlockScaledILi30ELi2ELi2ENS5_IJNS4_1CILi4EEENSA_ILi2EEENSA_ILi1EEEEEEEENS5_IJNSA_ILi128EEENSA_ILi64EEESH_EEENS5_IJNS_12float_e2m1_tENS_13float_ue4m3_tEEEENS5_IJNS5_IJlSD_lEEENS4_6LayoutINS5_IJNS5_IJNS5_IJNSA_ILi32EEESB_EEEiEEENS5_IJNS5_IJNSA_ILi16EEESB_EEEiEEENS5_IJSD_iEEEEEENS5_IJST_NS5_IJNS5_IJNSA_ILi0EEESD_EEENSA_ILi512EEEEEENS5_IJSW_iEEEEEEEEEEESL_S13_NS4_8TiledMMAINS4_8MMA_AtomIJNS4_17SM100_MMA_MXF4_SSISJ_SJ_fSK_Li128ELi64ELi16ELNS4_4UMMA5MajorE0ELS18_0ELNS17_7ScaleInE0ELS19_0EEEEEENSN_INS5_IJSD_SD_SD_EEENS5_IJSW_SW_SW_EEEEENS5_IJNS4_10UnderscoreES1F_S1F_EEEEENS5_IJNS4_23SM90_TMA_LOAD_MULTICASTES1I_EEENS5_IJNS4_14ComposedLayoutINS4_7SwizzleILi1ELi4ELi3EEENS4_18smem_ptr_flag_bitsILi4EEENSN_INS5_IJNSA_ILi8EEESH_EEENS5_IJSH_SD_EEEEEEENSN_INS5_IJNS5_IJNS5_IJSP_SD_EEESS_EEESD_NS5_IJSD_SD_EEEEEENS5_IJNS5_IJNS5_IJSS_SY_EEESX_EEESW_NS5_IJSB_SY_EEEEEEEEEEEvNS4_8identityES1J_S23_vS24_EENS_8epilogue10collective18CollectiveEpilogueINS26_23Sm100TmaWarpSpecializedILi3ELi2ELi16ELb1ELb0EEEJNS5_IJSH_SH_SH_EEENS5_IJNSN_ISH_SD_EENSN_INS5_IJSR_SC_EEENS5_IJSD_SO_EEEEEEEENS_10bfloat16_tESM_S2H_SM_NS26_6fusion15FusionCallbacksIS2A_NS2I_17LinearCombinationIS2H_fS2H_fLNS_15FloatRoundStyleE2EEES2B_S2G_JEEENS4_5SM1004TMEM4LOAD26SM100_TMEM_LOAD_32dp32b16xENS4_13SM90_TMA_LOADENS1K_IS1M_NS1N_ILi16EEENSN_INS5_IJS1P_SR_EEENS5_IJSR_SD_EEEEEEENS4_39AutoVectorizingCopyWithAssumedAlignmentILi128EEENS4_14SM90_TMA_STOREES2X_S2Z_S2Z_EEEvvEEEEvNT_6ParamsE:
        .type           _ZN7cutlass13device_kernelINS_4gemm6kernel13GemmUniversalIN4cute5tupleIJiiiiEEENS1_10collective13CollectiveMmaINS1_46MainloopSm100TmaUmmaWarpSpecializedBlockScaledILi30ELi2ELi2ENS5_IJNS4_1CILi4EEENSA_ILi2EEENSA_ILi1EEEEEEEENS5_IJNSA_ILi128EEENSA_ILi64EEESH_EEENS5_IJNS_12float_e2m1_tENS_13float_ue4m3_tEEEENS5_IJNS5_IJlSD_lEEENS4_6LayoutINS5_IJNS5_IJNS5_IJNSA_ILi32EEESB_EEEiEEENS5_IJNS5_IJNSA_ILi16EEESB_EEEiEEENS5_IJSD_iEEEEEENS5_IJST_NS5_IJNS5_IJNSA_ILi0EEESD_EEENSA_ILi512EEEEEENS5_IJSW_iEEEEEEEEEEESL_S13_NS4_8TiledMMAINS4_8MMA_AtomIJNS4_17SM100_MMA_MXF4_SSISJ_SJ_fSK_Li128ELi64ELi16ELNS4_4UMMA5MajorE0ELS18_0ELNS17_7ScaleInE0ELS19_0EEEEEENSN_INS5_IJSD_SD_SD_EEENS5_IJSW_SW_SW_EEEEENS5_IJNS4_10UnderscoreES1F_S1F_EEEEENS5_IJNS4_23SM90_TMA_LOAD_MULTICASTES1I_EEENS5_IJNS4_14ComposedLayoutINS4_7SwizzleILi1ELi4ELi3EEENS4_18smem_ptr_flag_bitsILi4EEENSN_INS5_IJNSA_ILi8EEESH_EEENS5_IJSH_SD_EEEEEEENSN_INS5_IJNS5_IJNS5_IJSP_SD_EEESS_EEESD_NS5_IJSD_SD_EEEEEENS5_IJNS5_IJNS5_IJSS_SY_EEESX_EEESW_NS5_IJSB_SY_EEEEEEEEEEEvNS4_8identityES1J_S23_vS24_EENS_8epilogue10collective18CollectiveEpilogueINS26_23Sm100TmaWarpSpecializedILi3ELi2ELi16ELb1ELb0EEEJNS5_IJSH_SH_SH_EEENS5_IJNSN_ISH_SD_EENSN_INS5_IJSR_SC_EEENS5_IJSD_SO_EEEEEEEENS_10bfloat16_tESM_S2H_SM_NS26_6fusion15FusionCallbacksIS2A_NS2I_17LinearCombinationIS2H_fS2H_fLNS_15FloatRoundStyleE2EEES2B_S2G_JEEENS4_5SM1004TMEM4LOAD26SM100_TMEM_LOAD_32dp32b16xENS4_13SM90_TMA_LOADENS1K_IS1M_NS1N_ILi16EEENSN_INS5_IJS1P_SR_EEENS5_IJSR_SD_EEEEEEENS4_39AutoVectorizingCopyWithAssumedAlignmentILi128EEENS4_14SM90_TMA_STOREES2X_S2Z_S2Z_EEEvvEEEEvNT_6ParamsE,@function
        .size           _ZN7cutlass13device_kernelINS_4gemm6kernel13GemmUniversalIN4cute5tupleIJiiiiEEENS1_10collective13CollectiveMmaINS1_46MainloopSm100TmaUmmaWarpSpecializedBlockScaledILi30ELi2ELi2ENS5_IJNS4_1CILi4EEENSA_ILi2EEENSA_ILi1EEEEEEEENS5_IJNSA_ILi128EEENSA_ILi64EEESH_EEENS5_IJNS_12float_e2m1_tENS_13float_ue4m3_tEEEENS5_IJNS5_IJlSD_lEEENS4_6LayoutINS5_IJNS5_IJNS5_IJNSA_ILi32EEESB_EEEiEEENS5_IJNS5_IJNSA_ILi16EEESB_EEEiEEENS5_IJSD_iEEEEEENS5_IJST_NS5_IJNS5_IJNSA_ILi0EEESD_EEENSA_ILi512EEEEEENS5_IJSW_iEEEEEEEEEEESL_S13_NS4_8TiledMMAINS4_8MMA_AtomIJNS4_17SM100_MMA_MXF4_SSISJ_SJ_fSK_Li128ELi64ELi16ELNS4_4UMMA5MajorE0ELS18_0ELNS17_7ScaleInE0ELS19_0EEEEEENSN_INS5_IJSD_SD_SD_EEENS5_IJSW_SW_SW_EEEEENS5_IJNS4_10UnderscoreES1F_S1F_EEEEENS5_IJNS4_23SM90_TMA_LOAD_MULTICASTES1I_EEENS5_IJNS4_14ComposedLayoutINS4_7SwizzleILi1ELi4ELi3EEENS4_18smem_ptr_flag_bitsILi4EEENSN_INS5_IJNSA_ILi8EEESH_EEENS5_IJSH_SD_EEEEEEENSN_INS5_IJNS5_IJNS5_IJSP_SD_EEESS_EEESD_NS5_IJSD_SD_EEEEEENS5_IJNS5_IJNS5_IJSS_SY_EEESX_EEESW_NS5_IJSB_SY_EEEEEEEEEEEvNS4_8identityES1J_S23_vS24_EENS_8epilogue10collective18CollectiveEpilogueINS26_23Sm100TmaWarpSpecializedILi3ELi2ELi16ELb1ELb0EEEJNS5_IJSH_SH_SH_EEENS5_IJNSN_ISH_SD_EENSN_INS5_IJSR_SC_EEENS5_IJSD_SO_EEEEEEEENS_10bfloat16_tESM_S2H_SM_NS26_6fusion15FusionCallbacksIS2A_NS2I_17LinearCombinationIS2H_fS2H_fLNS_15FloatRoundStyleE2EEES2B_S2G_JEEENS4_5SM1004TMEM4LOAD26SM100_TMEM_LOAD_32dp32b16xENS4_13SM90_TMA_LOADENS1K_IS1M_NS1N_ILi16EEENSN_INS5_IJS1P_SR_EEENS5_IJSR_SD_EEEEEEENS4_39AutoVectorizingCopyWithAssumedAlignmentILi128EEENS4_14SM90_TMA_STOREES2X_S2Z_S2Z_EEEvvEEEEvNT_6ParamsE,(.L_x_274 - _ZN7cutlass13device_kernelINS_4gemm6kernel13GemmUniversalIN4cute5tupleIJiiiiEEENS1_10collective13CollectiveMmaINS1_46MainloopSm100TmaUmmaWarpSpecializedBlockScaledILi30ELi2ELi2ENS5_IJNS4_1CILi4EEENSA_ILi2EEENSA_ILi1EEEEEEEENS5_IJNSA_ILi128EEENSA_ILi64EEESH_EEENS5_IJNS_12float_e2m1_tENS_13float_ue4m3_tEEEENS5_IJNS5_IJlSD_lEEENS4_6LayoutINS5_IJNS5_IJNS5_IJNSA_ILi32EEESB_EEEiEEENS5_IJNS5_IJNSA_ILi16EEESB_EEEiEEENS5_IJSD_iEEEEEENS5_IJST_NS5_IJNS5_IJNSA_ILi0EEESD_EEENSA_ILi512EEEEEENS5_IJSW_iEEEEEEEEEEESL_S13_NS4_8TiledMMAINS4_8MMA_AtomIJNS4_17SM100_MMA_MXF4_SSISJ_SJ_fSK_Li128ELi64ELi16ELNS4_4UMMA5MajorE0ELS18_0ELNS17_7ScaleInE0ELS19_0EEEEEENSN_INS5_IJSD_SD_SD_EEENS5_IJSW_SW_SW_EEEEENS5_IJNS4_10UnderscoreES1F_S1F_EEEEENS5_IJNS4_23SM90_TMA_LOAD_MULTICASTES1I_EEENS5_IJNS4_14ComposedLayoutINS4_7SwizzleILi1ELi4ELi3EEENS4_18smem_ptr_flag_bitsILi4EEENSN_INS5_IJNSA_ILi8EEESH_EEENS5_IJSH_SD_EEEEEEENSN_INS5_IJNS5_IJNS5_IJSP_SD_EEESS_EEESD_NS5_IJSD_SD_EEEEEENS5_IJNS5_IJNS5_IJSS_SY_EEESX_EEESW_NS5_IJSB_SY_EEEEEEEEEEEvNS4_8identityES1J_S23_vS24_EENS_8epilogue10collective18CollectiveEpilogueINS26_23Sm100TmaWarpSpecializedILi3ELi2ELi16ELb1ELb0EEEJNS5_IJSH_SH_SH_EEENS5_IJNSN_ISH_SD_EENSN_INS5_IJSR_SC_EEENS5_IJSD_SO_EEEEEEEENS_10bfloat16_tESM_S2H_SM_NS26_6fusion15FusionCallbacksIS2A_NS2I_17LinearCombinationIS2H_fS2H_fLNS_15FloatRoundStyleE2EEES2B_S2G_JEEENS4_5SM1004TMEM4LOAD26SM100_TMEM_LOAD_32dp32b16xENS4_13SM90_TMA_LOADENS1K_IS1M_NS1N_ILi16EEENSN_INS5_IJS1P_SR_EEENS5_IJSR_SD_EEEEEEENS4_39AutoVectorizingCopyWithAssumedAlignmentILi128EEENS4_14SM90_TMA_STOREES2X_S2Z_S2Z_EEEvvEEEEvNT_6ParamsE)
        .other          _ZN7cutlass13device_kernelINS_4gemm6kernel13GemmUniversalIN4cute5tupleIJiiiiEEENS1_10collective13CollectiveMmaINS1_46MainloopSm100TmaUmmaWarpSpecializedBlockScaledILi30ELi2ELi2ENS5_IJNS4_1CILi4EEENSA_ILi2EEENSA_ILi1EEEEEEEENS5_IJNSA_ILi128EEENSA_ILi64EEESH_EEENS5_IJNS_12float_e2m1_tENS_13float_ue4m3_tEEEENS5_IJNS5_IJlSD_lEEENS4_6LayoutINS5_IJNS5_IJNS5_IJNSA_ILi32EEESB_EEEiEEENS5_IJNS5_IJNSA_ILi16EEESB_EEEiEEENS5_IJSD_iEEEEEENS5_IJST_NS5_IJNS5_IJNSA_ILi0EEESD_EEENSA_ILi512EEEEEENS5_IJSW_iEEEEEEEEEEESL_S13_NS4_8TiledMMAINS4_8MMA_AtomIJNS4_17SM100_MMA_MXF4_SSISJ_SJ_fSK_Li128ELi64ELi16ELNS4_4UMMA5MajorE0ELS18_0ELNS17_7ScaleInE0ELS19_0EEEEEENSN_INS5_IJSD_SD_SD_EEENS5_IJSW_SW_SW_EEEEENS5_IJNS4_10UnderscoreES1F_S1F_EEEEENS5_IJNS4_23SM90_TMA_LOAD_MULTICASTES1I_EEENS5_IJNS4_14ComposedLayoutINS4_7SwizzleILi1ELi4ELi3EEENS4_18smem_ptr_flag_bitsILi4EEENSN_INS5_IJNSA_ILi8EEESH_EEENS5_IJSH_SD_EEEEEEENSN_INS5_IJNS5_IJNS5_IJSP_SD_EEESS_EEESD_NS5_IJSD_SD_EEEEEENS5_IJNS5_IJNS5_IJSS_SY_EEESX_EEESW_NS5_IJSB_SY_EEEEEEEEEEEvNS4_8identityES1J_S23_vS24_EENS_8epilogue10collective18CollectiveEpilogueINS26_23Sm100TmaWarpSpecializedILi3ELi2ELi16ELb1ELb0EEEJNS5_IJSH_SH_SH_EEENS5_IJNSN_ISH_SD_EENSN_INS5_IJSR_SC_EEENS5_IJSD_SO_EEEEEEEENS_10bfloat16_tESM_S2H_SM_NS26_6fusion15FusionCallbacksIS2A_NS2I_17LinearCombinationIS2H_fS2H_fLNS_15FloatRoundStyleE2EEES2B_S2G_JEEENS4_5SM1004TMEM4LOAD26SM100_TMEM_LOAD_32dp32b16xENS4_13SM90_TMA_LOADENS1K_IS1M_NS1N_ILi16EEENSN_INS5_IJS1P_SR_EEENS5_IJSR_SD_EEEEEEENS4_39AutoVectorizingCopyWithAssumedAlignmentILi128EEENS4_14SM90_TMA_STOREES2X_S2Z_S2Z_EEEvvEEEEvNT_6ParamsE,@"STO_CUDA_ENTRY STV_DEFAULT"
_ZN7cutlass13device_kernelINS_4gemm6kernel13GemmUniversalIN4cute5tupleIJiiiiEEENS1_10collective13CollectiveMmaINS1_46MainloopSm100TmaUmmaWarpSpecializedBlockScaledILi30ELi2ELi2ENS5_IJNS4_1CILi4EEENSA_ILi2EEENSA_ILi1EEEEEEEENS5_IJNSA_ILi128EEENSA_ILi64EEESH_EEENS5_IJNS_12float_e2m1_tENS_13float_ue4m3_tEEEENS5_IJNS5_IJlSD_lEEENS4_6LayoutINS5_IJNS5_IJNS5_IJNSA_ILi32EEESB_EEEiEEENS5_IJNS5_IJNSA_ILi16EEESB_EEEiEEENS5_IJSD_iEEEEEENS5_IJST_NS5_IJNS5_IJNSA_ILi0EEESD_EEENSA_ILi512EEEEEENS5_IJSW_iEEEEEEEEEEESL_S13_NS4_8TiledMMAINS4_8MMA_AtomIJNS4_17SM100_MMA_MXF4_SSISJ_SJ_fSK_Li128ELi64ELi16ELNS4_4UMMA5MajorE0ELS18_0ELNS17_7ScaleInE0ELS19_0EEEEEENSN_INS5_IJSD_SD_SD_EEENS5_IJSW_SW_SW_EEEEENS5_IJNS4_10UnderscoreES1F_S1F_EEEEENS5_IJNS4_23SM90_TMA_LOAD_MULTICASTES1I_EEENS5_IJNS4_14ComposedLayoutINS4_7SwizzleILi1ELi4ELi3EEENS4_18smem_ptr_flag_bitsILi4EEENSN_INS5_IJNSA_ILi8EEESH_EEENS5_IJSH_SD_EEEEEEENSN_INS5_IJNS5_IJNS5_IJSP_SD_EEESS_EEESD_NS5_IJSD_SD_EEEEEENS5_IJNS5_IJNS5_IJSS_SY_EEESX_EEESW_NS5_IJSB_SY_EEEEEEEEEEEvNS4_8identityES1J_S23_vS24_EENS_8epilogue10collective18CollectiveEpilogueINS26_23Sm100TmaWarpSpecializedILi3ELi2ELi16ELb1ELb0EEEJNS5_IJSH_SH_SH_EEENS5_IJNSN_ISH_SD_EENSN_INS5_IJSR_SC_EEENS5_IJSD_SO_EEEEEEEENS_10bfloat16_tESM_S2H_SM_NS26_6fusion15FusionCallbacksIS2A_NS2I_17LinearCombinationIS2H_fS2H_fLNS_15FloatRoundStyleE2EEES2B_S2G_JEEENS4_5SM1004TMEM4LOAD26SM100_TMEM_LOAD_32dp32b16xENS4_13SM90_TMA_LOADENS1K_IS1M_NS1N_ILi16EEENSN_INS5_IJS1P_SR_EEENS5_IJSR_SD_EEEEEEENS4_39AutoVectorizingCopyWithAssumedAlignmentILi128EEENS4_14SM90_TMA_STOREES2X_S2Z_S2Z_EEEvvEEEEvNT_6ParamsE:
[----:B------:R-:W1:Y:S01]  /*0000*/  LDC R1, c[0x0][0x37c] ;  /* 0x0000df00ff017b82 */ /* 0x000e620000000800 */
[----:B------:R-:W2:Y:S01]  /*0010*/  S2R R81, SR_TID.X ;  /* 0x0000000000517919 */ /* 0x000ea20000002100 */
[----:B------:R-:W3:Y:S01]  /*0020*/  LDCU.64 UR12, c[0x0][0xc90] ;  /* 0x00019200ff0c77ac */ /* 0x000ee20008000a00 */
[----:B------:R-:W-:Y:S02]  /*0030*/  PRMT R85, RZ, 0x7610, R85 ;  /* 0x00007610ff557816 */ /* 0x000fe40000000055 */
[----:B------:R-:W-:Y:S01]  /*0040*/  ELECT P4, URZ, PT ;  /* 0x0000000000ff782f */ /* 0x000fe20003880000 */
[----:B---3--:R-:W-:-:S04]  /*0050*/  UISETP.NE.U32.AND UP0, UPT, UR12, URZ, UPT ;  /* 0x000000ff0c00728c */ /* 0x008fc8000bf05070 */
[----:B------:R-:W-:Y:S01]  /*0060*/  UISETP.NE.AND.EX UP0, UPT, UR13, URZ, UPT, UP0 ;  /* 0x000000ff0d00728c */ /* 0x000fe2000bf05300 */
[----:B--2---:R-:W-:-:S05]  /*0070*/  SHF.R.U32.HI R86, RZ, 0x5, R81 ;  /* 0x00000005ff567819 */ /* 0x004fca0000011651 */
[----:B------:R-:W2:Y:S02]  /*0080*/  SHFL.IDX PT, R0, R86, RZ, 0x1f ;  /* 0x00001fff56007589 */ /* 0x000ea400000e0000 */
[----:B--2---:R-:W-:Y:S01]  /*0090*/  R2UR UR21, R0 ;  /* 0x00000000001572ca */ /* 0x004fe200000e0000 */
[----:B-1----:R-:W-:-:S14]  /*00a0*/  BRA.U UP0, `(.L_x_0) ;  /* 0x0000000100307547 */ /* 0x002fdc000b800000 */
[----:B------:R-:W1:Y:S02]  /*00b0*/  LDCU.64 UR4, c[0x0][0xc88] ;  /* 0x00019100ff0477ac */ /* 0x000e640008000a00 */
[----:B-1----:R-:W-:-:S04]  /*00c0*/  UISETP.NE.U32.AND UP0, UPT, UR4, URZ, UPT ;  /* 0x000000ff0400728c */ /* 0x002fc8000bf05070 */
[----:B------:R-:W-:-:S09]  /*00d0*/  UISETP.NE.AND.EX UP0, UPT, UR5, URZ, UPT, UP0 ;  /* 0x000000ff0500728c */ /* 0x000fd2000bf05300 */
[----:B------:R-:W-:Y:S05]  /*00e0*/  BRA.U !UP0, `(.L_x_1) ;  /* 0x0000000108147547 */ /* 0x000fea000b800000 */
[----:B------:R-:W1:Y:S01]  /*00f0*/  LDC.64 R2, c[0x0][0xc88] ;  /* 0x00032200ff027b82 */ /* 0x000e620000000a00 */
[----:B------:R-:W1:Y:S02]  /*0100*/  LDCU.64 UR4, c[0x0][0x358] ;  /* 0x00006b00ff0477ac */ /* 0x000e640008000a00 */
[----:B-1----:R1:W5:Y:S01]  /*0110*/  LDG.E R45, desc[UR4][R2.64] ;  /* 0x00000004022d7981 */ /* 0x002362000c1e1900 */
[----:B------:R-:W-:Y:S01]  /*0120*/  HFMA2 R85, -RZ, RZ, 0, 5.9604644775390625e-08 ;  /* 0x00000001ff557431 */ /* 0x000fe200000001ff */
[----:B------:R-:W-:Y:S05]  /*0130*/  BRA `(.L_x_0) ;  /* 0x00000000000c7947 */ /* 0x000fea0003800000 */
.L_x_1:
[----:B------:R-:W1:Y:S01]  /*0140*/  LDCU UR4, c[0x0][0xc80] ;  /* 0x00019000ff0477ac */ /* 0x000e620008000800 */
[----:B------:R-:W-:Y:S01]  /*0150*/  HFMA2 R85, -RZ, RZ, 0, 5.9604644775390625e-08 ;  /* 0x00000001ff557431 */ /* 0x000fe200000001ff */
[----:B-1----:R-:W-:-:S07]  /*0160*/  MOV R45, UR4 ;  /* 0x00000004002d7c02 */ /* 0x002fce0008000f00 */
.L_x_0:
[----:B------:R-:W2:Y:S02]  /*0170*/  LDCU.64 UR4, c[0x0][0xcb0] ;  /* 0x00019600ff0477ac */ /* 0x000ea40008000a00 */
[----:B--2---:R-:W-:-:S04]  /*0180*/  UISETP.NE.U32.AND UP0, UPT, UR4, URZ, UPT ;  /* 0x000000ff0400728c */ /* 0x004fc8000bf05070 */
[----:B------:R-:W-:-:S09]  /*0190*/  UISETP.NE.AND.EX UP0, UPT, UR5, URZ, UPT, UP0 ;  /* 0x000000ff0500728c */ /* 0x000fd2000bf05300 */
[----:B------:R-:W-:Y:S05]  /*01a0*/  BRA.U UP0, `(.L_x_2) ;  /* 0x0000000100287547 */ /* 0x000fea000b800000 */
[----:B------:R-:W2:Y:S02]  /*01b0*/  LDCU.64 UR4, c[0x0][0xca8] ;  /* 0x00019500ff0477ac */ /* 0x000ea40008000a00 */
[----:B--2---:R-:W-:-:S04]  /*01c0*/  UISETP.NE.U32.AND UP0, UPT, UR4, URZ, UPT ;  /* 0x000000ff0400728c */ /* 0x004fc8000bf05070 */
[----:B------:R-:W-:-:S09]  /*01d0*/  UISETP.NE.AND.EX UP0, UPT, UR5, URZ, UPT, UP0 ;  /* 0x000000ff0500728c */ /* 0x000fd2000bf05300 */
[----:B------:R-:W-:Y:S05]  /*01e0*/  BRA.U !UP0, `(.L_x_3) ;  /* 0x0000000108107547 */ /* 0x000fea000b800000 */
[----:B-1----:R-:W1:Y:S01]  /*01f0*/  LDC.64 R2, c[0x0][0xca8] ;  /* 0x00032a00ff027b82 */ /* 0x002e620000000a00 */
[----:B------:R-:W1:Y:S02]  /*0200*/  LDCU.64 UR4, c[0x0][0x358] ;  /* 0x00006b00ff0477ac */ /* 0x000e640008000a00 */
[----:B-1----:R2:W5:Y:S01]  /*0210*/  LDG.E R43, desc[UR4][R2.64] ;  /* 0x00000004022b7981 */ /* 0x002562000c1e1900 */
[----:B------:R-:W-:Y:S05]  /*0220*/  BRA `(.L_x_2) ;  /* 0x0000000000087947 */ /* 0x000fea0003800000 */
.L_x_3:
[----:B------:R-:W2:Y:S02]  /*0230*/  LDCU UR4, c[0x0][0xca0] ;  /* 0x00019400ff0477ac */ /* 0x000ea40008000800 */
[----:B--2---:R-:W-:Y:S02]  /*0240*/  MOV R43, UR4 ;  /* 0x00000004002b7c02 */ /* 0x004fe40008000f00 */
.L_x_2:
[----:B------:R-:W-:Y:S01]  /*0250*/  IMAD.U32 R0, RZ, RZ, UR21 ;  /* 0x00000015ff007e24 */ /* 0x000fe2000f8e00ff */
[----:B------:R-:W-:Y:S04]  /*0260*/  BSSY.RECONVERGENT B0, `(.L_x_4) ;  /* 0x0000012000007945 */ /* 0x000fe80003800200 */
[C---:B------:R-:W-:Y:S02]  /*0270*/  ISETP.NE.OR P1, PT, R0.reuse, 0x1, !P4 ;  /* 0x000000010000780c */ /* 0x040fe40006725670 */
[----:B------:R-:W-:-:S11]  /*0280*/  ISETP.NE.OR P0, PT, R0, 0x3, !P4 ;  /* 0x000000030000780c */ /* 0x000fd60006705670 */
[----:B------:R-:W-:Y:S05]  /*0290*/  @P1 BRA `(.L_x_5) ;  /* 0x0000000000381947 */ /* 0x000fea0003800000 */
[----:B------:R-:W3:Y:S02]  /*02a0*/  LDCU.64 UR4, c[0x0][0x348] ;  /* 0x00006900ff0477ac */ /* 0x000ee40008000a00 */
[----:B---3--:R-:W-:Y:S02]  /*02b0*/  UIADD3 UR10, UP3, UPT, UR4, 0x80, URZ ;  /* 0x00000080040a7890 */ /* 0x008fe4000ff7e0ff */
[----:B------:R-:W-:Y:S02]  /*02c0*/  UIADD3 UR8, UP2, UPT, UR4, 0x180, URZ ;  /* 0x0000018004087890 */ /* 0x000fe4000ff5e0ff */
[----:B------:R-:W-:Y:S02]  /*02d0*/  UIADD3 UR6, UP1, UPT, UR4, 0x280, URZ ;  /* 0x0000028004067890 */ /* 0x000fe4000ff3e0ff */
[----:B------:R-:W-:Y:S02]  /*02e0*/  UIADD3 UR4, UP0, UPT, UR4, 0x380, URZ ;  /* 0x0000038004047890 */ /* 0x000fe4000ff1e0ff */
[----:B------:R-:W-:-:S02]  /*02f0*/  UIADD3.X UR11, UPT, UPT, URZ, UR5, URZ, UP3, !UPT ;  /* 0x00000005ff0b7290 */ /* 0x000fc40009ffe4ff */
[----:B------:R-:W-:Y:S02]  /*0300*/  UIADD3.X UR9, UPT, UPT, URZ, UR5, URZ, UP2, !UPT ;  /* 0x00000005ff097290 */ /* 0x000fe400097fe4ff */
[----:B------:R-:W-:Y:S02]  /*0310*/  UIADD3.X UR7, UPT, UPT, URZ, UR5, URZ, UP1, !UPT ;  /* 0x00000005ff077290 */ /* 0x000fe40008ffe4ff */
[----:B------:R-:W-:-:S03]  /*0320*/  UIADD3.X UR5, UPT, UPT, URZ, UR5, URZ, UP0, !UPT ;  /* 0x00000005ff057290 */ /* 0x000fc600087fe4ff */
[----:B------:R3:W-:Y:S02]  /*0330*/  UTMACCTL.PF [UR10] ;  /* 0x000000000a0079b9 */ /* 0x0007e40008040000 */
[----:B------:R3:W-:Y:S02]  /*0340*/  UTMACCTL.PF [UR8] ;  /* 0x00000000080079b9 */ /* 0x0007e40008040000 */
[----:B------:R3:W-:Y:S02]  /*0350*/  UTMACCTL.PF [UR6] ;  /* 0x00000000060079b9 */ /* 0x0007e40008040000 */
[----:B------:R3:W-:Y:S02]  /*0360*/  UTMACCTL.PF [UR4] ;  /* 0x00000000040079b9 */ /* 0x0007e40008040000 */
[----:B---3--:R-:W-:Y:S01]  /*0370*/  NOP ;  /* 0x0000000000007918 */ /* 0x008fe20000000000 */
.L_x_5:
[----:B------:R-:W-:Y:S05]  /*0380*/  BSYNC.RECONVERGENT B0 ;  /* 0x0000000000007941 */ /* 0x000fea0003800200 */
.L_x_4:
[----:B------:R-:W-:Y:S04]  /*0390*/  BSSY.RECONVERGENT B0, `(.L_x_6) ;  /* 0x000000a000007945 */ /* 0x000fe80003800200 */
[----:B------:R-:W-:Y:S05]  /*03a0*/  @P0 BRA `(.L_x_7) ;  /* 0x0000000000200947 */ /* 0x000fea0003800000 */
[----:B------:R-:W3:Y:S02]  /*03b0*/  LDCU.64 UR4, c[0x0][0x348] ;  /* 0x00006900ff0477ac */ /* 0x000ee40008000a00 */
[----:B---3--:R-:W-:Y:S02]  /*03c0*/  UIADD3 UR6, UP1, UPT, UR4, 0x980, URZ ;  /* 0x0000098004067890 */ /* 0x008fe4000ff3e0ff */
[----:B------:R-:W-:Y:S02]  /*03d0*/  UIADD3 UR4, UP0, UPT, UR4, 0xa80, URZ ;  /* 0x00000a8004047890 */ /* 0x000fe4000ff1e0ff */
[----:B------:R-:W-:Y:S02]  /*03e0*/  UIADD3.X UR7, UPT, UPT, URZ, UR5, URZ, UP1, !UPT ;  /* 0x00000005ff077290 */ /* 0x000fe40008ffe4ff */
[----:B------:R-:W-:-:S07]  /*03f0*/  UIADD3.X UR5, UPT, UPT, URZ, UR5, URZ, UP0, !UPT ;  /* 0x00000005ff057290 */ /* 0x000fce00087fe4ff */
[----:B------:R3:W-:Y:S02]  /*0400*/  UTMACCTL.PF [UR6] ;  /* 0x00000000060079b9 */ /* 0x0007e40008040000 */
[----:B------:R3:W-:Y:S02]  /*0410*/  UTMACCTL.PF [UR4] ;  /* 0x00000000040079b9 */ /* 0x0007e40008040000 */
[----:B---3--:R-:W-:Y:S01]  /*0420*/  NOP ;  /* 0x0000000000007918 */ /* 0x008fe20000000000 */
.L_x_7:
[----:B------:R-:W-:Y:S05]  /*0430*/  BSYNC.RECONVERGENT B0 ;  /* 0x0000000000007941 */ /* 0x000fea0003800200 */
.L_x_6:
[----:B------:R-:W3:Y:S01]  /*0440*/  LDCU.64 UR4, c[0x0][0xc88] ;  /* 0x00019100ff0477ac */ /* 0x000ee20008000a00 */
[----:B------:R-:W-:Y:S02]  /*0450*/  UISETP.EQ.U32.AND UP1, UPT, UR12, URZ, UPT ;  /* 0x000000ff0c00728c */ /* 0x000fe4000bf22070 */
[----:B------:R-:W-:Y:S02]  /*0460*/  UPLOP3.LUT UP4, UPT, UPT, UPT, UPT, 0x80, 0x8 ;  /* 0x000000000008789c */ /* 0x000fe40003f8f070 */
[----:B---3--:R-:W-:-:S04]  /*0470*/  UISETP.NE.U32.AND UP0, UPT, UR4, URZ, UPT ;  /* 0x000000ff0400728c */ /* 0x008fc8000bf05070 */
[----:B------:R-:W-:-:S04]  /*0480*/  UISETP.NE.AND.EX UP0, UPT, UR5, URZ, UPT, UP0 ;  /* 0x000000ff0500728c */ /* 0x000fc8000bf05300 */
[----:B------:R-:W-:-:S04]  /*0490*/  UISETP.EQ.OR.EX UP2, UPT, UR13, URZ, !UP0, UP1 ;  /* 0x000000ff0d00728c */ /* 0x000fc8000c742710 */
[----:B------:R-:W-:-:S06]  /*04a0*/  UP2UR UR4, UPR, URZ, 0x4 ;  /* 0x00000004ff047883 */ /* 0x000fcc0008000000 */
[----:B------:R-:W-:Y:S01]  /*04b0*/  MOV R96, UR4 ;  /* 0x0000000400607c02 */ /* 0x000fe20008000f00 */
[----:B------:R-:W-:Y:S06]  /*04c0*/  BRA.U !UP2, `(.L_x_8) ;  /* 0x000000010a207547 */ /* 0x000fec000b800000 */
[----:B------:R-:W-:Y:S01]  /*04d0*/  UISETP.NE.U32.AND UP1, UPT, UR12, URZ, UPT ;  /* 0x000000ff0c00728c */ /* 0x000fe2000bf25070 */
[----:B-----5:R-:W-:Y:S01]  /*04e0*/  FSETP.NEU.AND P0, PT, R45, RZ, PT ;  /* 0x000000ff2d00720b */ /* 0x020fe20003f0d000 */
[----:B------:R-:W-:Y:S02]  /*04f0*/  USEL UR4, URZ, 0xffffffff, UP0 ;  /* 0xffffffffff047887 */ /* 0x000fe40008000000 */
[----:B------:R-:W-:-:S10]  /*0500*/  UISETP.NE.AND.EX UP1, UPT, UR13, URZ, UPT, UP1 ;  /* 0x000000ff0d00728c */ /* 0x000fd4000bf25310 */
[----:B------:R-:W-:Y:S01]  /*0510*/  VOTEU.ANY UP0, P0 ;  /* 0x0000000000ff7886 */ /* 0x000fe20000000100 */
[----:B------:R-:W-:-:S04]  /*0520*/  @!UP1 USEL UR4, URZ, 0xffffffff, UP0 ;  /* 0xffffffffff049887 */ /* 0x000fc80008000000 */
[----:B------:R-:W-:-:S04]  /*0530*/  ULOP3.LUT UR4, UR4, 0x1, URZ, 0xc0, !UPT ;  /* 0x0000000104047892 */ /* 0x000fc8000f8ec0ff */
[----:B------:R-:W-:-:S11]  /*0540*/  UISETP.NE.U32.AND UP4, UPT, UR4, 0x1, UPT ;  /* 0x000000010400788c */ /* 0x000fd6000bf85070 */
.L_x_8:
[----:B-12---:R-:W1:Y:S01]  /*0550*/  SHFL.IDX PT, R2, R86, RZ, 0x1f ;  /* 0x00001fff56027589 */ /* 0x006e6200000e0000 */
[----:B------:R-:W-:-:S04]  /*0560*/  UISETP.NE.AND UP0, UPT, UR21, 0x2, UPT ;  /* 0x000000021500788c */ /* 0x000fc8000bf05270 */
[----:B------:R-:W-:Y:S01]  /*0570*/  USEL UR49, URZ, 0x1, UP0 ;  /* 0x00000001ff317887 */ /* 0x000fe20008000000 */
[----:B-1----:R-:W-:-:S13]  /*0580*/  ISETP.NE.AND P0, PT, R2, RZ, PT ;  /* 0x000000ff0200720c */ /* 0x002fda0003f05270 */
[----:B------:R-:W-:Y:S05]  /*0590*/  @P0 BRA `(.L_x_9) ;  /* 0x0000000400340947 */ /* 0x000fea0003800000 */
[----:B------:R-:W-:Y:S01]  /*05a0*/  ELECT P0, URZ, PT ;  /* 0x0000000000ff782f */ /* 0x000fe20003800000 */
[----:B------:R-:W-:-:S12]  /*05b0*/  BSSY.RECONVERGENT B0, `(.L_x_9) ;  /* 0x000004b000007945 */ /* 0x000fd80003800200 */
[----:B------:R-:W-:Y:S05]  /*05c0*/  @!P0 BRA `(.L_x_10) ;  /* 0x0000000400248947 */ /* 0x000fea0003800000 */
[----:B------:R-:W1:Y:S01]  /*05d0*/  S2UR UR4, SR_CgaCtaId ;  /* 0x00000000000479c3 */ /* 0x000e620000008800 */
[----:B------:R-:W-:Y:S01]  /*05e0*/  UMOV UR5, 0x400 ;  /* 0x0000040000057882 */ /* 0x000fe20000000000 */
[----:B------:R-:W-:Y:S01]  /*05f0*/  UMOV UR8, 0x1 ;  /* 0x0000000100087882 */ /* 0x000fe20000000000 */
[----:B------:R-:W-:Y:S01]  /*0600*/  UMOV UR6, 0x5 ;  /* 0x0000000500067882 */ /* 0x000fe20000000000 */
[----:B------:R-:W-:-:S04]  /*0610*/  UIADD3 UR8, UPT, UPT, -UR8, 0x100000, URZ ;  /* 0x0010000008087890 */ /* 0x000fc8000fffe1ff */
[----:B------:R-:W-:Y:S02]  /*0620*/  USHF.L.U32 UR9, UR8, 0xb, URZ ;  /* 0x0000000b08097899 */ /* 0x000fe400080006ff */
[----:B------:R-:W-:Y:S02]  /*0630*/  USHF.L.U32 UR8, UR8, 0x1, URZ ;  /* 0x0000000108087899 */ /* 0x000fe400080006ff */
[----:B------:R-:W-:-:S04]  /*0640*/  UIADD3 UR6, UPT, UPT, -UR6, 0x100000, URZ ;  /* 0x0010000006067890 */ /* 0x000fc8000fffe1ff */
[----:B------:R-:W-:Y:S02]  /*0650*/  USHF.L.U32 UR7, UR6, 0xb, URZ ;  /* 0x0000000b06077899 */ /* 0x000fe400080006ff */
[----:B------:R-:W-:Y:S02]  /*0660*/  USHF.L.U32 UR6, UR6, 0x1, URZ ;  /* 0x0000000106067899 */ /* 0x000fe400080006ff */
[----:B-1----:R-:W-:Y:S01]  /*0670*/  ULEA UR4, UR4, UR5, 0x18 ;  /* 0x0000000504047291 */ /* 0x002fe2000f8ec0ff */
[----:B------:R-:W1:Y:S11]  /*0680*/  FENCE.VIEW.ASYNC.S ;  /* 0x00000000000073c6 */ /* 0x000e760000000000 */
[----:B-1----:R1:W2:Y:S01]  /*0690*/  SYNCS.EXCH.64 URZ, [UR4], UR8 ;  /* 0x0000000804ff75b2 */ /* 0x0022a20008000100 */
[----:B------:R1:W3:Y:S01]  /*06a0*/  SYNCS.EXCH.64 URZ, [UR4+0xf0], UR6 ;  /* 0x0000f00604ff75b2 */ /* 0x0002e20008000100 */
[----:B------:R1:W4:Y:S01]  /*06b0*/  SYNCS.EXCH.64 URZ, [UR4+0x8], UR8 ;  /* 0x0000080804ff75b2 */ /* 0x0003220008000100 */
[----:B------:R1:W1:Y:S01]  /*06c0*/  SYNCS.EXCH.64 URZ, [UR4+0xf8], UR6 ;  /* 0x0000f80604ff75b2 */ /* 0x0002620008000100 */
        /* <DEDUP_REMOVED lines=56> */
[----:B--234-:R-:W-:Y:S01]  /*0a50*/  NOP ;  /* 0x0000000000007918 */ /* 0x01cfe20000000000 */
.L_x_10:
[----:B-1----:R-:W-:Y:S05]  /*0a60*/  BSYNC.RECONVERGENT B0 ;  /* 0x0000000000007941 */ /* 0x002fea0003800200 */
.L_x_9:
[----:B------:R-:W1:Y:S01]  /*0a70*/  SHFL.IDX PT, R2, R86, RZ, 0x1f ;  /* 0x00001fff56027589 */ /* 0x000e6200000e0000 */
[----:B------:R-:W-:Y:S01]  /*0a80*/  NOP ;  /* 0x0000000000007918 */ /* 0x000fe20000000000 */
[----:B-1----:R-:W-:-:S13]  /*0a90*/  ISETP.NE.AND P0, PT, R2, 0x1, PT ;  /* 0x000000010200780c */ /* 0x002fda0003f05270 */
[----:B------:R-:W-:Y:S05]  /*0aa0*/  @P0 BRA `(.L_x_11) ;  /* 0x0000000000500947 */ /* 0x000fea0003800000 */
        /* <DEDUP_REMOVED lines=9> */
[----:B------:R-:W-:Y:S01]  /*0b40*/  USHF.L.U32 UR6, UR6, 0x1, URZ ;  /* 0x0000000106067899 */ /* 0x000fe200080006ff */
[----:B------:R-:W-:Y:S01]  /*0b50*/  ELECT P0, URZ, PT ;  /* 0x0000000000ff782f */ /* 0x000fe20003800000 */
[----:B-1----:R-:W-:Y:S01]  /*0b60*/  ULEA UR4, UR4, UR5, 0x18 ;  /* 0x0000000504047291 */ /* 0x002fe2000f8ec0ff */
[----:B------:R-:W1:Y:S11]  /*0b70*/  FENCE.VIEW.ASYNC.S ;  /* 0x00000000000073c6 */ /* 0x000e760000000000 */
[----:B-1----:R1:W2:Y:S01]  /*0b80*/  SYNCS.EXCH.64 URZ, [UR4+0x1e0], UR8 ;  /* 0x0001e00804ff75b2 */ /* 0x0022a20008000100 */
[----:B------:R1:W3:Y:S01]  /*0b90*/  SYNCS.EXCH.64 URZ, [UR4+0x1f8], UR6 ;  /* 0x0001f80604ff75b2 */ /* 0x0002e20008000100 */
[----:B------:R1:W4:Y:S01]  /*0ba0*/  SYNCS.EXCH.64 URZ, [UR4+0x1e8], UR8 ;  /* 0x0001e80804ff75b2 */ /* 0x0003220008000100 */
[----:B------:R1:W1:Y:S01]  /*0bb0*/  SYNCS.EXCH.64 URZ, [UR4+0x200], UR6 ;  /* 0x0002000604ff75b2 */ /* 0x0002620008000100 */
[----:B------:R1:W1:Y:S01]  /*0bc0*/  SYNCS.EXCH.64 URZ, [UR4+0x1f0], UR8 ;  /* 0x0001f00804ff75b2 */ /* 0x0002620008000100 */
[----:B------:R1:W1:Y:S01]  /*0bd0*/  SYNCS.EXCH.64 URZ, [UR4+0x208], UR6 ;  /* 0x0002080604ff75b2 */ /* 0x0002620008000100 */
[----:B------:R-:W-:Y:S01]  /*0be0*/  NOP ;  /* 0x0000000000007918 */ /* 0x000fe20000000000 */
.L_x_11:
[----:B------:R-:W2:Y:S01]  /*0bf0*/  SHFL.IDX PT, R2, R86, RZ, 0x1f ;  /* 0x00001fff56027589 */ /* 0x000ea200000e0000 */
[----:B------:R-:W-:Y:S01]  /*0c00*/  NOP ;  /* 0x0000000000007918 */ /* 0x000fe20000000000 */
[----:B--2---:R-:W-:-:S13]  /*0c10*/  ISETP.NE.AND P0, PT, R2, 0x3, PT ;  /* 0x000000030200780c */ /* 0x004fda0003f05270 */
[----:B------:R-:W-:Y:S05]  /*0c20*/  @P0 BRA `(.L_x_12) ;  /* 0x0000000000300947 */ /* 0x000fea0003800000 */
[----:B-1----:R-:W1:Y:S01]  /*0c30*/  S2UR UR4, SR_CgaCtaId ;  /* 0x00000000000479c3 */ /* 0x002e620000008800 */
[----:B------:R-:W-:Y:S01]  /*0c40*/  UMOV UR6, 0x400 ;  /* 0x0000040000067882 */ /* 0x000fe20000000000 */
[----:B------:R-:W-:Y:S01]  /*0c50*/  UMOV UR5, 0x20 ;  /* 0x0000002000057882 */ /* 0x000fe20000000000 */
[----:B------:R-:W-:Y:S01]  /*0c60*/  ELECT P0, URZ, PT ;  /* 0x0000000000ff782f */ /* 0x000fe20003800000 */
[----:B-1----:R-:W-:Y:S02]  /*0c70*/  ULEA UR6, UR4, UR6, 0x18 ;  /* 0x0000000604067291 */ /* 0x002fe4000f8ec0ff */
[----:B------:R-:W-:-:S04]  /*0c80*/  UIADD3 UR4, UPT, UPT, -UR5, 0x100000, URZ ;  /* 0x0010000005047890 */ /* 0x000fc8000fffe1ff */
[----:B------:R-:W-:Y:S02]  /*0c90*/  USHF.L.U32 UR5, UR4, 0xb, URZ ;  /* 0x0000000b04057899 */ /* 0x000fe400080006ff */
[----:B------:R-:W-:Y:S01]  /*0ca0*/  USHF.L.U32 UR4, UR4, 0x1, URZ ;  /* 0x0000000104047899 */ /* 0x000fe200080006ff */
[----:B------:R-:W1:Y:S11]  /*0cb0*/  FENCE.VIEW.ASYNC.S ;  /* 0x00000000000073c6 */ /* 0x000e760000000000 */
[----:B-1----:R2:W1:Y:S01]  /*0cc0*/  SYNCS.EXCH.64 URZ, [UR6+0x210], UR4 ;  /* 0x0002100406ff75b2 */ /* 0x0024620008000100 */
[----:B------:R2:W1:Y:S02]  /*0cd0*/  SYNCS.EXCH.64 URZ, [UR6+0x218], UR4 ;  /* 0x0002180406ff75b2 */ /* 0x0004640008000100 */
[----:B--2---:R-:W-:Y:S01]  /*0ce0*/  NOP ;  /* 0x0000000000007918 */ /* 0x004fe20000000000 */
.L_x_12:
[----:B------:R-:W2:Y:S01]  /*0cf0*/  SHFL.IDX PT, R2, R86, RZ, 0x1f ;  /* 0x00001fff56027589 */ /* 0x000ea200000e0000 */
[----:B------:R-:W-:Y:S01]  /*0d00*/  NOP ;  /* 0x0000000000007918 */ /* 0x000fe20000000000 */
[----:B--2---:R-:W-:-:S13]  /*0d10*/  ISETP.NE.AND P0, PT, R2, 0x4, PT ;  /* 0x000000040200780c */ /* 0x004fda0003f05270 */
[----:B------:R-:W-:Y:S05]  /*0d20*/  @P0 BRA `(.L_x_13) ;  /* 0x00000000004c0947 */ /* 0x000fea0003800000 */
[----:B-1----:R-:W1:Y:S01]  /*0d30*/  S2UR UR6, SR_CgaCtaId ;  /* 0x00000000000679c3 */ /* 0x002e620000008800 */
[----:B------:R-:W-:Y:S01]  /*0d40*/  UMOV UR4, 0x720 ;  /* 0x0000072000047882 */ /* 0x000fe20000000000 */
[----:B------:R-:W-:Y:S01]  /*0d50*/  UMOV UR5, 0x400 ;  /* 0x0000040000057882 */ /* 0x000fe20000000000 */
[----:B------:R-:W-:Y:S01]  /*0d60*/  USEL UR4, UR4, 0x620, UP4 ;  /* 0x0000062004047887 */ /* 0x000fe2000a000000 */
[----:B------:R-:W-:Y:S01]  /*0d70*/  UMOV UR8, 0x1 ;  /* 0x0000000100087882 */ /* 0x000fe20000000000 */
[----:B------:R-:W-:Y:S01]  /*0d80*/  ELECT P0, URZ, PT ;  /* 0x0000000000ff782f */ /* 0x000fe20003800000 */
[----:B------:R-:W-:-:S04]  /*0d90*/  UIADD3 UR8, UPT, UPT, -UR8, 0x100000, URZ ;  /* 0x0010000008087890 */ /* 0x000fc8000fffe1ff */
[----:B------:R-:W-:Y:S02]  /*0da0*/  USHF.L.U32 UR9, UR8, 0xb, URZ ;  /* 0x0000000b08097899 */ /* 0x000fe400080006ff */
[----:B------:R-:W-:Y:S02]  /*0db0*/  USHF.L.U32 UR8, UR8, 0x1, URZ ;  /* 0x0000000108087899 */ /* 0x000fe400080006ff */
[----:B-1----:R-:W-:Y:S02]  /*0dc0*/  ULEA UR6, UR6, UR5, 0x18 ;  /* 0x0000000506067291 */ /* 0x002fe4000f8ec0ff */
[----:B------:R-:W-:-:S04]  /*0dd0*/  UIADD3 UR4, UPT, UPT, -UR4, 0x100000, URZ ;  /* 0x0010000004047890 */ /* 0x000fc8000fffe1ff */
[----:B------:R-:W-:Y:S02]  /*0de0*/  USHF.L.U32 UR5, UR4, 0xb, URZ ;  /* 0x0000000b04057899 */ /* 0x000fe400080006ff */
[----:B------:R-:W-:Y:S01]  /*0df0*/  USHF.L.U32 UR4, UR4, 0x1, URZ ;  /* 0x0000000104047899 */ /* 0x000fe200080006ff */
[----:B------:R-:W1:Y:S03]  /*0e00*/  FENCE.VIEW.ASYNC.S ;  /* 0x00000000000073c6 */ /* 0x000e660000000000 */
[----:B-1----:R2:W1:Y:S08]  /*0e10*/  SYNCS.EXCH.64 URZ, [UR6+0x220], UR8 ;  /* 0x0002200806ff75b2 */ /* 0x0024700008000100 */
[----:B------:R2:W1:Y:S01]  /*0e20*/  SYNCS.EXCH.64 URZ, [UR6+0x230], UR4 ;  /* 0x0002300406ff75b2 */ /* 0x0004620008000100 */
[----:B------:R2:W1:Y:S01]  /*0e30*/  SYNCS.EXCH.64 URZ, [UR6+0x228], UR8 ;  /* 0x0002280806ff75b2 */ /* 0x0004620008000100 */
[----:B------:R2:W1:Y:S02]  /*0e40*/  SYNCS.EXCH.64 URZ, [UR6+0x238], UR4 ;  /* 0x0002380406ff75b2 */ /* 0x0004640008000100 */
[----:B--2---:R-:W-:Y:S01]  /*0e50*/  NOP ;  /* 0x0000000000007918 */ /* 0x004fe20000000000 */
.L_x_13:
[----:B------:R-:W2:Y:S01]  /*0e60*/  SHFL.IDX PT, R2, R86, RZ, 0x1f ;  /* 0x00001fff56027589 */ /* 0x000ea200000e0000 */
[----:B------:R-:W-:Y:S01]  /*0e70*/  NOP ;  /* 0x0000000000007918 */ /* 0x000fe20000000000 */
[----:B--2---:R-:W-:-:S13]  /*0e80*/  ISETP.NE.AND P0, PT, R2, 0x5, PT ;  /* 0x000000050200780c */ /* 0x004fda0003f05270 */
[----:B------:R-:W-:Y:S05]  /*0e90*/  @P0 BRA `(.L_x_14) ;  /* 0x0000000000480947 */ /* 0x000fea0003800000 */
[----:B-1----:R-:W1:Y:S01]  /*0ea0*/  S2UR UR4, SR_CgaCtaId ;  /* 0x00000000000479c3 */ /* 0x002e620000008800 */
        /* <DEDUP_REMOVED lines=12> */
[----:B-1----:R2:W1:Y:S01]  /*0f70*/  SYNCS.EXCH.64 URZ, [UR4+0x240], UR8 ;  /* 0x0002400804ff75b2 */ /* 0x0024620008000100 */
[----:B------:R2:W1:Y:S01]  /*0f80*/  SYNCS.EXCH.64 URZ, [UR4+0x250], UR6 ;  /* 0x0002500604ff75b2 */ /* 0x0004620008000100 */
[----:B------:R2:W1:Y:S01]  /*0f90*/  SYNCS.EXCH.64 URZ, [UR4+0x248], UR8 ;  /* 0x0002480804ff75b2 */ /* 0x0004620008000100 */
[----:B------:R2:W1:Y:S02]  /*0fa0*/  SYNCS.EXCH.64 URZ, [UR4+0x258], UR6 ;  /* 0x0002580604ff75b2 */ /* 0x0004640008000100 */
[----:B--2---:R-:W-:Y:S01]  /*0fb0*/  NOP ;  /* 0x0000000000007918 */ /* 0x004fe20000000000 */
.L_x_14:
[----:B------:R-:W2:Y:S01]  /*0fc0*/  SHFL.IDX PT, R2, R86, RZ, 0x1f ;  /* 0x00001fff56027589 */ /* 0x000ea200000e0000 */
[----:B------:R-:W1:Y:S01]  /*0fd0*/  S2UR UR56, SR_CgaCtaId ;  /* 0x00000000003879c3 */ /* 0x000e620000008800 */
[----:B------:R-:W-:Y:S01]  /*0fe0*/  NOP ;  /* 0x0000000000007918 */ /* 0x000fe20000000000 */
[----:B--2---:R-:W-:-:S13]  /*0ff0*/  ISETP.NE.AND P0, PT, R2, 0x3, PT ;  /* 0x000000030200780c */ /* 0x004fda0003f05270 */
[----:B-1----:R-:W-:Y:S05]  /*1000*/  @P0 BRA `(.L_x_15) ;  /* 0x0000000000340947 */ /* 0x002fea0003800000 */
[----:B------:R-:W-:Y:S01]  /*1010*/  UMOV UR4, 0x400 ;  /* 0x0000040000047882 */ /* 0x000fe20000000000 */
[----:B------:R-:W-:Y:S01]  /*1020*/  UMOV UR6, 0x20 ;  /* 0x0000002000067882 */ /* 0x000fe20000000000 */
[----:B------:R-:W-:Y:S02]  /*1030*/  ULEA UR4, UR56, UR4, 0x18 ;  /* 0x0000000438047291 */ /* 0x000fe4000f8ec0ff */
[----:B------:R-:W-:-:S04]  /*1040*/  UIADD3 UR6, UPT, UPT, -UR6, 0x100000, URZ ;  /* 0x0010000006067890 */ /* 0x000fc8000fffe1ff */
[----:B------:R-:W-:Y:S02]  /*1050*/  USHF.L.U32 UR7, UR6, 0xb, URZ ;  /* 0x0000000b06077899 */ /* 0x000fe400080006ff */
[----:B------:R-:W-:Y:S01]  /*1060*/  USHF.L.U32 UR6, UR6, 0x1, URZ ;  /* 0x0000000106067899 */ /* 0x000fe200080006ff */
[----:B------:R-:W-:Y:S01]  /*1070*/  ELECT P0, URZ, PT ;  /* 0x0000000000ff782f */ /* 0x000fe20003800000 */
[----:B------:R-:W1:Y:S10]  /*1080*/  FENCE.VIEW.ASYNC.S ;  /* 0x00000000000073c6 */ /* 0x000e740000000000 */
[----:B-1----:R1:W2:Y:S01]  /*1090*/  SYNCS.EXCH.64 URZ, [UR4+0x260], UR6 ;  /* 0x0002600604ff75b2 */ /* 0x0022a20008000100 */
[----:B------:R1:W1:Y:S01]  /*10a0*/  SYNCS.EXCH.64 URZ, [UR4+0x270], UR6 ;  /* 0x0002700604ff75b2 */ /* 0x0002620008000100 */
[----:B------:R1:W1:Y:S01]  /*10b0*/  SYNCS.EXCH.64 URZ, [UR4+0x268], UR6 ;  /* 0x0002680604ff75b2 */ /* 0x0002620008000100 */
[----:B------:R1:W1:Y:S01]  /*10c0*/  SYNCS.EXCH.64 URZ, [UR4+0x278], UR6 ;  /* 0x0002780604ff75b2 */ /* 0x0002620008000100 */
[----:B------:R-:W-:Y:S01]  /*10d0*/  NOP ;  /* 0x0000000000007918 */ /* 0x000fe20000000000 */
.L_x_15:
[----:B-1----:R-:W1:Y:S01]  /*10e0*/  LDCU UR4, c[0x0][0x36c] ;  /* 0x00006d80ff0477ac */ /* 0x002e620008000800 */
[----:B------:R-:W-:Y:S01]  /*10f0*/  ISETP.NE.OR P4, PT, R0, 0x2, !P4 ;  /* 0x000000020000780c */ /* 0x000fe20006785670 */
[----:B------:R-:W-:Y:S01]  /*1100*/  NOP ;  /* 0x0000000000007918 */ /* 0x000fe20000000000 */
[----:B------:R-:W-:Y:S01]  /*1110*/  LOP3.LUT R0, R81, 0x1f, RZ, 0xc0, !PT ;  /* 0x0000001f51007812 */ /* 0x000fe200078ec0ff */
[----:B------:R-:W-:Y:S02]  /*1120*/  UISETP.NE.AND UP5, UPT, UR21, URZ, UPT ;  /* 0x000000ff1500728c */ /* 0x000fe4000bfa5270 */
[----:B-1----:R-:W-:-:S09]  /*1130*/  UISETP.EQ.U32.AND UP6, UPT, UR4, 0x1, UPT ;  /* 0x000000010400788c */ /* 0x002fd2000bfc2070 */
[----:B------:R-:W-:Y:S05]  /*1140*/  BRA.U !UP6, `(.L_x_16) ;  /* 0x000000010e087547 */ /* 0x000fea000b800000 */
[----:B--234-:R-:W-:Y:S01]  /*1150*/  UCGABAR_ARV ;  /* 0x00000000000079c7 */ /* 0x01cfe20008000000 */
[----:B------:R-:W-:Y:S05]  /*1160*/  BRA `(.L_x_17) ;  /* 0x0000000000047947 */ /* 0x000fea0003800000 */
.L_x_16:
[----:B--234-:R-:W-:Y:S01]  /*1170*/  NOP ;  /* 0x0000000000007918 */ /* 0x01cfe20000000000 */
.L_x_17:
[----:B------:R-:W1:Y:S01]  /*1180*/  S2UR UR27, SR_CTAID.X ;  /* 0x00000000001b79c3 */ /* 0x000e620000002500 */
[----:B------:R-:W-:-:S05]  /*1190*/  CS2R.32 R92, SR_CgaSize ;  /* 0x00000000005c7805 */ /* 0x000fca0000008a00 */
[----:B------:R-:W-:-:S05]  /*11a0*/  IMAD R92, R92, -0xa0, RZ ;  /* 0xffffff605c5c7824 */ /* 0x000fca00078e02ff */
[----:B------:R-:W-:-:S14]  /*11b0*/  R2UR UR5, R92 ;  /* 0x000000005c0572ca */ /* 0x000fdc00000e0000 */
[----:B------:R-:W2:Y:S01]  /*11c0*/  LDCU UR5, c[0x0][UR5+0x2b0] ;  /* 0x00005600050577ac */ /* 0x000ea20008000800 */
[----:B------:R-:W-:-:S05]  /*11d0*/  CS2R.32 R92, SR_CgaSize ;  /* 0x00000000005c7805 */ /* 0x000fca0000008a00 */
[----:B------:R-:W-:-:S05]  /*11e0*/  IMAD R92, R92, -0xa0, RZ ;  /* 0xffffff605c5c7824 */ /* 0x000fca00078e02ff */
[----:B------:R-:W-:-:S14]  /*11f0*/  R2UR UR4, R92 ;  /* 0x000000005c0472ca */ /* 0x000fdc00000e0000 */
[----:B------:R-:W3:Y:S01]  /*1200*/  LDCU UR4, c[0x0][UR4+0x2b4] ;  /* 0x00005680040477ac */ /* 0x000ee20008000800 */
[----:B------:R-:W4:Y:S01]  /*1210*/  S2UR UR20, SR_CTAID.Y ;  /* 0x00000000001479c3 */ /* 0x000f220000002600 */
[----:B------:R-:W-:-:S05]  /*1220*/  CS2R.32 R92, SR_CgaSize ;  /* 0x00000000005c7805 */ /* 0x000fca0000008a00 */
[----:B------:R-:W-:-:S05]  /*1230*/  IMAD R92, R92, -0xa0, RZ ;  /* 0xffffff605c5c7824 */ /* 0x000fca00078e02ff */
[----:B------:R-:W-:-:S14]  /*1240*/  R2UR UR7, R92 ;  /* 0x000000005c0772ca */ /* 0x000fdc00000e0000 */
[----:B------:R-:W3:Y:S01]  /*1250*/  LDCU UR7, c[0x0][UR7+0x2a0] ;  /* 0x00005400070777ac */ /* 0x000ee20008000800 */
[----:B------:R-:W-:-:S05]  /*1260*/  CS2R.32 R92, SR_CgaSize ;  /* 0x00000000005c7805 */ /* 0x000fca0000008a00 */
[----:B------:R-:W-:-:S05]  /*1270*/  IMAD R92, R92, -0xa0, RZ ;  /* 0xffffff605c5c7824 */ /* 0x000fca00078e02ff */
[----:B------:R-:W-:-:S14]  /*1280*/  R2UR UR8, R92 ;  /* 0x000000005c0872ca */ /* 0x000fdc00000e0000 */
[----:B------:R-:W3:Y:S01]  /*1290*/  LDCU UR8, c[0x0][UR8+0x2a4] ;  /* 0x00005480080877ac */ /* 0x000ee20008000800 */
[----:B------:R-:W-:Y:S02]  /*12a0*/  ULOP3.LUT UR63, UR56, 0x3, URZ, 0xc0, !UPT ;  /* 0x00000003383f7892 */ /* 0x000fe4000f8ec0ff */
[----:B------:R-:W-:Y:S02]  /*12b0*/  USHF.R.U32.HI UR28, URZ, 0x2, UR56 ;  /* 0x00000002ff1c7899 */ /* 0x000fe40008011638 */
[----:B------:R-:W-:Y:S02]  /*12c0*/  UISETP.GT.U32.AND UP1, UPT, UR63, 0xffff, UPT ;  /* 0x0000ffff3f00788c */ /* 0x000fe4000bf24070 */
[----:B------:R-:W-:Y:S01]  /*12d0*/  USHF.L.U32 UR37, UR56, 0x9, URZ ;  /* 0x0000000938257899 */ /* 0x000fe200080006ff */
[----:B-1----:R-:W-:Y:S01]  /*12e0*/  I2FP.F32.U32 R3, UR27 ;  /* 0x0000001b00037c45 */ /* 0x002fe20008201000 */
[----:B------:R-:W-:Y:S02]  /*12f0*/  USHF.L.U32 UR50, UR56, 0x6, URZ ;  /* 0x0000000638327899 */ /* 0x000fe400080006ff */
[----:B------:R-:W-:-:S02]  /*1300*/  USHF.L.U32 UR26, UR56, 0x5, URZ ;  /* 0x00000005381a7899 */ /* 0x000fc400080006ff */
[----:B--2---:R-:W-:Y:S01]  /*1310*/  FMUL R3, R3, UR5 ;  /* 0x0000000503037c20 */ /* 0x004fe20008400000 */
[----:B------:R-:W1:Y:S01]  /*1320*/  LDCU UR24, c[0x0][0xf24] ;  /* 0x0001e480ff1877ac */ /* 0x000e620008000800 */
[----:B----4-:R-:W-:Y:S01]  /*1330*/  I2FP.F32.U32 R2, UR20 ;  /* 0x0000001400027c45 */ /* 0x010fe20008201000 */
[----:B------:R-:W2:Y:S03]  /*1340*/  LDCU UR39, c[0x0][0xf24] ;  /* 0x0001e480ff2777ac */ /* 0x000ea60008000800 */
[----:B------:R-:W4:Y:S01]  /*1350*/  F2I.U32.TRUNC.NTZ R3, R3 ;  /* 0x0000000300037305 */ /* 0x000f22000020f000 */
[----:B---3--:R-:W-:Y:S01]  /*1360*/  FMUL R2, R2, UR4 ;  /* 0x0000000402027c20 */ /* 0x008fe20008400000 */
[----:B------:R-:W-:Y:S01]  /*1370*/  ULOP3.LUT UR4, UR56, 0x4, URZ, 0xc0, !UPT ;  /* 0x0000000438047892 */ /* 0x000fe2000f8ec0ff */
[----:B------:R-:W3:Y:S05]  /*1380*/  LDCU UR29, c[0x0][0xf30] ;  /* 0x0001e600ff1d77ac */ /* 0x000eea0008000800 */
[----:B------:R-:W1:Y:S01]  /*1390*/  F2I.U32.TRUNC.NTZ R2, R2 ;  /* 0x0000000200027305 */ /* 0x000e62000020f000 */
[----:B------:R-:W-:-:S02]  /*13a0*/  UISETP.GT.U32.AND UP0, UPT, UR4, 0xffff, UPT ;  /* 0x0000ffff0400788c */ /* 0x000fc4000bf04070 */
[----:B------:R-:W-:Y:S02]  /*13b0*/  USHF.L.U32 UR48, UR56, 0x7, URZ ;  /* 0x0000000738307899 */ /* 0x000fe400080006ff */
[----:B------:R-:W-:Y:S01]  /*13c0*/  USEL UR30, UR4, 0xffff, !UP0 ;  /* 0x0000ffff041e7887 */ /* 0x000fe2000c000000 */
[----:B----4-:R-:W-:Y:S01]  /*13d0*/  R2UR UR5, R3 ;  /* 0x00000000030572ca */ /* 0x010fe200000e0000 */
[----:B------:R-:W-:Y:S01]  /*13e0*/  UMOV UR33, 0x11 ;  /* 0x0000001100217882 */ /* 0x000fe20000000000 */
[----:B------:R-:W-:Y:S01]  /*13f0*/  USEL UR31, UR63, 0xffff, !UP1 ;  /* 0x0000ffff3f1f7887 */ /* 0x000fe2000c800000 */
[----:B-1----:R-:W-:Y:S02]  /*1400*/  R2UR UR6, R2 ;  /* 0x00000000020672ca */ /* 0x002fe400000e0000 */
[----:B------:R-:W-:-:S08]  /*1410*/  PRMT R2, RZ, 0x7610, R2 ;  /* 0x00007610ff027816 */ /* 0x000fd00000000002 */
[----:B------:R-:W-:-:S04]  /*1420*/  UIADD3 UR5, UPT, UPT, -UR5, URZ, URZ ;  /* 0x000000ff05057290 */ /* 0x000fc8000fffe1ff */
[----:B------:R-:W-:Y:S02]  /*1430*/  UIMAD UR5, UR7, UR5, UR27 ;  /* 0x00000005070572a4 */ /* 0x000fe4000f8e021b */
[----:B------:R-:W-:-:S04]  /*1440*/  UIADD3 UR4, UPT, UPT, -UR6, URZ, URZ ;  /* 0x000000ff06047290 */ /* 0x000fc8000fffe1ff */
[----:B------:R-:W-:Y:S01]  /*1450*/  IMAD.U32 R92, RZ, RZ, UR5 ;  /* 0x00000005ff5c7e24 */ /* 0x000fe2000f8e00ff */
[----:B------:R-:W-:-:S06]  /*1460*/  UIMAD UR4, UR8, UR4, UR20 ;  /* 0x00000004080472a4 */ /* 0x000fcc000f8e0214 */
[----:B------:R-:W-:Y:S01]  /*1470*/  IMAD.U32 R91, RZ, RZ, UR4 ;  /* 0x00000004ff5b7e24 */ /* 0x000fe2000f8e00ff */
[----:B--23--:R-:W-:Y:S06]  /*1480*/  BRA.U UP5, `(.L_x_18) ;  /* 0x0000000105747547 */ /* 0x00cfec000b800000 */
[----:B------:R-:W-:Y:S02]  /*1490*/  R2UR UR4, R91 ;  /* 0x000000005b0472ca */ /* 0x000fe400000e0000 */
[----:B------:R-:W-:-:S11]  /*14a0*/  R2UR UR8, R92 ;  /* 0x000000005c0872ca */ /* 0x000fd600000e0000 */
[----:B------:R-:W-:Y:S02]  /*14b0*/  UISETP.NE.AND UP2, UPT, UR4, URZ, UPT ;  /* 0x000000ff0400728c */ /* 0x000fe4000bf45270 */
[----:B------:R-:W-:Y:S02]  /*14c0*/  UISETP.NE.AND UP3, UPT, UR4, 0x1, UPT ;  /* 0x000000010400788c */ /* 0x000fe4000bf65270 */
[----:B------:R-:W-:Y:S02]  /*14d0*/  UISETP.NE.AND UP0, UPT, UR8, URZ, UP2 ;  /* 0x000000ff0800728c */ /* 0x000fe40009705270 */
[----:B------:R-:W-:Y:S02]  /*14e0*/  USEL UR4, URZ, 0x10, UP3 ;  /* 0x00000010ff047887 */ /* 0x000fe40009800000 */
[----:B------:R-:W-:Y:S02]  /*14f0*/  USEL UR11, URZ, 0x1, UP0 ;  /* 0x00000001ff0b7887 */ /* 0x000fe40008000000 */
[----:B------:R-:W-:-:S02]  /*1500*/  UISETP.NE.AND UP0, UPT, UR8, URZ, UPT ;  /* 0x000000ff0800728c */ /* 0x000fc4000bf05270 */
[----:B------:R-:W-:Y:S02]  /*1510*/  USEL UR5, URZ, 0x2, UP2 ;  /* 0x00000002ff057887 */ /* 0x000fe40009000000 */
[----:B------:R-:W-:Y:S02]  /*1520*/  USEL UR9, UR4, 0x10, UP0 ;  /* 0x0000001004097887 */ /* 0x000fe40008000000 */
[----:B------:R-:W-:Y:S02]  /*1530*/  UISETP.NE.AND UP0, UPT, UR8, 0x1, UPT ;  /* 0x000000010800788c */ /* 0x000fe4000bf05270 */
[----:B------:R-:W-:Y:S02]  /*1540*/  USEL UR4, URZ, 0x20, UP3 ;  /* 0x00000020ff047887 */ /* 0x000fe40009800000 */
[----:B------:R-:W-:Y:S02]  /*1550*/  UISETP.NE.AND UP1, UPT, UR8, 0x2, UPT ;  /* 0x000000020800788c */ /* 0x000fe4000bf25270 */
[----:B------:R-:W-:-:S02]  /*1560*/  USEL UR6, URZ, 0x4, UP2 ;  /* 0x00000004ff067887 */ /* 0x000fc40009000000 */
[----:B------:R-:W-:Y:S02]  /*1570*/  USEL UR7, UR5, 0x2, UP0 ;  /* 0x0000000205077887 */ /* 0x000fe40008000000 */
[----:B------:R-:W-:Y:S02]  /*1580*/  USEL UR10, UR4, 0x20, UP0 ;  /* 0x00000020040a7887 */ /* 0x000fe40008000000 */
[----:B------:R-:W-:Y:S02]  /*1590*/  UISETP.NE.AND UP0, UPT, UR8, 0x3, UPT ;  /* 0x000000030800788c */ /* 0x000fe4000bf05270 */
[----:B------:R-:W-:Y:S02]  /*15a0*/  USEL UR5, URZ, 0x40, UP3 ;  /* 0x00000040ff057887 */ /* 0x000fe40009800000 */
[----:B------:R-:W-:Y:S02]  /*15b0*/  USEL UR8, UR6, 0x4, UP1 ;  /* 0x0000000406087887 */ /* 0x000fe40008800000 */
[----:B------:R-:W-:-:S02]  /*15c0*/  USEL UR4, URZ, 0x8, UP2 ;  /* 0x00000008ff047887 */ /* 0x000fc40009000000 */
[----:B------:R-:W-:Y:S02]  /*15d0*/  UIADD3 UR6, UPT, UPT, UR7, UR9, UR11 ;  /* 0x0000000907067290 */ /* 0x000fe4000fffe00b */
[----:B------:R-:W-:Y:S02]  /*15e0*/  USEL UR7, UR5, 0x40, UP1 ;  /* 0x0000004005077887 */ /* 0x000fe40008800000 */
[----:B------:R-:W-:Y:S02]  /*15f0*/  USEL UR12, URZ, 0x80, UP3 ;  /* 0x00000080ff0c7887 */ /* 0x000fe40009800000 */
[----:B------:R-:W-:Y:S02]  /*1600*/  USEL UR4, UR4, 0x8, UP0 ;  /* 0x0000000804047887 */ /* 0x000fe40008000000 */
[----:B------:R-:W-:Y:S02]  /*1610*/  UIADD3 UR5, UPT, UPT, UR8, UR10, UR6 ;  /* 0x0000000a08057290 */ /* 0x000fe4000fffe006 */
[----:B------:R-:W-:-:S02]  /*1620*/  USEL UR6, UR12, 0x80, UP0 ;  /* 0x000000800c067887 */ /* 0x000fc40008000000 */
[----:B------:R-:W-:-:S04]  /*1630*/  UIADD3 UR4, UPT, UPT, UR4, UR7, UR5 ;  /* 0x0000000704047290 */ /* 0x000fc8000fffe005 */
[----:B------:R-:W-:-:S06]  /*1640*/  UIADD3 UR4, UPT, UPT, UR4, UR6, URZ ;  /* 0x0000000604047290 */ /* 0x000fcc000fffe0ff */
[----:B------:R-:W-:-:S07]  /*1650*/  IMAD.U32 R2, RZ, RZ, UR4 ;  /* 0x00000004ff027e24 */ /* 0x000fce000f8e00ff */
.L_x_18:
[----:B------:R-:W1:Y:S01]  /*1660*/  S2UR UR44, SR_CTAID.Z ;  /* 0x00000000002c79c3 */ /* 0x000e620000002700 */
[----:B------:R-:W-:Y:S01]  /*1670*/  UISETP.GE.AND UP0, UPT, UR24, 0x1, UPT ;  /* 0x000000011800788c */ /* 0x000fe2000bf06270 */
[----:B------:R-:W-:-:S08]  /*1680*/  UMOV UR32, 0xf ;  /* 0x0000000f00207882 */ /* 0x000fd00000000000 */
[----:B------:R-:W-:Y:S05]  /*1690*/  BRA.U !UP0, `(.L_x_19) ;  /* 0x0000000108d47547 */ /* 0x000fea000b800000 */
[----:B------:R-:W2:Y:S01]  /*16a0*/  LDCU.128 UR12, c[0x0][0xf10] ;  /* 0x0001e200ff0c77ac */ /* 0x000ea20008000c00 */
[----:B------:R-:W3:Y:S01]  /*16b0*/  LDCU UR6, c[0x0][0x370] ;  /* 0x00006e00ff0677ac */ /* 0x000ee20008000800 */
[----:B------:R-:W4:Y:S01]  /*16c0*/  LDCU UR5, c[0x0][0x374] ;  /* 0x00006e80ff0577ac */ /* 0x000f220008000800 */
[----:B------:R-:W1:Y:S01]  /*16d0*/  LDCU UR25, c[0x0][0xf0c] ;  /* 0x0001e180ff1977ac */ /* 0x000e620008000800 */
[----:B------:R-:W1:Y:S01]  /*16e0*/  LDCU UR4, c[0x0][0xf20] ;  /* 0x0001e400ff0477ac */ /* 0x000e620008000800 */
[----:B------:R-:W1:Y:S01]  /*16f0*/  LDCU.64 UR8, c[0x0][0xf28] ;  /* 0x0001e500ff0877ac */ /* 0x000e620008000a00 */
[----:B--2---:R-:W-:Y:S02]  /*1700*/  UISETP.NE.AND UP0, UPT, UR14, 0x1, UPT ;  /* 0x000000010e00788c */ /* 0x004fe4000bf05270 */
[----:B----4-:R-:W-:Y:S02]  /*1710*/  UIMAD.WIDE.U32 UR10, UR5, UR15, URZ ;  /* 0x0000000f050a72a5 */ /* 0x010fe4000f8e00ff */
[----:B---3--:R-:W-:-:S02]  /*1720*/  UIMAD.WIDE.U32 UR18, UR6, UR12, URZ ;  /* 0x0000000c061272a5 */ /* 0x008fc4000f8e00ff */
[----:B-1----:R-:W-:Y:S02]  /*1730*/  UISETP.NE.AND UP1, UPT, UR25, 0x1, UPT ;  /* 0x000000011900788c */ /* 0x002fe4000bf25270 */
[----:B------:R-:W-:Y:S01]  /*1740*/  UISETP.NE.AND UP2, UPT, UR24, 0x1, UPT ;  /* 0x000000011800788c */ /* 0x000fe2000bf45270 */
[----:B------:R-:W-:Y:S02]  /*1750*/  UMOV UR10, UR11 ;  /* 0x0000000b000a7c82 */ /* 0x000fe40008000000 */
[----:B------:R-:W-:Y:S01]  /*1760*/  UMOV UR18, UR19 ;  /* 0x0000001300127c82 */ /* 0x000fe20008000000 */
[----:B------:R-:W-:Y:S02]  /*1770*/  @UP0 USHF.R.U32.HI UR5, URZ, UR4, UR10 ;  /* 0x00000004ff050299 */ /* 0x000fe4000801160a */
[----:B------:R-:W-:Y:S02]  /*1780*/  UIMAD.WIDE.U32 UR22, UR20, UR15, URZ ;  /* 0x0000000f141672a5 */ /* 0x000fe4000f8e00ff */
[----:B------:R-:W-:-:S02]  /*1790*/  UIMAD.WIDE.U32 UR10, UR5, UR8, URZ ;  /* 0x00000008050a72a5 */ /* 0x000fc4000f8e00ff */
[----:B------:R-:W-:Y:S02]  /*17a0*/  @UP1 USHF.R.U32.HI UR6, URZ, UR13, UR18 ;  /* 0x0000000dff061299 */ /* 0x000fe40008011612 */
[----:B------:R-:W-:Y:S02]  /*17b0*/  UIMAD.WIDE.U32 UR16, UR27, UR12, URZ ;  /* 0x0000000c1b1072a5 */ /* 0x000fe4000f8e00ff */
[----:B------:R-:W-:Y:S01]  /*17c0*/  UIMAD.WIDE.U32 UR18, UR6, UR8, URZ ;  /* 0x00000008061272a5 */ /* 0x000fe2000f8e00ff */
[----:B------:R-:W-:Y:S01]  /*17d0*/  UMOV UR22, UR23 ;  /* 0x0000001700167c82 */ /* 0x000fe20008000000 */
[----:B------:R-:W-:Y:S01]  /*17e0*/  UMOV UR10, UR11 ;  /* 0x0000000b000a7c82 */ /* 0x000fe20008000000 */
[----:B------:R-:W-:Y:S02]  /*17f0*/  USHF.R.U32.HI UR22, URZ, UR4, UR22 ;  /* 0x00000004ff167299 */ /* 0x000fe40008011616 */
[----:B------:R-:W-:Y:S02]  /*1800*/  @UP2 USHF.R.U32.HI UR5, URZ, UR9, UR10 ;  /* 0x00000009ff052299 */ /* 0x000fe4000801160a */
[----:B------:R-:W-:Y:S01]  /*1810*/  UMOV UR7, UR19 ;  /* 0x0000001300077c82 */ /* 0x000fe20008000000 */
[----:B------:R-:W-:Y:S01]  /*1820*/  UMOV UR16, UR17 ;  /* 0x0000001100107c82 */ /* 0x000fe20008000000 */
[----:B------:R-:W-:-:S02]  /*1830*/  @UP2 USHF.R.U32.HI UR6, URZ, UR9, UR7 ;  /* 0x00000009ff062299 */ /* 0x000fc40008011607 */
[----:B------:R-:W-:Y:S02]  /*1840*/  USHF.R.U32.HI UR13, URZ, UR13, UR16 ;  /* 0x0000000dff0d7299 */ /* 0x000fe40008011610 */
[----:B------:R-:W-:Y:S02]  /*1850*/  USEL UR4, UR20, UR22, !UP0 ;  /* 0x0000001614047287 */ /* 0x000fe4000c000000 */
[----:B------:R-:W-:Y:S02]  /*1860*/  UIMAD UR7, UR5, UR24, URZ ;  /* 0x00000018050772a4 */ /* 0x000fe4000f8e02ff */
[----:B------:R-:W-:Y:S02]  /*1870*/  USEL UR5, UR27, UR13, !UP1 ;  /* 0x0000000d1b057287 */ /* 0x000fe4000c800000 */
[----:B------:R-:W-:Y:S02]  /*1880*/  UIMAD UR12, UR6, UR24, URZ ;  /* 0x00000018060c72a4 */ /* 0x000fe4000f8e02ff */
[----:B------:R-:W-:-:S02]  /*1890*/  UISETP.GE.AND UP0, UPT, UR4, UR7, UPT ;  /* 0x000000070400728c */ /* 0x000fc4000bf06270 */
[----:B------:R-:W-:Y:S02]  /*18a0*/  UIMAD.WIDE.U32 UR10, UR4, UR8, URZ ;  /* 0x00000008040a72a5 */ /* 0x000fe4000f8e00ff */
[----:B------:R-:W-:Y:S02]  /*18b0*/  UISETP.GE.OR UP0, UPT, UR5, UR12, UP0 ;  /* 0x0000000c0500728c */ /* 0x000fe40008706670 */
[----:B------:R-:W-:Y:S02]  /*18c0*/  UIMAD.WIDE.U32 UR12, UR5, UR8, URZ ;  /* 0x00000008050c72a5 */ /* 0x000fe4000f8e00ff */
[----:B------:R-:W-:Y:S01]  /*18d0*/  UIADD3 UR10, UPT, UPT, -UR4, URZ, URZ ;  /* 0x000000ff040a7290 */ /* 0x000fe2000fffe1ff */
[----:B------:R-:W-:Y:S01]  /*18e0*/  UMOV UR8, UR11 ;  /* 0x0000000b00087c82 */ /* 0x000fe20008000000 */
[----:B------:R-:W-:Y:S02]  /*18f0*/  UIADD3 UR11, UPT, UPT, -UR5, URZ, URZ ;  /* 0x000000ff050b7290 */ /* 0x000fe4000fffe1ff */
[----:B------:R-:W-:-:S03]  /*1900*/  USHF.R.U32.HI UR8, URZ, UR9, UR8 ;  /* 0x00000009ff087299 */ /* 0x000fc60008011608 */
[----:B------:R-:W-:Y:S01]  /*1910*/  @!UP0 UMOV UR7, UR13 ;  /* 0x0000000d00078c82 */ /* 0x000fe20008000000 */
[----:B------:R-:W-:Y:S02]  /*1920*/  UIMAD UR20, UR14, UR10, UR20 ;  /* 0x0000000a0e1472a4 */ /* 0x000fe4000f8e0214 */
[----:B------:R-:W-:Y:S02]  /*1930*/  USEL UR8, UR4, UR8, !UP2 ;  /* 0x0000000804087287 */ /* 0x000fe4000d000000 */
[----:B------:R-:W-:Y:S02]  /*1940*/  @!UP0 USHF.R.U32.HI UR7, URZ, UR9, UR7 ;  /* 0x00000009ff078299 */ /* 0x000fe40008011607 */
[----:B------:R-:W-:Y:S02]  /*1950*/  UIADD3 UR9, UPT, UPT, -UR8, URZ, URZ ;  /* 0x000000ff08097290 */ /* 0x000fe4000fffe1ff */
[----:B------:R-:W-:Y:S02]  /*1960*/  @!UP0 USEL UR7, UR5, UR7, !UP2 ;  /* 0x0000000705078287 */ /* 0x000fe4000d000000 */
[----:B------:R-:W-:-:S02]  /*1970*/  UIMAD UR9, UR24, UR9, UR4 ;  /* 0x00000009180972a4 */ /* 0x000fc4000f8e0204 */
[----:B------:R-:W-:Y:S02]  /*1980*/  @!UP0 UIADD3 UR8, UPT, UPT, UR8, -UR7, URZ ;  /* 0x8000000708088290 */ /* 0x000fe4000fffe0ff */
[----:B------:R-:W-:Y:S02]  /*1990*/  @!UP0 UIMAD UR6, UR9, UR6, UR7 ;  /* 0x00000006090682a4 */ /* 0x000fe4000f8e0207 */
[----:B------:R-:W-:Y:S02]  /*19a0*/  @!UP0 UIMAD UR4, UR8, UR24, UR5 ;  /* 0x00000018080482a4 */ /* 0x000fe4000f8e0205 */
[----:B------:R-:W-:Y:S02]  /*19b0*/  UIMAD UR27, UR25, UR11, UR27 ;  /* 0x0000000b191b72a4 */ /* 0x000fe4000f8e021b */
[----:B------:R-:W-:Y:S01]  /*19c0*/  UIMAD UR20, UR4, UR14, UR20 ;  /* 0x0000000e041472a4 */ /* 0x000fe2000f8e0214 */
[----:B------:R-:W-:Y:S02]  /*19d0*/  @!UP0 UMOV UR5, UR6 ;  /* 0x0000000600058c82 */ /* 0x000fe40008000000 */
[----:B------:R-:W-:-:S12]  /*19e0*/  UIMAD UR27, UR5, UR25, UR27 ;  /* 0x00000019051b72a4 */ /* 0x000fd8000f8e021b */
.L_x_19:
[----:B------:R-:W-:Y:S02]  /*19f0*/  UISETP.NE.AND UP0, UPT, UR29, 0x1, UPT ;  /* 0x000000011d00788c */ /* 0x000fe4000bf05270 */
[----:B------:R-:W-:Y:S02]  /*1a00*/  ULOP3.LUT UR48, UR48, 0x180, URZ, 0xc0, !UPT ;  /* 0x0000018030307892 */ /* 0x000fe4000f8ec0ff */
[----:B------:R-:W-:Y:S02]  /*1a10*/  ULOP3.LUT UR31, UR31, 0xffff, URZ, 0xc0, !UPT ;  /* 0x0000ffff1f1f7892 */ /* 0x000fe4000f8ec0ff */
[----:B------:R-:W-:Y:S02]  /*1a20*/  ULOP3.LUT UR30, UR30, 0xffff, URZ, 0xc0, !UPT ;  /* 0x0000ffff1e1e7892 */ /* 0x000fe4000f8ec0ff */
[----:B------:R-:W-:Y:S02]  /*1a30*/  ULOP3.LUT UR38, UR37, 0x800, URZ, 0xc0, !UPT ;  /* 0x0000080025267892 */ /* 0x000fe4000f8ec0ff */
[----:B------:R-:W-:-:S02]  /*1a40*/  UISETP.NE.AND UP1, UPT, UR21, 0x2, UPT ;  /* 0x000000021500788c */ /* 0x000fc4000bf25270 */
[----:B------:R-:W-:Y:S02]  /*1a50*/  ULOP3.LUT UR37, UR37, 0x600, URZ, 0xc0, !UPT ;  /* 0x0000060025257892 */ /* 0x000fe4000f8ec0ff */
[----:B------:R-:W-:Y:S02]  /*1a60*/  ULOP3.LUT UR50, UR50, 0x100, URZ, 0xc0, !UPT ;  /* 0x0000010032327892 */ /* 0x000fe4000f8ec0ff */
[----:B------:R-:W-:Y:S02]  /*1a70*/  ULOP3.LUT UR26, UR26, 0x80, URZ, 0xc0, !UPT ;  /* 0x000000801a1a7892 */ /* 0x000fe4000f8ec0ff */
[----:B------:R-:W-:Y:S02]  /*1a80*/  USHF.R.U32.HI UR10, URZ, 0x1, UR48 ;  /* 0x00000001ff0a7899 */ /* 0x000fe40008011630 */
[----:B------:R-:W-:Y:S02]  /*1a90*/  USHF.L.U32 UR31, UR33, UR31, URZ ;  /* 0x0000001f211f7299 */ /* 0x000fe400080006ff */
[----:B------:R-:W-:Y:S01]  /*1aa0*/  USHF.L.U32 UR30, UR32, UR30, URZ ;  /* 0x0000001e201e7299 */ /* 0x000fe200080006ff */
[----:B------:R-:W-:Y:S11]  /*1ab0*/  BRA.U UP0, `(.L_x_20) ;  /* 0x0000000100447547 */ /* 0x000ff6000b800000 */
[----:B------:R-:W2:Y:S01]  /*1ac0*/  LDCU.128 UR12, c[0x0][0xf10] ;  /* 0x0001e200ff0c77ac */ /* 0x000ea20008000c00 */
[----:B------:R-:W3:Y:S01]  /*1ad0*/  LDCU UR8, c[0x0][0xf0c] ;  /* 0x0001e180ff0877ac */ /* 0x000ee20008000800 */
[----:B------:R-:W4:Y:S01]  /*1ae0*/  LDCU UR9, c[0x0][0xf20] ;  /* 0x0001e400ff0977ac */ /* 0x000f220008000800 */
[----:B--2---:R-:W-:Y:S02]  /*1af0*/  UIMAD.WIDE.U32 UR6, UR27, UR12, URZ ;  /* 0x0000000c1b0672a5 */ /* 0x004fe4000f8e00ff */
[----:B------:R-:W-:Y:S02]  /*1b00*/  UIMAD.WIDE.U32 UR4, UR20, UR15, URZ ;  /* 0x0000000f140472a5 */ /* 0x000fe4000f8e00ff */
[----:B---3--:R-:W-:Y:S02]  /*1b10*/  UISETP.NE.AND UP2, UPT, UR8, 0x1, UPT ;  /* 0x000000010800788c */ /* 0x008fe4000bf45270 */
[----:B------:R-:W-:Y:S01]  /*1b20*/  UISETP.NE.AND UP0, UPT, UR14, 0x1, UPT ;  /* 0x000000010e00788c */ /* 0x000fe2000bf05270 */
[----:B------:R-:W-:-:S02]  /*1b30*/  UMOV UR6, UR7 ;  /* 0x0000000700067c82 */ /* 0x000fc40008000000 */
[----:B------:R-:W-:Y:S01]  /*1b40*/  UMOV UR4, UR5 ;  /* 0x0000000500047c82 */ /* 0x000fe20008000000 */
[----:B------:R-:W-:Y:S02]  /*1b50*/  USHF.R.U32.HI UR13, URZ, UR13, UR6 ;  /* 0x0000000dff0d7299 */ /* 0x000fe40008011606 */
[----:B----4-:R-:W-:Y:S02]  /*1b60*/  USHF.R.U32.HI UR4, URZ, UR9, UR4 ;  /* 0x00000009ff047299 */ /* 0x010fe40008011604 */
[----:B------:R-:W-:Y:S02]  /*1b70*/  USEL UR5, UR27, UR13, !UP2 ;  /* 0x0000000d1b057287 */ /* 0x000fe4000d000000 */
[----:B------:R-:W-:-:S04]  /*1b80*/  USEL UR4, UR20, UR4, !UP0 ;  /* 0x0000000414047287 */ /* 0x000fc8000c000000 */
[----:B------:R-:W-:Y:S02]  /*1b90*/  UIADD3 UR6, UPT, UPT, UR5, -UR4, URZ ;  /* 0x8000000405067290 */ /* 0x000fe4000fffe0ff */
[----:B------:R-:W-:Y:S02]  /*1ba0*/  UIADD3 UR4, UPT, UPT, -UR5, UR4, URZ ;  /* 0x0000000405047290 */ /* 0x000fe4000fffe1ff */
[----:B------:R-:W-:Y:S02]  /*1bb0*/  UIMAD UR20, UR6, UR14, UR20 ;  /* 0x0000000e061472a4 */ /* 0x000fe4000f8e0214 */
[----:B------:R-:W-:-:S12]  /*1bc0*/  UIMAD UR27, UR4, UR8, UR27 ;  /* 0x00000008041b72a4 */ /* 0x000fd8000f8e021b */
.L_x_20:
[----:B------:R-:W-:Y:S05]  /*1bd0*/  BRA.U !UP6, `(.L_x_21) ;  /* 0x000000010e0c7547 */ /* 0x000fea000b800000 */
[----:B------:R-:W-:Y:S01]  /*1be0*/  UCGABAR_WAIT ;  /* 0x0000000000007dc7 */ /* 0x000fe20008000000 */
[----:B------:R-:W-:Y:S01]  /*1bf0*/  CCTL.IVALL ;  /* 0x00000000ff00798f */ /* 0x000fe20002000000 */
[----:B------:R-:W-:Y:S05]  /*1c00*/  BRA `(.L_x_22) ;  /* 0x0000000000047947 */ /* 0x000fea0003800000 */
.L_x_21:
[----:B------:R-:W-:Y:S06]  /*1c10*/  BAR.SYNC.DEFER_BLOCKING 0x0 ;  /* 0x0000000000007b1d */ /* 0x000fec0000010000 */
.L_x_22:
[----:B------:R-:W-:Y:S05]  /*1c20*/  BRA.U UP1, `(.L_x_23) ;  /* 0x00000025012c7547 */ /* 0x000fea000b800000 */
[----:B------:R-:W2:Y:S01]  /*1c30*/  LDCU UR6, c[0x0][0x38c] ;  /* 0x00007180ff0677ac */ /* 0x000ea20008000800 */
[----:B------:R-:W-:Y:S01]  /*1c40*/  PLOP3.LUT P2, PT, PT, PT, UP4, 0x80, 0x8 ;  /* 0x000000000008781c */ /* 0x000fe20003f4f048 */
[----:B------:R-:W-:Y:S01]  /*1c50*/  IMAD.MOV.U32 R12, RZ, RZ, 0x1 ;  /* 0x00000001ff0c7424 */ /* 0x000fe200078e00ff */
[----:B------:R-:W-:Y:S01]  /*1c60*/  ISETP.EQ.OR P3, PT, R0, RZ, P4 ;  /* 0x000000ff0000720c */ /* 0x000fe20002762670 */
[----:B------:R-:W-:Y:S01]  /*1c70*/  UISETP.NE.AND UP1, UPT, UR21, URZ, UPT ;  /* 0x000000ff1500728c */ /* 0x000fe2000bf25270 */
[----:B------:R-:W-:Y:S02]  /*1c80*/  PLOP3.LUT P2, PT, P2, PT, PT, 0x8, 0x80 ;  /* 0x000000000080781c */ /* 0x000fe4000174e170 */
[----:B------:R-:W-:Y:S01]  /*1c90*/  CS2R R10, SRZ ;  /* 0x00000000000a7805 */ /* 0x000fe2000001ff00 */
[----:B------:R-:W-:Y:S01]  /*1ca0*/  IMAD.MOV.U32 R9, RZ, RZ, RZ ;  /* 0x000000ffff097224 */ /* 0x000fe200078e00ff */
[----:B------:R-:W3:Y:S01]  /*1cb0*/  LDCU UR58, c[0x0][0x370] ;  /* 0x00006e00ff3a77ac */ /* 0x000ee20008000800 */
[----:B------:R-:W-:Y:S01]  /*1cc0*/  IMAD.MOV.U32 R8, RZ, RZ, 0x1 ;  /* 0x00000001ff087424 */ /* 0x000fe200078e00ff */
[----:B------:R-:W4:Y:S01]  /*1cd0*/  LDCU.64 UR46, c[0x0][0x348] ;  /* 0x00006900ff2e77ac */ /* 0x000f220008000a00 */
[----:B------:R-:W1:Y:S01]  /*1ce0*/  LDCU UR57, c[0x0][0x374] ;  /* 0x00006e80ff3977ac */ /* 0x000e620008000800 */
[----:B--2---:R-:W-:-:S02]  /*1cf0*/  UIADD3 UR5, UPT, UPT, UR6, 0x3f, URZ ;  /* 0x0000003f06057890 */ /* 0x004fc4000fffe0ff */
[----:B------:R-:W-:Y:S02]  /*1d00*/  UIADD3 UR64, UPT, UPT, UR6, 0x7e, URZ ;  /* 0x0000007e06407890 */ /* 0x000fe4000fffe0ff */
[----:B------:R-:W-:Y:S02]  /*1d10*/  USHF.R.S32.HI UR4, URZ, 0x1f, UR5 ;  /* 0x0000001fff047899 */ /* 0x000fe40008011405 */
[----:B------:R-:W-:Y:S02]  /*1d20*/  USEL UR49, UR49, 0x2, UP1 ;  /* 0x0000000231317887 */ /* 0x000fe40008800000 */
[----:B------:R-:W-:Y:S02]  /*1d30*/  ULEA.HI UR4, UR4, UR5, URZ, 0x6 ;  /* 0x0000000504047291 */ /* 0x000fe4000f8f30ff */
[----:B------:R-:W-:Y:S02]  /*1d40*/  USHF.L.U32 UR5, UR28, 0x6, URZ ;  /* 0x000000061c057899 */ /* 0x000fe400080006ff */
[----:B------:R-:W-:-:S02]  /*1d50*/  USHF.R.S32.HI UR60, URZ, 0x6, UR4 ;  /* 0x00000006ff3c7899 */ /* 0x000fc40008011404 */
[----:B------:R-:W-:Y:S02]  /*1d60*/  UIADD3 UR4, UPT, UPT, UR6, -0x1, URZ ;  /* 0xffffffff06047890 */ /* 0x000fe4000fffe0ff */
[----:B------:R-:W-:Y:S02]  /*1d70*/  UISETP.LT.U32.AND UP0, UPT, UR60, 0x1e, UPT ;  /* 0x0000001e3c00788c */ /* 0x000fe4000bf01070 */
[----:B------:R-:W-:Y:S02]  /*1d80*/  UISETP.GE.U32.AND UP2, UPT, UR4, -0x7f, UPT ;  /* 0xffffff810400788c */ /* 0x000fe4000bf46070 */
[----:B------:R-:W-:Y:S02]  /*1d90*/  USEL UR59, UR60, 0x1e, UP0 ;  /* 0x0000001e3c3b7887 */ /* 0x000fe40008000000 */
[----:B------:R-:W-:Y:S02]  /*1da0*/  ULOP3.LUT UR61, UR5, 0x40, URZ, 0xe2, !UPT ;  /* 0x00000040053d7892 */ /* 0x000fe4000f8ee2ff */
[----:B------:R-:W-:-:S02]  /*1db0*/  UIADD3 UR45, UPT, UPT, UR59, -0x1, URZ ;  /* 0xffffffff3b2d7890 */ /* 0x000fc4000fffe0ff */
[----:B------:R-:W-:Y:S01]  /*1dc0*/  UIADD3 UR62, UPT, UPT, UR60, -UR59, URZ ;  /* 0x8000003b3c3e7290 */ /* 0x000fe2000fffe0ff */
[----:B------:R-:W-:Y:S02]  /*1dd0*/  UMOV UR14, URZ ;  /* 0x000000ff000e7c82 */ /* 0x000fe40008000000 */
[----:B------:R-:W-:-:S04]  /*1de0*/  @UP2 UIADD3 UR45, UPT, UPT, UR59, URZ, URZ ;  /* 0x000000ff3b2d2290 */ /* 0x000fc8000fffe0ff */
[----:B-1-34-:R-:W-:-:S12]  /*1df0*/  UIADD3 UR45, UPT, UPT, UR45, 0x1, URZ ;  /* 0x000000012d2d7890 */ /* 0x01afd8000fffe0ff */
.L_x_47:
[----:B------:R-:W-:Y:S01]  /*1e00*/  UISETP.NE.AND UP0, UPT, UR56, URZ, UPT ;  /* 0x000000ff3800728c */ /* 0x000fe2000bf05270 */
[----:B------:R-:W1:Y:S08]  /*1e10*/  S2UR UR56, SR_CgaCtaId ;  /* 0x00000000003879c3 */ /* 0x000e700000008800 */
[----:B---3--:R-:W-:Y:S05]  /*1e20*/  BRA.U UP0, `(.L_x_24) ;  /* 0x0000000100347547 */ /* 0x008fea000b800000 */
[----:B------:R-:W2:Y:S01]  /*1e30*/  S2R R0, SR_CgaCtaId ;  /* 0x0000000000007919 */ /* 0x000ea20000008800 */
[----:B------:R-:W-:-:S04]  /*1e40*/  MOV R2, 0x400 ;  /* 0x0000040000027802 */ /* 0x000fc80000000f00 */
[----:B--2---:R-:W-:Y:S02]  /*1e50*/  LEA R0, R0, R2, 0x18 ;  /* 0x0000000200007211 */ /* 0x004fe400078ec0ff */
[----:B------:R-:W-:-:S03]  /*1e60*/  SHF.L.U32 R2, R8, 0x1f, RZ ;  /* 0x0000001f08027819 */ /* 0x000fc600000006ff */
[----:B------:R-:W-:-:S04]  /*1e70*/  IMAD R0, R9, 0x8, R0 ;  /* 0x0000000809007824 */ /* 0x000fc800078e0200 */
[----:B------:R-:W2:Y:S02]  /*1e80*/  SYNCS.PHASECHK.TRANS64.TRYWAIT P0, [R0+URZ+0x270], R2 ;  /* 0x00027002000075a7 */ /* 0x000ea400080011ff */
[----:B--2---:R-:W-:Y:S05]  /*1e90*/  @!P0 BRA `(.L_x_25) ;  /* 0x000000a400308947 */ /* 0x004fea0003800000 */
.L_x_183:
[----:B------:R-:W-:Y:S01]  /*1ea0*/  VIADD R9, R9, 0x1 ;  /* 0x0000000109097836 */ /* 0x000fe20000000000 */
[----:B------:R2:W-:Y:S04]  /*1eb0*/  SYNCS.ARRIVE.TRANS64.A1T0 RZ, [R0+URZ+0x260], RZ ;  /* 0x000260ff00ff79a7 */ /* 0x0005e800081000ff */
[----:B------:R-:W-:-:S04]  /*1ec0*/  ISETP.NE.AND P0, PT, R9, 0x2, PT ;  /* 0x000000020900780c */ /* 0x000fc80003f05270 */
[----:B------:R-:W-:Y:S02]  /*1ed0*/  SEL R9, R9, RZ, P0 ;  /* 0x000000ff09097207 */ /* 0x000fe40000000000 */
[----:B--2---:R-:W-:-:S04]  /*1ee0*/  SEL R0, RZ, 0x1, P0 ;  /* 0x00000001ff007807 */ /* 0x004fc80000000000 */
[----:B------:R-:W-:-:S07]  /*1ef0*/  LOP3.LUT R8, R8, R0, RZ, 0x3c, !PT ;  /* 0x0000000008087212 */ /* 0x000fce00078e3cff */
.L_x_24:
[----:B------:R-:W-:Y:S01]  /*1f00*/  UMOV UR5, 0x400 ;  /* 0x0000040000057882 */ /* 0x000fe20000000000 */
[----:B------:R-:W-:Y:S01]  /*1f10*/  SHF.L.U32 R0, R12, 0x1f, RZ ;  /* 0x0000001f0c007819 */ /* 0x000fe200000006ff */
[----:B-1----:R-:W-:Y:S02]  /*1f20*/  ULEA UR5, UR56, UR5, 0x18 ;  /* 0x0000000538057291 */ /* 0x002fe4000f8ec0ff */
[----:B------:R-:W-:Y:S02]  /*1f30*/  UISETP.GE.U32.AND UP0, UPT, UR64, 0x7f, UPT ;  /* 0x0000007f4000788c */ /* 0x000fe4000bf06070 */
[----:B------:R-:W-:Y:S02]  /*1f40*/  ULEA UR4, UR14, UR5, 0x3 ;  /* 0x000000050e047291 */ /* 0x000fe4000f8e18ff */
[----:B------:R-:W-:Y:S02]  /*1f50*/  ULEA UR35, UR20, UR63, 0x2 ;  /* 0x0000003f14237291 */ /* 0x000fe4000f8e10ff */
[----:B------:R-:W-:-:S02]  /*1f60*/  ULEA.HI UR11, UR20, UR20, URZ, 0x1 ;  /* 0x00000014140b7291 */ /* 0x000fc4000f8f08ff */
[----:B------:R-:W-:Y:S02]  /*1f70*/  ULEA UR43, UR27, UR61, 0x7 ;  /* 0x0000003d1b2b7291 */ /* 0x000fe4000f8e38ff */
[----:B------:R-:W-:Y:S01]  /*1f80*/  USHF.L.U32 UR35, UR35, 0x4, URZ ;  /* 0x0000000423237899 */ /* 0x000fe200080006ff */
[----:B------:R1:W2:Y:S01]  /*1f90*/  SYNCS.PHASECHK.TRANS64.TRYWAIT P1, [UR4+0xf0], R0 ;  /* 0x0000f000ff0075a7 */ /* 0x0002a20008021104 */
[----:B------:R-:W-:Y:S01]  /*1fa0*/  USHF.R.S32.HI UR11, URZ, 0x1, UR11 ;  /* 0x00000001ff0b7899 */ /* 0x000fe2000801140b */
[----:B------:R-:W-:Y:S01]  /*1fb0*/  UMOV UR20, URZ ;  /* 0x000000ff00147c82 */ /* 0x000fe20008000000 */
[----:B------:R-:W-:Y:S10]  /*1fc0*/  BRA.U !UP0, `(.L_x_26) ;  /* 0x0000000508147547 */ /* 0x000ff4000b800000 */
[----:B------:R-:W-:Y:S01]  /*1fd0*/  UMOV UR4, UR14 ;  /* 0x0000000e00047c82 */ /* 0x000fe20008000000 */
[----:B------:R-:W-:-:S05]  /*1fe0*/  UMOV UR28, URZ ;  /* 0x000000ff001c7c82 */ /* 0x000fca0008000000 */
.L_x_34:
[----:B------:R-:W-:Y:S01]  /*1ff0*/  ULEA UR41, UR4, UR5, 0x3 ;  /* 0x0000000504297291 */ /* 0x000fe2000f8e18ff */
[----:B--2---:R-:W-:Y:S01]  /*2000*/  @!P4 MOV R2, 0x1c00 ;  /* 0x00001c000002c802 */ /* 0x004fe20000000f00 */
[----:B--23--:R-:W-:Y:S10]  /*2010*/  @P1 BRA `(.L_x_27) ;  /* 0x00000000000c1947 */ /* 0x00cff40003800000 */
[----:B------:R-:W-:-:S04]  /*2020*/  SHF.L.U32 R3, R12, 0x1f, RZ ;  /* 0x0000001f0c037819 */ /* 0x000fc800000006ff */
[----:B------:R-:W2:Y:S02]  /*2030*/  SYNCS.PHASECHK.TRANS64.TRYWAIT P0, [UR41+0xf0], R3 ;  /* 0x0000f003ff0075a7 */ /* 0x000ea40008001129 */
[----:B--2---:R-:W-:Y:S05]  /*2040*/  @!P0 BRA `(.L_x_28) ;  /* 0x000000a000d88947 */ /* 0x004fea0003800000 */
.L_x_27:
[----:B------:R2:W-:Y:S01]  /*2050*/  @!P4 SYNCS.ARRIVE.TRANS64 RZ, [UR41], R2 ;  /* 0x00000002ffffc9a7 */ /* 0x0005e20008000029 */
[----:B------:R-:W-:-:S04]  /*2060*/  ULOP3.LUT UR6, UR49, 0x2, URZ, 0xfc, !UPT ;  /* 0x0000000231067892 */ /* 0x000fc8000f8efcff */
[----:B------:R-:W-:-:S09]  /*2070*/  UISETP.NE.AND UP0, UPT, UR6, 0x2, UPT ;  /* 0x000000020600788c */ /* 0x000fd2000bf05270 */
[----:B------:R-:W-:Y:S05]  /*2080*/  BRA.U UP0, `(.L_x_29) ;  /* 0x0000000100047547 */ /* 0x000fea000b800000 */
[----:B------:R-:W-:Y:S05]  /*2090*/  BPT.TRAP 0x1 ;  /* 0x000000040000795c */ /* 0x000fea0000300000 */
.L_x_29:
[----:B------:R-:W-:Y:S04]  /*20a0*/  BSSY.RECONVERGENT B0, `(.L_x_30) ;  /* 0x0000003000007945 */ /* 0x000fe80003800200 */
[----:B------:R-:W-:Y:S05]  /*20b0*/  @P3 BRA `(.L_x_31) ;  /* 0x0000000000043947 */ /* 0x000fea0003800000 */
[----:B------:R-:W-:Y:S05]  /*20c0*/  BPT.TRAP 0x1 ;  /* 0x000000040000795c */ /* 0x000fea0000300000 */
.L_x_31:
[----:B------:R-:W-:Y:S05]  /*20d0*/  BSYNC.RECONVERGENT B0 ;  /* 0x0000000000007941 */ /* 0x000fea0003800200 */
.L_x_30:
[----:B------:R-:W-:Y:S01]  /*20e0*/  UIADD3 UR6, UPT, UPT, UR4, 0x1, URZ ;  /* 0x0000000104067890 */ /* 0x000fe2000fffe0ff */
[----:B------:R-:W-:Y:S01]  /*20f0*/  BSSY.RECONVERGENT B0, `(.L_x_32) ;  /* 0x000002d000007945 */ /* 0x000fe20003800200 */
[----:B------:R-:W-:Y:S02]  /*2100*/  ELECT P0, URZ, PT ;  /* 0x0000000000ff782f */ /* 0x000fe40003800000 */
[----:B------:R-:W-:-:S04]  /*2110*/  UISETP.NE.AND UP0, UPT, UR6, 0x1e, UPT ;  /* 0x0000001e0600788c */ /* 0x000fc8000bf05270 */
[----:B------:R-:W-:Y:S02]  /*2120*/  USEL UR7, URZ, 0x1, UP0 ;  /* 0x00000001ff077887 */ /* 0x000fe40008000000 */
[----:B------:R-:W-:-:S04]  /*2130*/  USEL UR14, UR6, URZ, UP0 ;  /* 0x000000ff060e7287 */ /* 0x000fc80008000000 */
[----:B------:R-:W-:Y:S01]  /*2140*/  ULEA UR6, UR14, UR5, 0x3 ;  /* 0x000000050e067291 */ /* 0x000fe2000f8e18ff */
[----:B------:R-:W-:-:S04]  /*2150*/  LOP3.LUT R12, R12, UR7, RZ, 0x3c, !PT ;  /* 0x000000070c0c7c12 */ /* 0x000fc8000f8e3cff */
[----:B-1----:R-:W-:-:S04]  /*2160*/  SHF.L.U32 R0, R12, 0x1f, RZ ;  /* 0x0000001f0c007819 */ /* 0x002fc800000006ff */
[----:B------:R1:W3:Y:S01]  /*2170*/  SYNCS.PHASECHK.TRANS64.TRYWAIT P1, [UR6+0xf0], R0 ;  /* 0x0000f000ff0075a7 */ /* 0x0002e20008021106 */
[----:B------:R-:W-:Y:S05]  /*2180*/  @!P0 BRA `(.L_x_33) ;  /* 0x00000000008c8947 */ /* 0x000fea0003800000 */
[----:B------:R-:W-:Y:S02]  /*2190*/  USHF.L.U32 UR6, UR4, 0x9, URZ ;  /* 0x0000000904067899 */ /* 0x000fe400080006ff */
[----:B------:R-:W-:Y:S02]  /*21a0*/  ULEA UR40, UR4, UR38, 0xc ;  /* 0x0000002604287291 */ /* 0x000fe4000f8e60ff */
[----:B------:R-:W-:Y:S02]  /*21b0*/  UIADD3 UR22, UP3, UPT, UR46, 0x80, URZ ;  /* 0x000000802e167890 */ /* 0x000fe4000ff7e0ff */
[----:B------:R-:W-:Y:S02]  /*21c0*/  ULEA UR32, UR4, UR37, 0xb ;  /* 0x0000002504207291 */ /* 0x000fe4000f8e58ff */
[----:B------:R-:W-:Y:S02]  /*21d0*/  UIADD3 UR20, UP2, UPT, UR46, 0x180, URZ ;  /* 0x000001802e147890 */ /* 0x000fe4000ff5e0ff */
[----:B------:R-:W-:-:S02]  /*21e0*/  UIADD3 UR18, UP1, UPT, UR46, 0x280, URZ ;  /* 0x000002802e127890 */ /* 0x000fc4000ff3e0ff */
[----:B------:R-:W-:Y:S02]  /*21f0*/  ULOP3.LUT UR24, UR50, UR6, URZ, 0xfc, !UPT ;  /* 0x0000000632187292 */ /* 0x000fe4000f8efcff */
[----:B------:R-:W-:Y:S02]  /*2200*/  UIADD3 UR16, UP0, UPT, UR46, 0x380, URZ ;  /* 0x000003802e107890 */ /* 0x000fe4000ff1e0ff */
[----:B------:R-:W-:Y:S02]  /*2210*/  ULOP3.LUT UR8, UR6, UR48, URZ, 0xfc, !UPT ;  /* 0x0000003006087292 */ /* 0x000fe4000f8efcff */
[----:B------:R-:W-:Y:S02]  /*2220*/  USHF.L.U32 UR42, UR28, 0x6, URZ ;  /* 0x000000061c2a7899 */ /* 0x000fe400080006ff */
[----:B------:R-:W-:Y:S02]  /*2230*/  UIADD3.X UR23, UPT, UPT, URZ, UR47, URZ, UP3, !UPT ;  /* 0x0000002fff177290 */ /* 0x000fe40009ffe4ff */
[----:B------:R-:W-:-:S02]  /*2240*/  UIADD3 UR40, UPT, UPT, UR5, 0x3400, UR40 ;  /* 0x0000340005287890 */ /* 0x000fc4000fffe028 */
[----:B------:R-:W-:Y:S02]  /*2250*/  UPRMT UR7, URZ, 0x5410, UR31 ;  /* 0x00005410ff077896 */ /* 0x000fe4000800001f */
[----:B------:R-:W-:Y:S02]  /*2260*/  UIADD3.X UR21, UPT, UPT, URZ, UR47, URZ, UP2, !UPT ;  /* 0x0000002fff157290 */ /* 0x000fe400097fe4ff */
[----:B------:R-:W-:Y:S02]  /*2270*/  UIADD3 UR32, UPT, UPT, UR5, 0x21400, UR32 ;  /* 0x0002140005207890 */ /* 0x000fe4000fffe020 */
[----:B------:R-:W-:Y:S02]  /*2280*/  UPRMT UR6, URZ, 0x5410, UR30 ;  /* 0x00005410ff067896 */ /* 0x000fe4000800001e */
[----:B------:R-:W-:Y:S02]  /*2290*/  UIADD3.X UR19, UPT, UPT, URZ, UR47, URZ, UP1, !UPT ;  /* 0x0000002fff137290 */ /* 0x000fe40008ffe4ff */
[----:B------:R-:W-:-:S02]  /*22a0*/  UIADD3 UR24, UPT, UPT, UR5, 0x30400, UR24 ;  /* 0x0003040005187890 */ /* 0x000fc4000fffe018 */
[----:B------:R-:W-:Y:S02]  /*22b0*/  UIADD3.X UR17, UPT, UPT, URZ, UR47, URZ, UP0, !UPT ;  /* 0x0000002fff117290 */ /* 0x000fe400087fe4ff */
[----:B------:R-:W-:Y:S01]  /*22c0*/  UIADD3 UR8, UPT, UPT, UR5, 0x34000, UR8 ;  /* 0x0003400005087890 */ /* 0x000fe2000fffe008 */
[----:B------:R-:W-:Y:S01]  /*22d0*/  UMOV UR52, 0x0 ;  /* 0x0000000000347882 */ /* 0x000fe20000000000 */
[----:B------:R-:W-:Y:S01]  /*22e0*/  UMOV UR53, 0x10000000 ;  /* 0x1000000000357882 */ /* 0x000fe20000000000 */
[----:B------:R-:W-:Y:S01]  /*22f0*/  UMOV UR33, UR41 ;  /* 0x0000002900217c82 */ /* 0x000fe20008000000 */
[----:B------:R-:W-:Y:S01]  /*2300*/  UMOV UR36, UR44 ;  /* 0x0000002c00247c82 */ /* 0x000fe20008000000 */
[----:B------:R-:W-:Y:S01]  /*2310*/  UMOV UR34, UR42 ;  /* 0x0000002a00227c82 */ /* 0x000fe20008000000 */
[----:B------:R-:W-:Y:S01]  /*2320*/  UMOV UR25, UR41 ;  /* 0x0000002900197c82 */ /* 0x000fe20008000000 */
[----:B------:R-:W-:Y:S01]  /*2330*/  UMOV UR29, UR44 ;  /* 0x0000002c001d7c82 */ /* 0x000fe20008000000 */
[----:B------:R4:W-:Y:S01]  /*2340*/  UTMALDG.3D.MULTICAST [UR40], [UR22], UR7, desc[UR52] ;  /* 0x00003428160073b4 */ /* 0x0009e20008011807 */
[----:B------:R-:W-:Y:S01]  /*2350*/  UMOV UR9, UR41 ;  /* 0x0000002900097c82 */ /* 0x000fe20008000000 */
[----:B------:R-:W-:Y:S01]  /*2360*/  UMOV UR12, UR28 ;  /* 0x0000001c000c7c82 */ /* 0x000fe20008000000 */
[----:B------:R-:W-:Y:S01]  /*2370*/  UMOV UR13, UR44 ;  /* 0x0000002c000d7c82 */ /* 0x000fe20008000000 */
[----:B------:R4:W-:Y:S01]  /*2380*/  UTMALDG.3D.MULTICAST [UR32], [UR20], UR6, desc[UR52] ;  /* 0x00003420140073b4 */ /* 0x0009e20008011806 */
[----:B------:R4:W-:Y:S01]  /*2390*/  UTMALDG.4D.MULTICAST [UR24], [UR18], UR7, desc[UR52] ;  /* 0x00003418120073b4 */ /* 0x0009e20008019807 */
[----:B------:R4:W-:Y:S02]  /*23a0*/  UTMALDG.4D.MULTICAST [UR8], [UR16], UR6, desc[UR52] ;  /* 0x00003408100073b4 */ /* 0x0009e40008019806 */
[----:B----4-:R-:W-:Y:S01]  /*23b0*/  NOP ;  /* 0x0000000000007918 */ /* 0x010fe20000000000 */
.L_x_33:
[----:B------:R-:W-:Y:S05]  /*23c0*/  BSYNC.RECONVERGENT B0 ;  /* 0x0000000000007941 */ /* 0x000fea0003800200 */
.L_x_32:
[----:B------:R-:W-:Y:S01]  /*23d0*/  UIADD3 UR28, UPT, UPT, UR28, 0x1, URZ ;  /* 0x000000011c1c7890 */ /* 0x000fe2000fffe0ff */
[----:B------:R-:W-:Y:S01]  /*23e0*/  UMOV UR4, UR14 ;  /* 0x0000000e00047c82 */ /* 0x000fe20008000000 */
[----:B------:R-:W-:Y:S02]  /*23f0*/  UMOV UR20, UR45 ;  /* 0x0000002d00147c82 */ /* 0x000fe40008000000 */
[----:B------:R-:W-:-:S09]  /*2400*/  UISETP.NE.AND UP0, UPT, UR28, UR45, UPT ;  /* 0x0000002d1c00728c */ /* 0x000fd2000bf05270 */
[----:B------:R-:W-:Y:S05]  /*2410*/  BRA.U UP0, `(.L_x_34) ;  /* 0xfffffff900f47547 */ /* 0x000fea000b83ffff */
.L_x_26:
[----:B------:R-:W-:Y:S01]  /*2420*/  ULEA UR4, UR14, UR5, 0x3 ;  /* 0x000000050e047291 */ /* 0x000fe2000f8e18ff */
[----:B-1----:R-:W-:Y:S01]  /*2430*/  SHF.L.U32 R0, R12, 0x1f, RZ ;  /* 0x0000001f0c007819 */ /* 0x002fe200000006ff */
[----:B------:R-:W-:Y:S01]  /*2440*/  @!P2 SYNCS.ARRIVE.TRANS64.A1T0 RZ, [UR5+0x218], RZ ;  /* 0x000218ffffffa9a7 */ /* 0x000fe20008100005 */
[----:B------:R-:W-:-:S06]  /*2450*/  UISETP.GT.AND UP0, UPT, UR60, UR59, UPT ;  /* 0x0000003b3c00728c */ /* 0x000fcc000bf04270 */
[----:B--23--:R1:W2:Y:S03]  /*2460*/  SYNCS.PHASECHK.TRANS64.TRYWAIT P1, [UR4+0xf0], R0 ;  /* 0x0000f000ff0075a7 */ /* 0x00c2a60008021104 */
[----:B------:R-:W-:Y:S05]  /*2470*/  BRA.U !UP0, `(.L_x_35) ;  /* 0x0000000508187547 */ /* 0x000fea000b800000 */
[----:B------:R-:W-:Y:S01]  /*2480*/  UIADD3 UR51, UPT, UPT, UR62, UR20, URZ ;  /* 0x000000143e337290 */ /* 0x000fe2000fffe0ff */
[----:B------:R-:W-:-:S11]  /*2490*/  UMOV UR4, UR14 ;  /* 0x0000000e00047c82 */ /* 0x000fd60008000000 */
.L_x_43:
[----:B------:R-:W-:Y:S01]  /*24a0*/  ULEA UR41, UR4, UR5, 0x3 ;  /* 0x0000000504297291 */ /* 0x000fe2000f8e18ff */
[----:B--2---:R-:W-:Y:S01]  /*24b0*/  @!P4 MOV R2, 0x1c00 ;  /* 0x00001c000002c802 */ /* 0x004fe20000000f00 */
[----:B--23--:R-:W-:Y:S10]  /*24c0*/  @P1 BRA `(.L_x_36) ;  /* 0x00000000000c1947 */ /* 0x00cff40003800000 */
[----:B------:R-:W-:-:S04]  /*24d0*/  SHF.L.U32 R3, R12, 0x1f, RZ ;  /* 0x0000001f0c037819 */ /* 0x000fc800000006ff */
[----:B------:R-:W2:Y:S02]  /*24e0*/  SYNCS.PHASECHK.TRANS64.TRYWAIT P0, [UR41+0xf0], R3 ;  /* 0x0000f003ff0075a7 */ /* 0x000ea40008001129 */
[----:B--2---:R-:W-:Y:S05]  /*24f0*/  @!P0 BRA `(.L_x_37) ;  /* 0x0000009c00c48947 */ /* 0x004fea0003800000 */
.L_x_36:
[----:B------:R2:W-:Y:S01]  /*2500*/  @!P4 SYNCS.ARRIVE.TRANS64 RZ, [UR41], R2 ;  /* 0x00000002ffffc9a7 */ /* 0x0005e20008000029 */
[----:B------:R-:W-:-:S04]  /*2510*/  ULOP3.LUT UR6, UR49, 0x2, URZ, 0xfc, !UPT ;  /* 0x0000000231067892 */ /* 0x000fc8000f8efcff */
[----:B------:R-:W-:-:S09]  /*2520*/  UISETP.NE.AND UP0, UPT, UR6, 0x2, UPT ;  /* 0x000000020600788c */ /* 0x000fd2000bf05270 */
[----:B------:R-:W-:Y:S05]  /*2530*/  BRA.U UP0, `(.L_x_38) ;  /* 0x0000000100047547 */ /* 0x000fea000b800000 */
[----:B------:R-:W-:Y:S05]  /*2540*/  BPT.TRAP 0x1 ;  /* 0x000000040000795c */ /* 0x000fea0000300000 */
.L_x_38:
[----:B------:R-:W-:Y:S04]  /*2550*/  BSSY.RECONVERGENT B0, `(.L_x_39) ;  /* 0x0000003000007945 */ /* 0x000fe80003800200 */
[----:B------:R-:W-:Y:S05]  /*2560*/  @P3 BRA `(.L_x_40) ;  /* 0x0000000000043947 */ /* 0x000fea0003800000 */
[----:B------:R-:W-:Y:S05]  /*2570*/  BPT.TRAP 0x1 ;  /* 0x000000040000795c */ /* 0x000fea0000300000 */
.L_x_40:
[----:B------:R-:W-:Y:S05]  /*2580*/  BSYNC.RECONVERGENT B0 ;  /* 0x0000000000007941 */ /* 0x000fea0003800200 */
.L_x_39:
        /* <DEDUP_REMOVED lines=19> */
[----:B------:R-:W-:Y:S02]  /*26c0*/  USHF.L.U32 UR42, UR20, 0x6, URZ ;  /* 0x00000006142a7899 */ /* 0x000fe400080006ff */
[----:B------:R-:W-:Y:S02]  /*26d0*/  UIADD3.X UR23, UPT, UPT, URZ, UR47, URZ, UP3, !UPT ;  /* 0x0000002fff177290 */ /* 0x000fe40009ffe4ff */
[----:B------:R-:W-:Y:S02]  /*26e0*/  UIADD3 UR40, UPT, UPT, UR5, 0x3400, UR40 ;  /* 0x0000340005287890 */ /* 0x000fe4000fffe028 */
[----:B------:R-:W-:-:S02]  /*26f0*/  UPRMT UR15, URZ, 0x5410, UR31 ;  /* 0x00005410ff0f7896 */ /* 0x000fc4000800001f */
[----:B------:R-:W-:Y:S02]  /*2700*/  ULOP3.LUT UR8, UR6, UR48, URZ, 0xfc, !UPT ;  /* 0x0000003006087292 */ /* 0x000fe4000f8efcff */
[----:B------:R-:W-:Y:S02]  /*2710*/  UIADD3.X UR13, UPT, UPT, URZ, UR47, URZ, UP2, !UPT ;  /* 0x0000002fff0d7290 */ /* 0x000fe400097fe4ff */
[----:B------:R-:W-:Y:S02]  /*2720*/  UIADD3 UR32, UPT, UPT, UR5, 0x21400, UR32 ;  /* 0x0002140005207890 */ /* 0x000fe4000fffe020 */
[----:B------:R-:W-:Y:S02]  /*2730*/  UPRMT UR7, URZ, 0x5410, UR30 ;  /* 0x00005410ff077896 */ /* 0x000fe4000800001e */
[----:B------:R-:W-:Y:S02]  /*2740*/  UIADD3.X UR29, UPT, UPT, URZ, UR47, URZ, UP1, !UPT ;  /* 0x0000002fff1d7290 */ /* 0x000fe40008ffe4ff */
[----:B------:R-:W-:-:S02]  /*2750*/  UIADD3 UR16, UPT, UPT, UR5, 0x30400, UR16 ;  /* 0x0003040005107890 */ /* 0x000fc4000fffe010 */
[----:B------:R-:W-:Y:S02]  /*2760*/  UIADD3 UR8, UPT, UPT, UR5, 0x34000, UR8 ;  /* 0x0003400005087890 */ /* 0x000fe4000fffe008 */
[----:B------:R-:W-:Y:S01]  /*2770*/  UIADD3.X UR25, UPT, UPT, URZ, UR47, URZ, UP0, !UPT ;  /* 0x0000002fff197290 */ /* 0x000fe200087fe4ff */
[----:B------:R-:W-:Y:S01]  /*2780*/  UMOV UR52, 0x0 ;  /* 0x0000000000347882 */ /* 0x000fe20000000000 */
[----:B------:R-:W-:Y:S01]  /*2790*/  UMOV UR53, 0x10000000 ;  /* 0x1000000000357882 */ /* 0x000fe20000000000 */
[----:B------:R-:W-:Y:S01]  /*27a0*/  UMOV UR33, UR41 ;  /* 0x0000002900217c82 */ /* 0x000fe20008000000 */
[----:B------:R-:W-:Y:S01]  /*27b0*/  UMOV UR36, UR44 ;  /* 0x0000002c00247c82 */ /* 0x000fe20008000000 */
[----:B------:R-:W-:Y:S01]  /*27c0*/  UMOV UR34, UR42 ;  /* 0x0000002a00227c82 */ /* 0x000fe20008000000 */
[----:B------:R-:W-:Y:S01]  /*27d0*/  UTMALDG.3D.MULTICAST [UR40], [UR22], UR15, desc[UR52] ;  /* 0x00003428160073b4 */ /* 0x000fe2000801180f */
[----:B------:R-:W-:Y:S01]  /*27e0*/  UMOV UR17, UR41 ;  /* 0x0000002900117c82 */ /* 0x000fe20008000000 */
[----:B------:R-:W-:Y:S01]  /*27f0*/  UMOV UR18, UR26 ;  /* 0x0000001a00127c82 */ /* 0x000fe20008000000 */
[----:B------:R-:W-:Y:S01]  /*2800*/  UMOV UR19, UR27 ;  /* 0x0000001b00137c82 */ /* 0x000fe20008000000 */
[----:B------:R-:W-:Y:S01]  /*2810*/  UMOV UR21, UR44 ;  /* 0x0000002c00157c82 */ /* 0x000fe20008000000 */
[----:B------:R-:W-:Y:S01]  /*2820*/  UMOV UR9, UR41 ;  /* 0x0000002900097c82 */ /* 0x000fe20008000000 */
[----:B------:R4:W-:Y:S01]  /*2830*/  UTMALDG.3D.MULTICAST [UR32], [UR12], UR7, desc[UR52] ;  /* 0x000034200c0073b4 */ /* 0x0009e20008011807 */
[----:B------:R1:W-:Y:S01]  /*2840*/  UTMALDG.4D.MULTICAST [UR16], [UR28], UR15, desc[UR52] ;  /* 0x000034101c0073b4 */ /* 0x0003e2000801980f */
[----:B----4-:R-:W-:Y:S01]  /*2850*/  UMOV UR12, UR20 ;  /* 0x00000014000c7c82 */ /* 0x010fe20008000000 */
[----:B------:R-:W-:-:S02]  /*2860*/  UMOV UR13, UR44 ;  /* 0x0000002c000d7c82 */ /* 0x000fc40008000000 */
[----:B------:R1:W-:Y:S02]  /*2870*/  UTMALDG.4D.MULTICAST [UR8], [UR24], UR7, desc[UR52] ;  /* 0x00003408180073b4 */ /* 0x0003e40008019807 */
[----:B-1----:R-:W-:Y:S01]  /*2880*/  NOP ;  /* 0x0000000000007918 */ /* 0x002fe20000000000 */
.L_x_42:
[----:B------:R-:W-:Y:S05]  /*2890*/  BSYNC.RECONVERGENT B0 ;  /* 0x0000000000007941 */ /* 0x000fea0003800200 */
.L_x_41:
[----:B------:R-:W-:Y:S01]  /*28a0*/  UIADD3 UR20, UPT, UPT, UR20, 0x1, URZ ;  /* 0x0000000114147890 */ /* 0x000fe2000fffe0ff */
[----:B------:R-:W-:-:S03]  /*28b0*/  UMOV UR4, UR14 ;  /* 0x0000000e00047c82 */ /* 0x000fc60008000000 */
[----:B------:R-:W-:-:S09]  /*28c0*/  UISETP.NE.AND UP0, UPT, UR20, UR51, UPT ;  /* 0x000000331400728c */ /* 0x000fd2000bf05270 */
[----:B------:R-:W-:Y:S05]  /*28d0*/  BRA.U UP0, `(.L_x_43) ;  /* 0xfffffff900f07547 */ /* 0x000fea000b83ffff */
.L_x_35:
[C---:B------:R-:W-:Y:S01]  /*28e0*/  LEA R3, R11.reuse, UR5, 0x3 ;  /* 0x000000050b037c11 */ /* 0x040fe2000f8e18ff */
[----:B------:R-:W-:Y:S01]  /*28f0*/  NOP ;  /* 0x0000000000007918 */ /* 0x000fe20000000000 */
[----:B-1----:R-:W-:Y:S02]  /*2900*/  SHF.L.U32 R0, R10, 0x1f, RZ ;  /* 0x0000001f0a007819 */ /* 0x002fe400000006ff */
[----:B------:R-:W-:Y:S02]  /*2910*/  LEA R4, R11, UR5, 0x4 ;  /* 0x000000050b047c11 */ /* 0x000fe4000f8e20ff */
[----:B------:R-:W1:Y:S02]  /*2920*/  SYNCS.PHASECHK.TRANS64.TRYWAIT P0, [R3+URZ+0x220], R0 ;  /* 0x00022000030075a7 */ /* 0x000e6400080011ff */
[----:B-1----:R-:W-:Y:S05]  /*2930*/  @!P0 BRA `(.L_x_44) ;  /* 0x0000009800cc8947 */ /* 0x002fea0003800000 */
.L_x_186:
[----:B------:R-:W4:Y:S01]  /*2940*/  LDS.128 R4, [R4+0x290] ;  /* 0x0002900004047984 */ /* 0x000f220000000c00 */
[----:B------:R-:W-:Y:S01]  /*2950*/  UISETP.GE.AND UP0, UPT, UR39, 0x1, UPT ;  /* 0x000000012700788c */ /* 0x000fe2000bf06270 */
[----:B------:R-:W-:Y:S01]  /*2960*/  @!PT LDS RZ, [RZ] ;  /* 0x00000000fffff984 */ /* 0x000fe20000000800 */
[----:B------:R-:W-:Y:S01]  /*2970*/  @!PT LDS RZ, [RZ] ;  /* 0x00000000fffff984 */ /* 0x000fe20000000800 */
[----:B------:R-:W-:Y:S01]  /*2980*/  @!PT LDS RZ, [RZ] ;  /* 0x00000000fffff984 */ /* 0x000fe20000000800 */
[----:B------:R-:W-:Y:S01]  /*2990*/  @!PT LDS RZ, [RZ] ;  /* 0x00000000fffff984 */ /* 0x000fe20000000800 */
[----:B------:R1:W-:Y:S06]  /*29a0*/  MEMBAR.ALL.CTA ;  /* 0x0000000000007992 */ /* 0x0003ec0000008000 */
[----:B-1----:R-:W1:Y:S01]  /*29b0*/  FENCE.VIEW.ASYNC.S ;  /* 0x00000000000073c6 */ /* 0x002e620000000000 */
[----:B----4-:R-:W-:-:S13]  /*29c0*/  LOP3.LUT P0, RZ, R6, 0x1, RZ, 0xc0, !PT ;  /* 0x0000000106ff7812 */ /* 0x010fda000780c0ff */
[----:B-1----:R-:W-:Y:S01]  /*29d0*/  VOTEU.ANY UP1, P0 ;  /* 0x0000000000ff7886 */ /* 0x002fe20000020100 */
[----:B------:R-:W-:-:S13]  /*29e0*/  PLOP3.LUT P0, PT, PT, PT, UP1, 0x80, 0x8 ;  /* 0x000000000008781c */ /* 0x000fda0003f0f018 */
[----:B------:R-:W-:Y:S02]  /*29f0*/  @P0 LOP3.LUT R0, R5, 0xffff, RZ, 0xc0, !PT ;  /* 0x0000ffff05000812 */ /* 0x000fe400078ec0ff */
[----:B--2---:R-:W-:Y:S02]  /*2a00*/  @P0 MOV R2, R4 ;  /* 0x0000000400020202 */ /* 0x004fe40000000f00 */
[----:B------:R-:W-:Y:S01]  /*2a10*/  @P0 R2UR UR6, R0 ;  /* 0x00000000000602ca */ /* 0x000fe200000e0000 */
[----:B------:R-:W-:Y:S01]  /*2a20*/  VIADD R0, R3, 0x230 ;  /* 0x0000023003007836 */ /* 0x000fe20000000000 */
[----:B------:R-:W-:Y:S02]  /*2a30*/  @P0 SHF.R.U32.HI R4, RZ, 0x10, R5 ;  /* 0x00000010ff040819 */ /* 0x000fe40000011605 */
[----:B------:R-:W-:Y:S02]  /*2a40*/  @P0 R2UR UR7, R2 ;  /* 0x00000000020702ca */ /* 0x000fe400000e0000 */
[----:B------:R-:W-:-:S02]  /*2a50*/  PRMT R0, RZ, 0x654, R0 ;  /* 0x00000654ff007816 */ /* 0x000fc40000000000 */
[----:B------:R-:W-:Y:S02]  /*2a60*/  @P0 R2UR UR4, R4 ;  /* 0x00000000040402ca */ /* 0x000fe400000e0000 */
[----:B------:R1:W-:Y:S03]  /*2a70*/  SYNCS.ARRIVE.TRANS64.RED.A1T0 RZ, [R0+URZ], RZ ;  /* 0x000000ff00ff79a7 */ /* 0x0003e600081004ff */
[----:B------:R-:W-:-:S04]  /*2a80*/  @UP1 UMOV UR54, UR6 ;  /* 0x0000000600361c82 */ /* 0x000fc80008000000 */
[----:B------:R-:W-:-:S04]  /*2a90*/  @UP1 UMOV UR55, UR7 ;  /* 0x0000000700371c82 */ /* 0x000fc80008000000 */
[----:B------:R-:W-:Y:S01]  /*2aa0*/  @UP1 UMOV UR44, UR4 ;  /* 0x00000004002c1c82 */ /* 0x000fe20008000000 */
[----:B------:R-:W-:Y:S05]  /*2ab0*/  BRA.U !UP0, `(.L_x_45) ;  /* 0x0000000108d47547 */ /* 0x000fea000b800000 */
[----:B------:R-:W2:Y:S01]  /*2ac0*/  LDCU.128 UR16, c[0x0][0xf10] ;  /* 0x0001e200ff1077ac */ /* 0x000ea20008000c00 */
[----:B------:R-:W4:Y:S01]  /*2ad0*/  LDCU UR11, c[0x0][0xf20] ;  /* 0x0001e400ff0b77ac */ /* 0x000f220008000800 */
[----:B------:R-:W3:Y:S01]  /*2ae0*/  LDCU UR24, c[0x0][0xf0c] ;  /* 0x0001e180ff1877ac */ /* 0x000ee20008000800 */
[----:B------:R-:W1:Y:S01]  /*2af0*/  LDCU.64 UR8, c[0x0][0xf28] ;  /* 0x0001e500ff0877ac */ /* 0x000e620008000a00 */
[----:B------:R-:W-:Y:S02]  /*2b00*/  UISETP.NE.AND UP3, UPT, UR39, 0x1, UPT ;  /* 0x000000012700788c */ /* 0x000fe4000bf65270 */
[----:B--2---:R-:W-:Y:S02]  /*2b10*/  UIMAD.WIDE.U32 UR12, UR57, UR19, URZ ;  /* 0x00000013390c72a5 */ /* 0x004fe4000f8e00ff */
[----:B------:R-:W-:Y:S02]  /*2b20*/  UIMAD.WIDE.U32 UR6, UR58, UR16, URZ ;  /* 0x000000103a0672a5 */ /* 0x000fe4000f8e00ff */
[----:B------:R-:W-:-:S02]  /*2b30*/  UISETP.NE.AND UP0, UPT, UR18, 0x1, UPT ;  /* 0x000000011200788c */ /* 0x000fc4000bf05270 */
[----:B------:R-:W-:Y:S01]  /*2b40*/  UIMAD.WIDE.U32 UR22, UR54, UR19, URZ ;  /* 0x00000013361672a5 */ /* 0x000fe2000f8e00ff */
[----:B------:R-:W-:Y:S02]  /*2b50*/  UMOV UR12, UR13 ;  /* 0x0000000d000c7c82 */ /* 0x000fe40008000000 */
[----:B------:R-:W-:Y:S01]  /*2b60*/  UMOV UR6, UR7 ;  /* 0x0000000700067c82 */ /* 0x000fe20008000000 */
[----:B----4-:R-:W-:Y:S02]  /*2b70*/  USHF.R.U32.HI UR12, URZ, UR11, UR12 ;  /* 0x0000000bff0c7299 */ /* 0x010fe4000801160c */
[----:B------:R-:W-:Y:S02]  /*2b80*/  USHF.R.U32.HI UR7, URZ, UR17, UR6 ;  /* 0x00000011ff077299 */ /* 0x000fe40008011606 */
[----:B---3--:R-:W-:Y:S02]  /*2b90*/  UISETP.NE.AND UP2, UPT, UR24, 0x1, UPT ;  /* 0x000000011800788c */ /* 0x008fe4000bf45270 */
[----:B------:R-:W-:-:S02]  /*2ba0*/  USEL UR6, UR57, UR12, !UP0 ;  /* 0x0000000c39067287 */ /* 0x000fc4000c000000 */
[----:B------:R-:W-:Y:S02]  /*2bb0*/  USEL UR7, UR58, UR7, !UP2 ;  /* 0x000000073a077287 */ /* 0x000fe4000d000000 */
[----:B-1----:R-:W-:Y:S01]  /*2bc0*/  UIMAD.WIDE.U32 UR12, UR6, UR8, URZ ;  /* 0x00000008060c72a5 */ /* 0x002fe2000f8e00ff */
[----:B------:R-:W-:Y:S01]  /*2bd0*/  UMOV UR4, UR23 ;  /* 0x0000001700047c82 */ /* 0x000fe20008000000 */
[----:B------:R-:W-:Y:S02]  /*2be0*/  UIMAD.WIDE.U32 UR20, UR55, UR16, URZ ;  /* 0x00000010371472a5 */ /* 0x000fe4000f8e00ff */
[----:B------:R-:W-:-:S03]  /*2bf0*/  UIMAD.WIDE.U32 UR22, UR7, UR8, URZ ;  /* 0x00000008071672a5 */ /* 0x000fc6000f8e00ff */
[----:B------:R-:W-:Y:S01]  /*2c00*/  UMOV UR12, UR13 ;  /* 0x0000000d000c7c82 */ /* 0x000fe20008000000 */
[----:B------:R-:W-:Y:S02]  /*2c10*/  USHF.R.U32.HI UR4, URZ, UR11, UR4 ;  /* 0x0000000bff047299 */ /* 0x000fe40008011604 */
[----:B------:R-:W-:Y:S01]  /*2c20*/  @UP3 USHF.R.U32.HI UR6, URZ, UR9, UR12 ;  /* 0x00000009ff063299 */ /* 0x000fe2000801160c */
[----:B------:R-:W-:Y:S01]  /*2c30*/  UMOV UR20, UR21 ;  /* 0x0000001500147c82 */ /* 0x000fe20008000000 */
[----:B------:R-:W-:Y:S01]  /*2c40*/  UMOV UR22, UR23 ;  /* 0x0000001700167c82 */ /* 0x000fe20008000000 */
[----:B------:R-:W-:Y:S02]  /*2c50*/  USHF.R.U32.HI UR17, URZ, UR17, UR20 ;  /* 0x00000011ff117299 */ /* 0x000fe40008011614 */
[----:B------:R-:W-:Y:S02]  /*2c60*/  USEL UR4, UR54, UR4, !UP0 ;  /* 0x0000000436047287 */ /* 0x000fe4000c000000 */
[----:B------:R-:W-:-:S02]  /*2c70*/  @UP3 USHF.R.U32.HI UR7, URZ, UR9, UR22 ;  /* 0x00000009ff073299 */ /* 0x000fc40008011616 */
[----:B------:R-:W-:Y:S02]  /*2c80*/  UIMAD UR11, UR39, UR6, URZ ;  /* 0x00000006270b72a4 */ /* 0x000fe4000f8e02ff */
[----:B------:R-:W-:Y:S02]  /*2c90*/  USEL UR6, UR55, UR17, !UP2 ;  /* 0x0000001137067287 */ /* 0x000fe4000d000000 */
[----:B------:R-:W-:Y:S02]  /*2ca0*/  UIMAD UR12, UR39, UR7, URZ ;  /* 0x00000007270c72a4 */ /* 0x000fe4000f8e02ff */
[----:B------:R-:W-:Y:S02]  /*2cb0*/  UISETP.GE.AND UP0, UPT, UR4, UR11, UPT ;  /* 0x0000000b0400728c */ /* 0x000fe4000bf06270 */
[----:B------:R-:W-:Y:S02]  /*2cc0*/  UIMAD.WIDE.U32 UR16, UR4, UR8, URZ ;  /* 0x00000008041072a5 */ /* 0x000fe4000f8e00ff */
[----:B------:R-:W-:-:S02]  /*2cd0*/  UISETP.GE.OR UP0, UPT, UR6, UR12, UP0 ;  /* 0x0000000c0600728c */ /* 0x000fc40008706670 */
        /* <DEDUP_REMOVED lines=19> */
.L_x_45:
[----:B------:R-:W2:Y:S02]  /*2e10*/  LDCU UR4, c[0x0][0xf30] ;  /* 0x0001e600ff0477ac */ /* 0x000ea40008000800 */
[----:B--2---:R-:W-:-:S09]  /*2e20*/  UISETP.NE.AND UP0, UPT, UR4, 0x1, UPT ;  /* 0x000000010400788c */ /* 0x004fd2000bf05270 */
[----:B------:R-:W-:Y:S05]  /*2e30*/  BRA.U UP0, `(.L_x_46) ;  /* 0x0000000100447547 */ /* 0x000fea000b800000 */
[----:B------:R-:W2:Y:S01]  /*2e40*/  LDCU.128 UR16, c[0x0][0xf10] ;  /* 0x0001e200ff1077ac */ /* 0x000ea20008000c00 */
[----:B------:R-:W4:Y:S01]  /*2e50*/  LDCU UR11, c[0x0][0xf0c] ;  /* 0x0001e180ff0b77ac */ /* 0x000f220008000800 */
[----:B------:R-:W1:Y:S01]  /*2e60*/  LDCU UR12, c[0x0][0xf20] ;  /* 0x0001e400ff0c77ac */ /* 0x000e620008000800 */
[----:B--2---:R-:W-:Y:S02]  /*2e70*/  UIMAD.WIDE.U32 UR8, UR55, UR16, URZ ;  /* 0x00000010370872a5 */ /* 0x004fe4000f8e00ff */
[----:B------:R-:W-:Y:S02]  /*2e80*/  UIMAD.WIDE.U32 UR6, UR54, UR19, URZ ;  /* 0x00000013360672a5 */ /* 0x000fe4000f8e00ff */
[----:B----4-:R-:W-:Y:S02]  /*2e90*/  UISETP.NE.AND UP2, UPT, UR11, 0x1, UPT ;  /* 0x000000010b00788c */ /* 0x010fe4000bf45270 */
[----:B------:R-:W-:Y:S01]  /*2ea0*/  UISETP.NE.AND UP0, UPT, UR18, 0x1, UPT ;  /* 0x000000011200788c */ /* 0x000fe2000bf05270 */
[----:B------:R-:W-:-:S02]  /*2eb0*/  UMOV UR8, UR9 ;  /* 0x0000000900087c82 */ /* 0x000fc40008000000 */
[----:B------:R-:W-:Y:S01]  /*2ec0*/  UMOV UR4, UR7 ;  /* 0x0000000700047c82 */ /* 0x000fe20008000000 */
[----:B------:R-:W-:Y:S02]  /*2ed0*/  USHF.R.U32.HI UR17, URZ, UR17, UR8 ;  /* 0x00000011ff117299 */ /* 0x000fe40008011608 */
[----:B-1----:R-:W-:Y:S02]  /*2ee0*/  USHF.R.U32.HI UR4, URZ, UR12, UR4 ;  /* 0x0000000cff047299 */ /* 0x002fe40008011604 */
[----:B------:R-:W-:Y:S02]  /*2ef0*/  USEL UR6, UR55, UR17, !UP2 ;  /* 0x0000001137067287 */ /* 0x000fe4000d000000 */
[----:B------:R-:W-:-:S04]  /*2f00*/  USEL UR4, UR54, UR4, !UP0 ;  /* 0x0000000436047287 */ /* 0x000fc8000c000000 */
[----:B------:R-:W-:Y:S02]  /*2f10*/  UIADD3 UR7, UPT, UPT, UR6, -UR4, URZ ;  /* 0x8000000406077290 */ /* 0x000fe4000fffe0ff */
[----:B------:R-:W-:Y:S02]  /*2f20*/  UIADD3 UR4, UPT, UPT, -UR6, UR4, URZ ;  /* 0x0000000406047290 */ /* 0x000fe4000fffe1ff */
[----:B------:R-:W-:Y:S02]  /*2f30*/  UIMAD UR54, UR7, UR18, UR54 ;  /* 0x00000012073672a4 */ /* 0x000fe4000f8e0236 */
[----:B------:R-:W-:-:S12]  /*2f40*/  UIMAD UR55, UR4, UR11, UR55 ;  /* 0x0000000b043772a4 */ /* 0x000fd8000f8e0237 */
.L_x_46:
[----:B------:R-:W-:Y:S01]  /*2f50*/  VIADD R11, R11, 0x1 ;  /* 0x000000010b0b7836 */ /* 0x000fe20000000000 */
[----:B------:R-:W-:Y:S02]  /*2f60*/  R2UR UR6, R91 ;  /* 0x000000005b0672ca */ /* 0x000fe400000e0000 */
[----:B------:R-:W-:Y:S02]  /*2f70*/  R2UR UR4, R92 ;  /* 0x000000005c0472ca */ /* 0x000fe400000e0000 */
[C---:B------:R-:W-:Y:S02]  /*2f80*/  ISETP.NE.AND P0, PT, R11.reuse, 0x2, PT ;  /* 0x000000020b00780c */ /* 0x040fe40003f05270 */
[----:B------:R-:W-:Y:S02]  /*2f90*/  PLOP3.LUT P2, PT, PT, PT, PT, 0x80, 0x8 ;  /* 0x000000000008781c */ /* 0x000fe40003f4f070 */
[----:B-1----:R-:W-:Y:S02]  /*2fa0*/  SEL R0, RZ, 0x1, P0 ;  /* 0x00000001ff007807 */ /* 0x002fe40000000000 */
[----:B------:R-:W-:-:S02]  /*2fb0*/  SEL R11, R11, RZ, P0 ;  /* 0x000000ff0b0b7207 */ /* 0x000fc40000000000 */
[----:B------:R-:W-:Y:S01]  /*2fc0*/  LOP3.LUT R10, R10, R0, RZ, 0x3c, !PT ;  /* 0x000000000a0a7212 */ /* 0x000fe200078e3cff */
[----:B------:R-:W-:Y:S02]  /*2fd0*/  UIADD3 UR20, UPT, UPT, UR54, UR6, URZ ;  /* 0x0000000636147290 */ /* 0x000fe4000fffe0ff */
[----:B------:R-:W-:Y:S01]  /*2fe0*/  UIADD3 UR27, UPT, UPT, UR55, UR4, URZ ;  /* 0x00000004371b7290 */ /* 0x000fe2000fffe0ff */
[----:B------:R-:W-:Y:S11]  /*2ff0*/  BRA.U UP1, `(.L_x_47) ;  /* 0xffffffed01807547 */ /* 0x000ff6000b83ffff */
[----:B------:R-:W-:Y:S01]  /*3000*/  UIADD3 UR7, UPT, UPT, UR5, 0xf0, URZ ;  /* 0x000000f005077890 */ /* 0x000fe2000fffe0ff */
[----:B------:R-:W-:-:S03]  /*3010*/  SHF.L.U32 R2, R12, 0x1f, RZ ;  /* 0x0000001f0c027819 */ /* 0x000fc600000006ff */
[----:B------:R-:W-:-:S09]  /*3020*/  ULEA UR4, UR14, UR7, 0x3 ;  /* 0x000000070e047291 */ /* 0x000fd2000f8e18ff */
[----:B------:R-:W1:Y:S02]  /*3030*/  SYNCS.PHASECHK.TRANS64.TRYWAIT P0, [UR4], R2 ;  /* 0x00000002ff0075a7 */ /* 0x000e640008001104 */
[----:B-1----:R-:W-:Y:S05]  /*3040*/  @!P0 BRA `(.L_x_48) ;  /* 0x00000094001c8947 */ /* 0x002fea0003800000 */
.L_x_188:
[----:B------:R-:W-:-:S04]  /*3050*/  UIADD3 UR4, UPT, UPT, UR14, 0x1, URZ ;  /* 0x000000010e047890 */ /* 0x000fc8000fffe0ff */
[----:B------:R-:W-:-:S04]  /*3060*/  UISETP.NE.AND UP0, UPT, UR4, 0x1e, UPT ;  /* 0x0000001e0400788c */ /* 0x000fc8000bf05270 */
[----:B------:R-:W-:Y:S02]  /*3070*/  USEL UR6, URZ, 0x1, UP0 ;  /* 0x00000001ff067887 */ /* 0x000fe40008000000 */
[----:B------:R-:W-:-:S04]  /*3080*/  USEL UR4, UR4, URZ, UP0 ;  /* 0x000000ff04047287 */ /* 0x000fc80008000000 */
[----:B------:R-:W-:Y:S01]  /*3090*/  ULEA UR5, UR4, UR7, 0x3 ;  /* 0x0000000704057291 */ /* 0x000fe2000f8e18ff */
[----:B-1----:R-:W-:-:S04]  /*30a0*/  LOP3.LUT R2, R12, UR6, RZ, 0x3c, !PT ;  /* 0x000000060c027c12 */ /* 0x002fc8000f8e3cff */
[----:B------:R-:W-:-:S04]  /*30b0*/  SHF.L.U32 R3, R2, 0x1f, RZ ;  /* 0x0000001f02037819 */ /* 0x000fc800000006ff */
[----:B------:R-:W1:Y:S02]  /*30c0*/  SYNCS.PHASECHK.TRANS64.TRYWAIT P0, [UR5], R3 ;  /* 0x00000003ff0075a7 */ /* 0x000e640008001105 */
[----:B-1----:R-:W-:Y:S05]  /*30d0*/  @!P0 BRA `(.L_x_49) ;  /* 0x0000009400108947 */ /* 0x002fea0003800000 */
.L_x_190:
[----:B------:R-:W-:-:S04]  /*30e0*/  UIADD3 UR4, UPT, UPT, UR4, 0x1, URZ ;  /* 0x0000000104047890 */ /* 0x000fc8000fffe0ff */
[----:B------:R-:W-:-:S04]  /*30f0*/  UISETP.NE.AND UP0, UPT, UR4, 0x1e, UPT ;  /* 0x0000001e0400788c */ /* 0x000fc8000bf05270 */
[----:B------:R-:W-:Y:S02]  /*3100*/  USEL UR6, URZ, 0x1, UP0 ;  /* 0x00000001ff067887 */ /* 0x000fe40008000000 */
[----:B------:R-:W-:-:S04]  /*3110*/  USEL UR4, UR4, URZ, UP0 ;  /* 0x000000ff04047287 */ /* 0x000fc80008000000 */
[----:B------:R-:W-:Y:S01]  /*3120*/  ULEA UR5, UR4, UR7, 0x3 ;  /* 0x0000000704057291 */ /* 0x000fe2000f8e18ff */
[----:B------:R-:W-:-:S04]  /*3130*/  LOP3.LUT R2, R2, UR6, RZ, 0x3c, !PT ;  /* 0x0000000602027c12 */ /* 0x000fc8000f8e3cff */
[----:B-1----:R-:W-:-:S04]  /*3140*/  SHF.L.U32 R3, R2, 0x1f, RZ ;  /* 0x0000001f02037819 */ /* 0x002fc800000006ff */
[----:B------:R-:W1:Y:S02]  /*3150*/  SYNCS.PHASECHK.TRANS64.TRYWAIT P0, [UR5], R3 ;  /* 0x00000003ff0075a7 */ /* 0x000e640008001105 */
[----:B-1----:R-:W-:Y:S05]  /*3160*/  @!P0 BRA `(.L_x_50) ;  /* 0x0000009400048947 */ /* 0x002fea0003800000 */
.L_x_192:
        /* <DEDUP_REMOVED lines=9> */
.L_x_194:
        /* <DEDUP_REMOVED lines=9> */
.L_x_196:
        /* <DEDUP_REMOVED lines=9> */
.L_x_198:
        /* <DEDUP_REMOVED lines=9> */
.L_x_200:
        /* <DEDUP_REMOVED lines=9> */
.L_x_202:
        /* <DEDUP_REMOVED lines=9> */
.L_x_204:
        /* <DEDUP_REMOVED lines=9> */
.L_x_206:
        /* <DEDUP_REMOVED lines=9> */
.L_x_208:
        /* <DEDUP_REMOVED lines=9> */
.L_x_210:
        /* <DEDUP_REMOVED lines=9> */
.L_x_212:
        /* <DEDUP_REMOVED lines=9> */
.L_x_214:
        /* <DEDUP_REMOVED lines=9> */
.L_x_216:
        /* <DEDUP_REMOVED lines=9> */
.L_x_218:
        /* <DEDUP_REMOVED lines=9> */
.L_x_220:
        /* <DEDUP_REMOVED lines=9> */
.L_x_222:
        /* <DEDUP_REMOVED lines=9> */
.L_x_224:
        /* <DEDUP_REMOVED lines=9> */
.L_x_226:
        /* <DEDUP_REMOVED lines=9> */
.L_x_228:
        /* <DEDUP_REMOVED lines=9> */
.L_x_230:
        /* <DEDUP_REMOVED lines=9> */
.L_x_232:
        /* <DEDUP_REMOVED lines=9> */
.L_x_234:
        /* <DEDUP_REMOVED lines=9> */
.L_x_236:
        /* <DEDUP_REMOVED lines=9> */
.L_x_238:
        /* <DEDUP_REMOVED lines=9> */
.L_x_240:
        /* <DEDUP_REMOVED lines=9> */
.L_x_242:
        /* <DEDUP_REMOVED lines=9> */
.L_x_244:
[----:B------:R-:W-:-:S04]  /*4010*/  UIADD3 UR4, UPT, UPT, UR4, 0x1, URZ ;  /* 0x0000000104047890 */ /* 0x000fc8000fffe0ff */
[----:B------:R-:W-:-:S04]  /*4020*/  UISETP.NE.AND UP0, UPT, UR4, 0x1e, UPT ;  /* 0x0000001e0400788c */ /* 0x000fc8000bf05270 */
[----:B------:R-:W-:Y:S02]  /*4030*/  USEL UR5, URZ, 0x1, UP0 ;  /* 0x00000001ff057887 */ /* 0x000fe40008000000 */
[----:B------:R-:W-:-:S04]  /*4040*/  USEL UR4, UR4, URZ, UP0 ;  /* 0x000000ff04047287 */ /* 0x000fc80008000000 */
[----:B------:R-:W-:Y:S01]  /*4050*/  ULEA UR4, UR4, UR7, 0x3 ;  /* 0x0000000704047291 */ /* 0x000fe2000f8e18ff */
[----:B------:R-:W-:-:S04]  /*4060*/  LOP3.LUT R2, R2, UR5, RZ, 0x3c, !PT ;  /* 0x0000000502027c12 */ /* 0x000fc8000f8e3cff */
[----:B------:R-:W-:Y:S01]  /*4070*/  SHF.L.U32 R2, R2, 0x1f, RZ ;  /* 0x0000001f02027819 */ /* 0x000fe200000006ff */
[----:B-1----:R-:W-:-:S07]  /*4080*/  IMAD.U32 R0, RZ, RZ, UR4 ;  /* 0x00000004ff007e24 */ /* 0x002fce000f8e00ff */
.L_x_77:
[----:B-1----:R1:W2:Y:S02]  /*4090*/  SYNCS.PHASECHK.TRANS64.TRYWAIT P0, [R0+URZ], R2 ;  /* 0x00000002000075a7 */ /* 0x0022a400080011ff */
[----:B--2---:R-:W-:Y:S05]  /*40a0*/  @!P0 NANOSLEEP.SYNCS 0x989680 ;  /* 0x009896800000895d */ /* 0x004fea0003900000 */
[----:B------:R-:W2:Y:S02]  /*40b0*/  @!P0 SYNCS.PHASECHK.TRANS64 P0, [R0+URZ], R2 ;  /* 0x00000002000085a7 */ /* 0x000ea400080010ff */
[----:B--2---:R-:W-:Y:S05]  /*40c0*/  @P0 EXIT ;  /* 0x000000000000094d */ /* 0x004fea0003800000 */
[----:B------:R-:W-:Y:S05]  /*40d0*/  BRA `(.L_x_77) ;  /* 0xfffffffc00ec7947 */ /* 0x000fea000383ffff */
.L_x_23:
[----:B------:R-:W-:-:S04]  /*40e0*/  UISETP.NE.AND UP0, UPT, UR56, URZ, UPT ;  /* 0x000000ff3800728c */ /* 0x000fc8000bf05270 */
[----:B------:R-:W-:-:S09]  /*40f0*/  UISETP.NE.OR UP0, UPT, UR21, 0x1, UP0 ;  /* 0x000000011500788c */ /* 0x000fd20008705670 */
[----:B------:R-:W-:Y:S05]  /*4100*/  BRA.U UP0, `(.L_x_78) ;  /* 0x0000000500487547 */ /* 0x000fea000b800000 */
[----:B------:R-:W-:Y:S01]  /*4110*/  ISETP.GE.U32.AND P2, PT, R0, 0x8, PT ;  /* 0x000000080000780c */ /* 0x000fe20003f46070 */
[----:B------:R-:W-:Y:S01]  /*4120*/  IMAD.MOV.U32 R12, RZ, RZ, 0x1 ;  /* 0x00000001ff0c7424 */ /* 0x000fe200078e00ff */
[----:B------:R-:W-:Y:S02]  /*4130*/  CS2R R10, SRZ ;  /* 0x00000000000a7805 */ /* 0x000fe4000001ff00 */
[----:B------:R-:W-:Y:S01]  /*4140*/  CS2R R8, SRZ ;  /* 0x0000000000087805 */ /* 0x000fe2000001ff00 */
[----:B------:R-:W-:Y:S01]  /*4150*/  UMOV UR6, 0x400 ;  /* 0x0000040000067882 */ /* 0x000fe20000000000 */
[----:B------:R-:W-:Y:S01]  /*4160*/  UMOV UR5, URZ ;  /* 0x000000ff00057c82 */ /* 0x000fe20008000000 */
[----:B------:R-:W-:-:S12]  /*4170*/  ULEA UR6, UR56, UR6, 0x18 ;  /* 0x0000000638067291 */ /* 0x000fd8000f8ec0ff */
.L_x_82:
[----:B------:R-:W-:Y:S02]  /*4180*/  LEA R2, R8, UR6, 0x3 ;  /* 0x0000000608027c11 */ /* 0x000fe4000f8e18ff */
[----:B------:R-:W-:-:S03]  /*4190*/  SHF.L.U32 R4, R9, 0x1f, RZ ;  /* 0x0000001f09047819 */ /* 0x000fc600000006ff */
[----:B------:R-:W-:Y:S01]  /*41a0*/  VIADD R5, R2, 0x270 ;  /* 0x0000027002057836 */ /* 0x000fe20000000000 */
[----:B------:R-:W2:Y:S02]  /*41b0*/  SYNCS.PHASECHK.TRANS64.TRYWAIT P0, [R2+URZ+0x260], R4 ;  /* 0x00026004020075a7 */ /* 0x000ea400080011ff */
[----:B--2---:R-:W-:Y:S05]  /*41c0*/  @!P0 BRA `(.L_x_79) ;  /* 0x0000008c00748947 */ /* 0x004fea0003800000 */
.L_x_245:
[----:B------:R-:W-:Y:S01]  /*41d0*/  ULEA UR4, UR5, UR6, 0x3 ;  /* 0x0000000605047291 */ /* 0x000fe2000f8e18ff */
[----:B--2---:R-:W-:Y:S01]  /*41e0*/  PRMT R2, RZ, 0x654, R5 ;  /* 0x00000654ff027816 */ /* 0x004fe20000000005 */
[----:B------:R-:W-:Y:S01]  /*41f0*/  @!P2 IMAD.MOV.U32 R4, RZ, RZ, 0x10 ;  /* 0x00000010ff04a424 */ /* 0x000fe200078e00ff */
[----:B------:R-:W-:Y:S01]  /*4200*/  SHF.L.U32 R5, R12, 0x1f, RZ ;  /* 0x0000001f0c057819 */ /* 0x000fe200000006ff */
[----:B------:R-:W-:Y:S01]  /*4210*/  UIADD3 UR7, UPT, UPT, UR4, 0x220, URZ ;  /* 0x0000022004077890 */ /* 0x000fe2000fffe0ff */
[----:B------:R2:W-:Y:S05]  /*4220*/  SYNCS.ARRIVE.TRANS64.RED.A1T0 RZ, [R2+URZ], RZ ;  /* 0x000000ff02ff79a7 */ /* 0x0005ea00081004ff */
[----:B------:R-:W-:Y:S01]  /*4230*/  IMAD.U32 R6, RZ, RZ, UR7 ;  /* 0x00000007ff067e24 */ /* 0x000fe2000f8e00ff */
[----:B------:R-:W3:Y:S04]  /*4240*/  SYNCS.PHASECHK.TRANS64.TRYWAIT P0, [UR4+0x230], R5 ;  /* 0x00023005ff0075a7 */ /* 0x000ee80008001104 */
[----:B------:R-:W-:Y:S01]  /*4250*/  PRMT R6, R0, 0x654, R6 ;  /* 0x0000065400067816 */ /* 0x000fe20000000006 */
[----:B--23--:R-:W-:Y:S06]  /*4260*/  @!P0 BRA `(.L_x_80) ;  /* 0x0000008c00608947 */ /* 0x00cfec0003800000 */
.L_x_247:
[----:B------:R-:W-:Y:S01]  /*4270*/  ULEA UR8, UR5, UR6, 0x4 ;  /* 0x0000000605087291 */ /* 0x000fe2000f8e20ff */
[----:B------:R-:W-:Y:S01]  /*4280*/  SEL R3, R6, R3, !P2 ;  /* 0x0000000306037207 */ /* 0x000fe20005000000 */
[----:B------:R-:W-:Y:S01]  /*4290*/  UIADD3 UR9, UPT, UPT, UR4, 0x220, URZ ;  /* 0x0000022004097890 */ /* 0x000fe2000fffe0ff */
[----:B--2---:R-:W-:Y:S01]  /*42a0*/  LEA R2, R11, UR6, 0x3 ;  /* 0x000000060b027c11 */ /* 0x004fe2000f8e18ff */
[----:B------:R-:W-:Y:S01]  /*42b0*/  UIADD3 UR8, UPT, UPT, UR8, 0x290, URZ ;  /* 0x0000029008087890 */ /* 0x000fe2000fffe0ff */
[----:B------:R2:W-:Y:S01]  /*42c0*/  @!P2 SYNCS.ARRIVE.TRANS64.RED RZ, [R3+URZ], R4 ;  /* 0x0000000403ffa9a7 */ /* 0x0005e200080004ff */
[----:B------:R-:W-:Y:S01]  /*42d0*/  UIADD3 UR4, UPT, UPT, UR5, 0x1, URZ ;  /* 0x0000000105047890 */ /* 0x000fe2000fffe0ff */
[----:B------:R-:W-:-:S03]  /*42e0*/  VIADD R8, R8, 0x1 ;  /* 0x0000000108087836 */ /* 0x000fc60000000000 */
[----:B------:R-:W-:Y:S02]  /*42f0*/  UISETP.NE.AND UP0, UPT, UR4, 0x2, UPT ;  /* 0x000000020400788c */ /* 0x000fe4000bf05270 */
[----:B------:R-:W-:Y:S01]  /*4300*/  ISETP.NE.AND P0, PT, R8, 0x2, PT ;  /* 0x000000020800780c */ /* 0x000fe20003f05270 */
[----:B------:R-:W-:Y:S06]  /*4310*/  UGETNEXTWORKID.BROADCAST [UR8], [UR9] ;  /* 0x00000000080073ca */ /* 0x000fec0008000100 */
[----:B------:R-:W-:Y:S02]  /*4320*/  USEL UR7, URZ, 0x1, UP0 ;  /* 0x00000001ff077887 */ /* 0x000fe40008000000 */
[----:B------:R-:W-:-:S04]  /*4330*/  USEL UR5, UR4, URZ, UP0 ;  /* 0x000000ff04057287 */ /* 0x000fc80008000000 */
[----:B------:R-:W-:Y:S02]  /*4340*/  LOP3.LUT R12, R12, UR7, RZ, 0x3c, !PT ;  /* 0x000000070c0c7c12 */ /* 0x000fe4000f8e3cff */
[----:B--2---:R-:W-:-:S04]  /*4350*/  SHF.L.U32 R4, R10, 0x1f, RZ ;  /* 0x0000001f0a047819 */ /* 0x004fc800000006ff */
[----:B------:R-:W2:Y:S02]  /*4360*/  SYNCS.PHASECHK.TRANS64.TRYWAIT P1, [R2+URZ+0x220], R4 ;  /* 0x00022004020075a7 */ /* 0x000ea400080211ff */
[----:B--2---:R-:W-:Y:S05]  /*4370*/  @!P1 BRA `(.L_x_81) ;  /* 0x0000008c00349947 */ /* 0x004fea0003800000 */
.L_x_248:
[C---:B--2---:R-:W-:Y:S01]  /*4380*/  LEA R4, R11.reuse, UR6, 0x4 ;  /* 0x000000060b047c11 */ /* 0x044fe2000f8e20ff */
[----:B------:R-:W-:Y:S01]  /*4390*/  VIADD R2, R2, 0x230 ;  /* 0x0000023002027836 */ /* 0x000fe20000000000 */
[----:B------:R-:W-:Y:S01]  /*43a0*/  SEL R8, R8, RZ, P0 ;  /* 0x000000ff08087207 */ /* 0x000fe20000000000 */
[----:B------:R-:W-:-:S03]  /*43b0*/  VIADD R11, R11, 0x1 ;  /* 0x000000010b0b7836 */ /* 0x000fc60000000000 */
[----:B------:R-:W2:Y:S01]  /*43c0*/  LDS.128 R4, [R4+0x290] ;  /* 0x0002900004047984 */ /* 0x000ea20000000c00 */
[----:B------:R-:W-:Y:S02]  /*43d0*/  PRMT R2, RZ, 0x654, R2 ;  /* 0x00000654ff027816 */ /* 0x000fe40000000002 */
[C---:B------:R-:W-:Y:S01]  /*43e0*/  ISETP.NE.AND P1, PT, R11.reuse, 0x2, PT ;  /* 0x000000020b00780c */ /* 0x040fe20003f25270 */
[----:B------:R-:W-:Y:S01]  /*43f0*/  @!PT LDS RZ, [RZ] ;  /* 0x00000000fffff984 */ /* 0x000fe20000000800 */
[----:B------:R-:W-:Y:S01]  /*4400*/  @!PT LDS RZ, [RZ] ;  /* 0x00000000fffff984 */ /* 0x000fe20000000800 */
[----:B------:R-:W-:Y:S01]  /*4410*/  @!PT LDS RZ, [RZ] ;  /* 0x00000000fffff984 */ /* 0x000fe20000000800 */
[----:B------:R-:W-:Y:S01]  /*4420*/  @!PT LDS RZ, [RZ] ;  /* 0x00000000fffff984 */ /* 0x000fe20000000800 */
[----:B------:R3:W-:Y:S06]  /*4430*/  MEMBAR.ALL.CTA ;  /* 0x0000000000007992 */ /* 0x0007ec0000008000 */
[----:B---3--:R-:W3:Y:S01]  /*4440*/  FENCE.VIEW.ASYNC.S ;  /* 0x00000000000073c6 */ /* 0x008ee20000000000 */
[----:B------:R-:W-:Y:S01]  /*4450*/  SEL R11, R11, RZ, P1 ;  /* 0x000000ff0b0b7207 */ /* 0x000fe20000800000 */
[----:B---3--:R3:W-:Y:S01]  /*4460*/  SYNCS.ARRIVE.TRANS64.RED.A1T0 RZ, [R2+URZ], RZ ;  /* 0x000000ff02ff79a7 */ /* 0x0087e200081004ff */
[----:B--2---:R-:W-:-:S02]  /*4470*/  LOP3.LUT P3, RZ, R6, 0x1, RZ, 0xc0, !PT ;  /* 0x0000000106ff7812 */ /* 0x004fc4000786c0ff */
[----:B------:R-:W-:-:S04]  /*4480*/  SEL R4, RZ, 0x1, P1 ;  /* 0x00000001ff047807 */ /* 0x000fc80000800000 */
[----:B------:R-:W-:Y:S02]  /*4490*/  LOP3.LUT R10, R10, R4, RZ, 0x3c, !PT ;  /* 0x000000040a0a7212 */ /* 0x000fe400078e3cff */
[----:B---3--:R-:W-:-:S04]  /*44a0*/  SEL R2, RZ, 0x1, P0 ;  /* 0x00000001ff027807 */ /* 0x008fc80000000000 */
[----:B------:R-:W-:Y:S01]  /*44b0*/  LOP3.LUT R9, R9, R2, RZ, 0x3c, !PT ;  /* 0x0000000209097212 */ /* 0x000fe200078e3cff */
[----:B------:R-:W-:Y:S06]  /*44c0*/  @P3 BRA `(.L_x_82) ;  /* 0xfffffffc002c3947 */ /* 0x000fec000383ffff */
[----:B------:R-:W-:Y:S01]  /*44d0*/  ULEA UR4, UR5, UR6, 0x3 ;  /* 0x0000000605047291 */ /* 0x000fe2000f8e18ff */
[----:B------:R-:W-:-:S08]  /*44e0*/  SHF.L.U32 R2, R12, 0x1f, RZ ;  /* 0x0000001f0c027819 */ /* 0x000fd000000006ff */
[----:B------:R-:W2:Y:S02]  /*44f0*/  SYNCS.PHASECHK.TRANS64 P0, [UR4+0x230], R2 ;  /* 0x00023002ff0075a7 */ /* 0x000ea40008001004 */
[----:B--2---:R-:W-:Y:S05]  /*4500*/  @P0 BRA `(.L_x_83) ;  /* 0x0000000000080947 */ /* 0x004fea0003800000 */
[----:B------:R-:W2:Y:S02]  /*4510*/  SYNCS.PHASECHK.TRANS64.TRYWAIT P0, [UR4+0x230], R2 ;  /* 0x00023002ff0075a7 */ /* 0x000ea40008001104 */
[----:B--2---:R-:W-:Y:S05]  /*4520*/  @!P0 BRA `(.L_x_84) ;  /* 0x0000008800dc8947 */ /* 0x004fea0003800000 */
.L_x_83:
[----:B------:R-:W-:-:S04]  /*4530*/  UIADD3 UR7, UPT, UPT, UR5, 0x1, URZ ;  /* 0x0000000105077890 */ /* 0x000fc8000fffe0ff */
[----:B------:R-:W-:-:S04]  /*4540*/  UISETP.NE.AND UP0, UPT, UR7, 0x2, UPT ;  /* 0x000000020700788c */ /* 0x000fc8000bf05270 */
[----:B------:R-:W-:Y:S02]  /*4550*/  USEL UR8, URZ, 0x1, UP0 ;  /* 0x00000001ff087887 */ /* 0x000fe40008000000 */
[----:B------:R-:W-:-:S04]  /*4560*/  USEL UR7, UR7, URZ, UP0 ;  /* 0x000000ff07077287 */ /* 0x000fc80008000000 */
[----:B------:R-:W-:Y:S01]  /*4570*/  ULEA UR7, UR7, UR6, 0x3 ;  /* 0x0000000607077291 */ /* 0x000fe2000f8e18ff */
[----:B--2---:R-:W-:-:S04]  /*4580*/  LOP3.LUT R2, R12, UR8, RZ, 0x3c, !PT ;  /* 0x000000080c027c12 */ /* 0x004fc8000f8e3cff */
[----:B------:R-:W-:-:S04]  /*4590*/  SHF.L.U32 R0, R2, 0x1f, RZ ;  /* 0x0000001f02007819 */ /* 0x000fc800000006ff */
[----:B------:R-:W2:Y:S02]  /*45a0*/  SYNCS.PHASECHK.TRANS64 P0, [UR7+0x230], R0 ;  /* 0x00023000ff0075a7 */ /* 0x000ea40008001007 */
[----:B-12---:R-:W-:Y:S05]  /*45b0*/  @P0 EXIT ;  /* 0x000000000000094d */ /* 0x006fea0003800000 */
[----:B------:R-:W-:Y:S02]  /*45c0*/  SHF.L.U32 R2, R2, 0x1f, RZ ;  /* 0x0000001f02027819 */ /* 0x000fe400000006ff */
[----:B------:R-:W-:-:S07]  /*45d0*/  MOV R0, UR7 ;  /* 0x0000000700007c02 */ /* 0x000fce0008000f00 */
.L_x_85:
[----:B-1----:R1:W2:Y:S02]  /*45e0*/  SYNCS.PHASECHK.TRANS64.TRYWAIT P0, [R0+URZ+0x230], R2 ;  /* 0x00023002000075a7 */ /* 0x0022a400080011ff */
[----:B--2---:R-:W-:Y:S05]  /*45f0*/  @!P0 NANOSLEEP.SYNCS 0x989680 ;  /* 0x009896800000895d */ /* 0x004fea0003900000 */
[----:B------:R-:W2:Y:S02]  /*4600*/  @!P0 SYNCS.PHASECHK.TRANS64 P0, [R0+URZ+0x230], R2 ;  /* 0x00023002000085a7 */ /* 0x000ea400080010ff */
[----:B--2---:R-:W-:Y:S05]  /*4610*/  @P0 EXIT ;  /* 0x000000000000094d */ /* 0x004fea0003800000 */
[----:B------:R-:W-:Y:S05]  /*4620*/  BRA `(.L_x_85) ;  /* 0xfffffffc00ec7947 */ /* 0x000fea000383ffff */
.L_x_78:
[----:B------:R-:W-:Y:S05]  /*4630*/  BRA.U UP5, `(.L_x_86) ;  /* 0x0000001105e07547 */ /* 0x000fea000b800000 */
[----:B------:R-:W-:Y:S01]  /*4640*/  UMOV UR5, 0x40 ;  /* 0x0000004000057882 */ /* 0x000fe20000000000 */
[----:B------:R-:W-:Y:S01]  /*4650*/  NOP ;  /* 0x0000000000007918 */ /* 0x000fe20000000000 */
[----:B------:R-:W-:Y:S01]  /*4660*/  ULEA UR5, UR56, UR5, 0x18 ;  /* 0x0000000538057291 */ /* 0x000fe2000f8ec0ff */
[----:B------:R-:W-:Y:S02]  /*4670*/  UMOV UR6, 0x400 ;  /* 0x0000040000067882 */ /* 0x000fe40000000000 */
[----:B------:R-:W-:-:S06]  /*4680*/  ULEA UR6, UR56, UR6, 0x18 ;  /* 0x0000000638067291 */ /* 0x000fcc000f8ec0ff */
[----:B------:R-:W2:Y:S02]  /*4690*/  LDS.U8 R0, [UR5+0x1c] ;  /* 0x00001c05ff007984 */ /* 0x000ea40008000000 */
[----:B--2---:R-:W-:-:S13]  /*46a0*/  ISETP.NE.AND P0, PT, R0, RZ, PT ;  /* 0x000000ff0000720c */ /* 0x004fda0003f05270 */
[----:B------:R-:W-:Y:S05]  /*46b0*/  @P0 BRA `(.L_x_87) ;  /* 0x0000000000580947 */ /* 0x000fea0003800000 */
[----:B------:R-:W-:-:S13]  /*46c0*/  ELECT P0, URZ, PT ;  /* 0x0000000000ff782f */ /* 0x000fda0003800000 */
[----:B------:R-:W-:Y:S05]  /*46d0*/  @!P0 BRA `(.L_x_88) ;  /* 0x0000000000608947 */ /* 0x000fea0003800000 */
[----:B------:R-:W-:Y:S01]  /*46e0*/  UMOV UR4, 0x10 ;  /* 0x0000001000047882 */ /* 0x000fe20000000000 */
[----:B------:R-:W-:Y:S01]  /*46f0*/  HFMA2 R0, -RZ, RZ, 0, 5.9604644775390625e-08 ;  /* 0x00000001ff007431 */ /* 0x000fe200000001ff */
[----:B------:R-:W-:-:S03]  /*4700*/  MOV R3, 0xffff ;  /* 0x0000ffff00037802 */ /* 0x000fc60000000f00 */
[----:B------:R-:W-:Y:S04]  /*4710*/  DEPBAR.LE SB2, 0x36 ;  /* 0x0000ad800000791a */ /* 0x000fe80000000000 */
[----:B------:R-:W2:Y:S02]  /*4720*/  UTCATOMSWS.FIND_AND_SET.ALIGN UP0, UR4, UR4 ;  /* 0x00000004000475e3 */ /* 0x000ea40008000800 */
[----:B--2---:R-:W-:Y:S01]  /*4730*/  MOV R4, UR4 ;  /* 0x0000000400047c02 */ /* 0x004fe20008000f00 */
[----:B------:R-:W-:Y:S06]  /*4740*/  BRA.U UP0, `(.L_x_89) ;  /* 0x0000000100187547 */ /* 0x000fec000b800000 */
.L_x_90:
[----:B------:R-:W-:Y:S05]  /*4750*/  NANOSLEEP 0x64 ;  /* 0x000000640000795d */ /* 0x000fea0003800000 */
[----:B------:R-:W-:-:S05]  /*4760*/  UMOV UR4, 0x10 ;  /* 0x0000001000047882 */ /* 0x000fca0000000000 */
[----:B------:R-:W-:Y:S04]  /*4770*/  DEPBAR.LE SB2, 0x36 ;  /* 0x0000ad800000791a */ /* 0x000fe80000000000 */
[----:B------:R-:W2:Y:S02]  /*4780*/  UTCATOMSWS.FIND_AND_SET.ALIGN UP0, UR4, UR4 ;  /* 0x00000004000475e3 */ /* 0x000ea40008000800 */
[----:B--2---:R-:W-:Y:S01]  /*4790*/  MOV R4, UR4 ;  /* 0x0000000400047c02 */ /* 0x004fe20008000f00 */
[----:B------:R-:W-:Y:S05]  /*47a0*/  BRA.U !UP0, `(.L_x_90) ;  /* 0xfffffffd08e87547 */ /* 0x000fea000b83ffff */
.L_x_89:
[-C--:B------:R-:W-:Y:S02]  /*47b0*/  SHF.L.U32 R3, R3, R4.reuse, RZ ;  /* 0x0000000403037219 */ /* 0x080fe400000006ff */
[----:B------:R-:W-:Y:S01]  /*47c0*/  SHF.L.U32 R0, R0, R4, RZ ;  /* 0x0000000400007219 */ /* 0x000fe200000006ff */
[----:B------:R-:W-:Y:S02]  /*47d0*/  IMAD.SHL.U32 R4, R4, 0x20, RZ ;  /* 0x0000002004047824 */ /* 0x000fe400078e00ff */
[----:B------:R2:W-:Y:S04]  /*47e0*/  ATOMS.OR RZ, [UR5+0x14], R3 ;  /* 0x00001403ffff798c */ /* 0x0005e8000b000005 */
[----:B------:R2:W-:Y:S04]  /*47f0*/  ATOMS.OR RZ, [UR5+0x18], R0 ;  /* 0x00001800ffff798c */ /* 0x0005e8000b000005 */
[----:B------:R2:W-:Y:S01]  /*4800*/  STS [UR6+0x2b0], R4 ;  /* 0x0002b004ff007988 */ /* 0x0005e20008000806 */
[----:B------:R-:W-:Y:S05]  /*4810*/  BRA `(.L_x_88) ;  /* 0x0000000000107947 */ /* 0x000fea0003800000 */
.L_x_87:
[----:B------:R-:W-:Y:S02]  /*4820*/  MOV R0, 0xffffffff ;  /* 0xffffffff00007802 */ /* 0x000fe40000000f00 */
[----:B------:R-:W-:-:S03]  /*4830*/  MOV R4, 0x4860 ;  /* 0x0000486000047802 */ /* 0x000fc60000000f00 */
[----:B------:R2:W-:Y:S04]  /*4840*/  STS [UR6+0x2b0], R0 ;  /* 0x0002b000ff007988 */ /* 0x0005e80008000806 */
[----:B-12--5:R-:W-:Y:S05]  /*4850*/  CALL.REL.NOINC `($__internal_1_$__cuda_sm10x_tcgen05_guardrail_trap_phase_invalid_during_alloc) ;  /* 0x0000008c00dc7944 */ /* 0x026fea0003c00000 */
.L_x_88:
[----:B------:R-:W-:Y:S05]  /*4860*/  WARPSYNC.ALL ;  /* 0x0000000000007948 */ /* 0x000fea0003800000 */
[----:B------:R-:W3:Y:S01]  /*4870*/  S2UR UR18, SR_CgaCtaId ;  /* 0x00000000001279c3 */ /* 0x000ee20000008800 */
[----:B------:R-:W-:Y:S01]  /*4880*/  UMOV UR4, 0x400 ;  /* 0x0000040000047882 */ /* 0x000fe20000000000 */
[----:B------:R-:W-:-:S06]  /*4890*/  NOP ;  /* 0x0000000000007918 */ /* 0x000fcc0000000000 */
[----:B------:R-:W-:Y:S06]  /*48a0*/  BAR.ARV 0x6, 0xa0 ;  /* 0x0182800000007b1d */ /* 0x000fec0000002000 */
[----:B------:R-:W4:Y:S01]  /*48b0*/  LDCU UR9, c[0x0][0x38c] ;  /* 0x00007180ff0977ac */ /* 0x000f220008000800 */
[----:B------:R-:W-:Y:S01]  /*48c0*/  LOP3.LUT R2, R2, 0xffff, RZ, 0xc0, !PT ;  /* 0x0000ffff02027812 */ /* 0x000fe200078ec0ff */
[----:B------:R-:W-:Y:S01]  /*48d0*/  IMAD.MOV.U32 R10, RZ, RZ, 0x1 ;  /* 0x00000001ff0a7424 */ /* 0x000fe200078e00ff */
[----:B------:R-:W-:Y:S01]  /*48e0*/  CS2R R8, SRZ ;  /* 0x0000000000087805 */ /* 0x000fe2000001ff00 */
[----:B--2---:R-:W-:Y:S01]  /*48f0*/  IMAD.MOV.U32 R3, RZ, RZ, RZ ;  /* 0x000000ffff037224 */ /* 0x004fe200078e00ff */
[----:B------:R-:W-:Y:S01]  /*4900*/  R2UR UR23, R2 ;  /* 0x00000000021772ca */ /* 0x000fe200000e0000 */
[----:B------:R-:W2:Y:S01]  /*4910*/  LDCU UR40, c[0x0][0x370] ;  /* 0x00006e00ff2877ac */ /* 0x000ea20008000800 */
[----:B---3--:R-:W-:-:S02]  /*4920*/  ULEA UR18, UR18, UR4, 0x18 ;  /* 0x0000000412127291 */ /* 0x008fc4000f8ec0ff */
[----:B------:R-:W-:Y:S02]  /*4930*/  UISETP.GE.AND UP5, UPT, UR39, 0x1, UPT ;  /* 0x000000012700788c */ /* 0x000fe4000bfa6270 */
[----:B------:R-:W-:Y:S02]  /*4940*/  UIADD3 UR6, UPT, UPT, UR18, 0x3400, URZ ;  /* 0x0000340012067890 */ /* 0x000fe4000fffe0ff */
[----:B------:R-:W-:Y:S02]  /*4950*/  UIADD3 UR4, UPT, UPT, UR18, 0x30400, URZ ;  /* 0x0003040012047890 */ /* 0x000fe4000fffe0ff */
[----:B----4-:R-:W-:Y:S01]  /*4960*/  UIADD3 UR9, UPT, UPT, UR9, 0x3f, URZ ;  /* 0x0000003f09097890 */ /* 0x010fe2000fffe0ff */
[----:B------:R-:W3:Y:S01]  /*4970*/  LDS R0, [UR18+0x2b0] ;  /* 0x0002b012ff007984 */ /* 0x000ee20008000800 */
[----:B------:R-:W-:Y:S02]  /*4980*/  USHF.R.U32.HI UR26, URZ, 0x4, UR6 ;  /* 0x00000004ff1a7899 */ /* 0x000fe40008011606 */
[----:B------:R-:W-:-:S02]  /*4990*/  USHF.R.S32.HI UR8, URZ, 0x1f, UR9 ;  /* 0x0000001fff087899 */ /* 0x000fc40008011409 */
[----:B------:R-:W-:Y:S02]  /*49a0*/  USHF.R.U32.HI UR6, URZ, 0x4, UR4 ;  /* 0x00000004ff067899 */ /* 0x000fe40008011604 */
[----:B------:R-:W-:Y:S02]  /*49b0*/  ULEA.HI UR4, UR8, UR9, URZ, 0x6 ;  /* 0x0000000908047291 */ /* 0x000fe4000f8f30ff */
[----:B------:R-:W-:Y:S02]  /*49c0*/  UIADD3 UR5, UPT, UPT, UR18, 0x21400, URZ ;  /* 0x0002140012057890 */ /* 0x000fe4000fffe0ff */
[----:B------:R-:W-:Y:S02]  /*49d0*/  UIADD3 UR7, UPT, UPT, UR18, 0x34000, URZ ;  /* 0x0003400012077890 */ /* 0x000fe4000fffe0ff */
[----:B------:R-:W-:Y:S02]  /*49e0*/  USHF.R.S32.HI UR41, URZ, 0x6, UR4 ;  /* 0x00000006ff297899 */ /* 0x000fe40008011404 */
[----:B------:R-:W-:-:S02]  /*49f0*/  USHF.R.U32.HI UR27, URZ, 0x4, UR5 ;  /* 0x00000004ff1b7899 */ /* 0x000fc40008011605 */
[----:B------:R-:W-:Y:S02]  /*4a00*/  USHF.R.U32.HI UR5, URZ, 0x4, UR7 ;  /* 0x00000004ff057899 */ /* 0x000fe40008011607 */
[----:B------:R-:W-:Y:S02]  /*4a10*/  UISETP.LT.AND UP0, UPT, UR41, 0x1, UPT ;  /* 0x000000012900788c */ /* 0x000fe4000bf01270 */
[----:B------:R-:W-:Y:S02]  /*4a20*/  ULOP3.LUT UR26, UR26, 0x3fff, URZ, 0xc0, !UPT ;  /* 0x00003fff1a1a7892 */ /* 0x000fe4000f8ec0ff */
[----:B------:R-:W-:Y:S02]  /*4a30*/  ULOP3.LUT UR27, UR27, 0x3fff, URZ, 0xc0, !UPT ;  /* 0x00003fff1b1b7892 */ /* 0x000fe4000f8ec0ff */
[----:B------:R-:W-:Y:S02]  /*4a40*/  ULOP3.LUT UR6, UR6, 0x3fff, URZ, 0xc0, !UPT ;  /* 0x00003fff06067892 */ /* 0x000fe4000f8ec0ff */
[----:B------:R-:W-:-:S02]  /*4a50*/  ULOP3.LUT UR5, UR5, 0x3fff, URZ, 0xc0, !UPT ;  /* 0x00003fff05057892 */ /* 0x000fc4000f8ec0ff */
[----:B------:R-:W-:Y:S01]  /*4a60*/  USEL UR42, UR41, 0x1, !UP0 ;  /* 0x00000001292a7887 */ /* 0x000fe2000c000000 */
[----:B------:R-:W4:Y:S01]  /*4a70*/  LDCU UR38, c[0x0][0x374] ;  /* 0x00006e80ff2677ac */ /* 0x000f220008000800 */
[----:B------:R-:W-:Y:S02]  /*4a80*/  ULOP3.LUT UR26, UR26, 0x10000, URZ, 0xfc, !UPT ;  /* 0x000100001a1a7892 */ /* 0x000fe4000f8efcff */
[----:B------:R-:W-:Y:S02]  /*4a90*/  ULOP3.LUT UR27, UR27, 0x10000, URZ, 0xfc, !UPT ;  /* 0x000100001b1b7892 */ /* 0x000fe4000f8efcff */
[----:B------:R-:W-:Y:S01]  /*4aa0*/  ULOP3.LUT UR28, UR6, 0x10000, URZ, 0xfc, !UPT ;  /* 0x00010000061c7892 */ /* 0x000fe2000f8efcff */
[----:B---3--:R-:W-:Y:S01]  /*4ab0*/  R2UR UR19, R0 ;  /* 0x00000000001372ca */ /* 0x008fe200000e0000 */
[----:B------:R-:W-:Y:S02]  /*4ac0*/  ULOP3.LUT UR29, UR5, 0x10000, URZ, 0xfc, !UPT ;  /* 0x00010000051d7892 */ /* 0x000fe4000f8efcff */
[----:B------:R-:W-:-:S02]  /*4ad0*/  UIADD3 UR42, UPT, UPT, -UR42, URZ, URZ ;  /* 0x000000ff2a2a7290 */ /* 0x000fc4000fffe1ff */
[----:B------:R-:W-:Y:S01]  /*4ae0*/  UISETP.NE.AND UP4, UPT, UR39, 0x1, UPT ;  /* 0x000000012700788c */ /* 0x000fe2000bf85270 */
[----:B------:R-:W-:Y:S01]  /*4af0*/  UMOV UR37, URZ ;  /* 0x000000ff00257c82 */ /* 0x000fe20008000000 */
[----:B------:R-:W-:-:S06]  /*4b00*/  UMOV UR14, URZ ;  /* 0x000000ff000e7c82 */ /* 0x000fcc0008000000 */
[----:B------:R-:W-:Y:S02]  /*4b10*/  UIADD3 UR24, UPT, UPT, UR19, 0x80, URZ ;  /* 0x0000008013187890 */ /* 0x000fe4000fffe0ff */
[----:B-1----:R-:W-:Y:S02]  /*4b20*/  UIADD3 UR44, UPT, UPT, UR19, 0x84, URZ ;  /* 0x00000084132c7890 */ /* 0x002fe4000fffe0ff */
[----:B------:R-:W-:-:S04]  /*4b30*/  USHF.R.U32.HI UR4, URZ, 0x11, UR24 ;  /* 0x00000011ff047899 */ /* 0x000fc80008011618 */
[----:B------:R-:W-:-:S04]  /*4b40*/  ULOP3.LUT UR4, UR4, 0x6000, URZ, 0xc0, !UPT ;  /* 0x0000600004047892 */ /* 0x000fc8000f8ec0ff */
[----:B--2-4-:R-:W-:-:S12]  /*4b50*/  ULOP3.LUT UR43, UR4, 0x810, URZ, 0xfc, !UPT ;  /* 0x00000810042b7892 */ /* 0x014fd8000f8efcff */
.L_x_99:
[C---:B------:R-:W-:Y:S02]  /*4b60*/  LEA R2, R9.reuse, UR18, 0x3 ;  /* 0x0000001209027c11 */ /* 0x040fe4000f8e18ff */
[----:B------:R-:W-:Y:S02]  /*4b70*/  SHF.L.U32 R0, R8, 0x1f, RZ ;  /* 0x0000001f08007819 */ /* 0x000fe400000006ff */
[----:B------:R-:W-:Y:S02]  /*4b80*/  LEA R4, R9, UR18, 0x4 ;  /* 0x0000001209047c11 */ /* 0x000fe4000f8e20ff */
[----:B-1----:R-:W1:Y:S02]  /*4b90*/  SYNCS.PHASECHK.TRANS64.TRYWAIT P0, [R2+URZ+0x220], R0 ;  /* 0x00022000020075a7 */ /* 0x002e6400080011ff */
[----:B-1-3--:R-:W-:Y:S05]  /*4ba0*/  @!P0 BRA `(.L_x_91) ;  /* 0x0000008400548947 */ /* 0x00afea0003800000 */
.L_x_250:
[----:B------:R-:W2:Y:S01]  /*4bb0*/  LDS.128 R4, [R4+0x290] ;  /* 0x0002900004047984 */ /* 0x000ea20000000c00 */
[----:B------:R-:W-:Y:S01]  /*4bc0*/  @!PT LDS RZ, [RZ] ;  /* 0x00000000fffff984 */ /* 0x000fe20000000800 */
[----:B------:R-:W-:Y:S01]  /*4bd0*/  @!PT LDS RZ, [RZ] ;  /* 0x00000000fffff984 */ /* 0x000fe20000000800 */
[----:B------:R-:W-:Y:S01]  /*4be0*/  @!PT LDS RZ, [RZ] ;  /* 0x00000000fffff984 */ /* 0x000fe20000000800 */
[----:B------:R-:W-:Y:S01]  /*4bf0*/  @!PT LDS RZ, [RZ] ;  /* 0x00000000fffff984 */ /* 0x000fe20000000800 */
[----:B------:R3:W-:Y:S06]  /*4c00*/  MEMBAR.ALL.CTA ;  /* 0x0000000000007992 */ /* 0x0007ec0000008000 */
[----:B---3--:R-:W3:Y:S01]  /*4c10*/  FENCE.VIEW.ASYNC.S ;  /* 0x00000000000073c6 */ /* 0x008ee20000000000 */
[----:B--2---:R-:W-:-:S13]  /*4c20*/  LOP3.LUT P0, RZ, R6, 0x1, RZ, 0xc0, !PT ;  /* 0x0000000106ff7812 */ /* 0x004fda000780c0ff */
[----:B---3--:R-:W-:Y:S01]  /*4c30*/  VOTEU.ANY UP3, P0 ;  /* 0x0000000000ff7886 */ /* 0x008fe20000060100 */
[----:B------:R-:W-:-:S13]  /*4c40*/  PLOP3.LUT P0, PT, PT, PT, UP3, 0x80, 0x8 ;  /* 0x000000000008781c */ /* 0x000fda0003f0f038 */
[----:B-1----:R-:W-:Y:S02]  /*4c50*/  @P0 MOV R0, R4 ;  /* 0x0000000400000202 */ /* 0x002fe40000000f00 */
[----:B------:R-:W-:Y:S02]  /*4c60*/  @P0 LOP3.LUT R4, R5, 0xffff, RZ, 0xc0, !PT ;  /* 0x0000ffff05040812 */ /* 0x000fe400078ec0ff */
[----:B------:R-:W-:Y:S01]  /*4c70*/  @P0 R2UR UR5, R0 ;  /* 0x00000000000502ca */ /* 0x000fe200000e0000 */
[----:B------:R-:W-:Y:S01]  /*4c80*/  VIADD R0, R2, 0x230 ;  /* 0x0000023002007836 */ /* 0x000fe20000000000 */
[----:B------:R-:W-:-:S04]  /*4c90*/  @P0 R2UR UR4, R4 ;  /* 0x00000000040402ca */ /* 0x000fc800000e0000 */
[----:B------:R-:W-:-:S04]  /*4ca0*/  PRMT R0, RZ, 0x654, R0 ;  /* 0x00000654ff007816 */ /* 0x000fc80000000000 */
[----:B------:R1:W-:Y:S03]  /*4cb0*/  SYNCS.ARRIVE.TRANS64.RED.A1T0 RZ, [R0+URZ], RZ ;  /* 0x000000ff00ff79a7 */ /* 0x0003e600081004ff */
[----:B------:R-:W-:Y:S02]  /*4cc0*/  @UP3 UMOV UR36, UR5 ;  /* 0x0000000500243c82 */ /* 0x000fe40008000000 */
[----:B------:R-:W-:Y:S01]  /*4cd0*/  @UP3 UMOV UR30, UR4 ;  /* 0x00000004001e3c82 */ /* 0x000fe20008000000 */
[----:B------:R-:W-:Y:S05]  /*4ce0*/  BRA.U !UP5, `(.L_x_92) ;  /* 0x000000010dd07547 */ /* 0x000fea000b800000 */
[----:B------:R-:W2:Y:S01]  /*4cf0*/  LDCU.128 UR32, c[0x0][0xf10] ;  /* 0x0001e200ff2077ac */ /* 0x000ea20008000c00 */
[----:B------:R-:W3:Y:S01]  /*4d00*/  LDCU UR21, c[0x0][0xf20] ;  /* 0x0001e400ff1577ac */ /* 0x000ee20008000800 */
[----:B------:R-:W4:Y:S01]  /*4d10*/  LDCU UR15, c[0x0][0xf0c] ;  /* 0x0001e180ff0f77ac */ /* 0x000f220008000800 */
[----:B------:R-:W1:Y:S01]  /*4d20*/  LDCU.64 UR8, c[0x0][0xf28] ;  /* 0x0001e500ff0877ac */ /* 0x000e620008000a00 */
[----:B--2---:R-:W-:Y:S02]  /*4d30*/  UIMAD.WIDE.U32 UR6, UR38, UR35, URZ ;  /* 0x00000023260672a5 */ /* 0x004fe4000f8e00ff */
[----:B------:R-:W-:Y:S02]  /*4d40*/  UIMAD.WIDE.U32 UR4, UR40, UR32, URZ ;  /* 0x00000020280472a5 */ /* 0x000fe4000f8e00ff */
[----:B------:R-:W-:Y:S02]  /*4d50*/  UISETP.NE.AND UP0, UPT, UR34, 0x1, UPT ;  /* 0x000000012200788c */ /* 0x000fe4000bf05270 */
[----:B------:R-:W-:Y:S01]  /*4d60*/  UIMAD.WIDE.U32 UR16, UR30, UR35, URZ ;  /* 0x000000231e1072a5 */ /* 0x000fe2000f8e00ff */
[----:B------:R-:W-:-:S02]  /*4d70*/  UMOV UR6, UR7 ;  /* 0x0000000700067c82 */ /* 0x000fc40008000000 */
[----:B------:R-:W-:Y:S01]  /*4d80*/  UMOV UR4, UR5 ;  /* 0x0000000500047c82 */ /* 0x000fe20008000000 */
[----:B---3--:R-:W-:Y:S02]  /*4d90*/  USHF.R.U32.HI UR6, URZ, UR21, UR6 ;  /* 0x00000015ff067299 */ /* 0x008fe40008011606 */
[----:B----4-:R-:W-:Y:S02]  /*4da0*/  UISETP.NE.AND UP1, UPT, UR15, 0x1, UPT ;  /* 0x000000010f00788c */ /* 0x010fe4000bf25270 */
[----:B------:R-:W-:Y:S02]  /*4db0*/  USHF.R.U32.HI UR4, URZ, UR33, UR4 ;  /* 0x00000021ff047299 */ /* 0x000fe40008011604 */
[----:B------:R-:W-:Y:S02]  /*4dc0*/  USEL UR5, UR38, UR6, !UP0 ;  /* 0x0000000626057287 */ /* 0x000fe4000c000000 */
[----:B------:R-:W-:Y:S02]  /*4dd0*/  USEL UR6, UR40, UR4, !UP1 ;  /* 0x0000000428067287 */ /* 0x000fe4000c800000 */
[----:B-1----:R-:W-:Y:S01]  /*4de0*/  UIMAD.WIDE.U32 UR10, UR5, UR8, URZ ;  /* 0x00000008050a72a5 */ /* 0x002fe2000f8e00ff */
[----:B------:R-:W-:Y:S01]  /*4df0*/  UMOV UR4, UR17 ;  /* 0x0000001100047c82 */ /* 0x000fe20008000000 */
[----:B------:R-:W-:-:S02]  /*4e00*/  UIMAD.WIDE.U32 UR12, UR36, UR32, URZ ;  /* 0x00000020240c72a5 */ /* 0x000fc4000f8e00ff */
        /* <DEDUP_REMOVED lines=34> */
.L_x_92:
[----:B------:R-:W2:Y:S02]  /*5030*/  LDCU UR4, c[0x0][0xf30] ;  /* 0x0001e600ff0477ac */ /* 0x000ea40008000800 */
[----:B--2---:R-:W-:-:S09]  /*5040*/  UISETP.NE.AND UP0, UPT, UR4, 0x1, UPT ;  /* 0x000000010400788c */ /* 0x004fd2000bf05270 */
[----:B------:R-:W-:Y:S05]  /*5050*/  BRA.U UP0, `(.L_x_93) ;  /* 0x00000001003c7547 */ /* 0x000fea000b800000 */
        /* <DEDUP_REMOVED lines=13> */
[----:B------:R-:W-:-:S04]  /*5130*/  UIADD3 UR4, UPT, UPT, UR5, -UR4, URZ ;  /* 0x8000000405047290 */ /* 0x000fc8000fffe0ff */
[----:B------:R-:W-:-:S12]  /*5140*/  UIMAD UR30, UR4, UR10, UR30 ;  /* 0x0000000a041e72a4 */ /* 0x000fd8000f8e021e */
.L_x_93:
[----:B------:R-:W2:Y:S01]  /*5150*/  LDCU UR4, c[0x0][0x38c] ;  /* 0x00007180ff0477ac */ /* 0x000ea20008000800 */
[----:B------:R-:W-:Y:S02]  /*5160*/  PLOP3.LUT P1, PT, PT, PT, PT, 0x80, 0x8 ;  /* 0x000000000008781c */ /* 0x000fe40003f2f070 */
[----:B------:R-:W-:Y:S01]  /*5170*/  SHF.L.U32 R2, R10, 0x1f, RZ ;  /* 0x0000001f0a027819 */ /* 0x000fe200000006ff */
[----:B------:R-:W-:Y:S02]  /*5180*/  ULEA UR31, UR37, UR18, 0x3 ;  /* 0x00000012251f7291 */ /* 0x000fe4000f8e18ff */
[----:B------:R-:W-:-:S04]  /*5190*/  ULEA.HI UR25, UR20, UR20, URZ, 0x1 ;  /* 0x0000001414197291 */ /* 0x000fc8000f8f08ff */
[----:B------:R-:W-:-:S04]  /*51a0*/  ULOP3.LUT UR25, UR25, 0x7ffffffe, URZ, 0xc0, !UPT ;  /* 0x7ffffffe19197892 */ /* 0x000fc8000f8ec0ff */
[----:B------:R-:W-:Y:S02]  /*51b0*/  UIADD3 UR25, UPT, UPT, -UR25, UR20, URZ ;  /* 0x0000001419197290 */ /* 0x000fe4000fffe1ff */
[----:B--2---:R-:W-:Y:S02]  /*51c0*/  UISETP.GE.AND UP0, UPT, UR4, 0x1, UPT ;  /* 0x000000010400788c */ /* 0x004fe4000bf06270 */
[----:B------:R-:W-:-:S04]  /*51d0*/  ULEA UR25, UR25, UR44, 0x1 ;  /* 0x0000002c19197291 */ /* 0x000fc8000f8e08ff */
[----:B------:R-:W-:-:S05]  /*51e0*/  PLOP3.LUT P0, PT, PT, PT, UP0, 0x80, 0x8 ;  /* 0x000000000008781c */ /* 0x000fca0003f0f008 */
[----:B------:R-:W-:-:S08]  /*51f0*/  @UP0 ULEA UR4, UR14, UR18, 0x3 ;  /* 0x000000120e040291 */ /* 0x000fd0000f8e18ff */
[----:B-1----:R-:W-:-:S04]  /*5200*/  @P0 SHF.L.U32 R0, R3, 0x1f, RZ ;  /* 0x0000001f03000819 */ /* 0x002fc800000006ff */
[----:B------:R1:W2:Y:S01]  /*5210*/  @P0 SYNCS.PHASECHK.TRANS64.TRYWAIT P1, [UR4], R0 ;  /* 0x00000000ff0005a7 */ /* 0x0002a20008021104 */
[----:B------:R-:W3:Y:S02]  /*5220*/  SYNCS.PHASECHK.TRANS64.TRYWAIT P0, [UR31+0x250], R2 ;  /* 0x00025002ff0075a7 */ /* 0x000ee4000800111f */
[----:B-123--:R-:W-:Y:S05]  /*5230*/  @!P0 BRA `(.L_x_94) ;  /* 0x0000007c00c48947 */ /* 0x00efea0003800000 */
.L_x_252:
[----:B------:R-:W-:Y:S01]  /*5240*/  IADD3 R9, PT, PT, R9, 0x1, RZ ;  /* 0x0000000109097810 */ /* 0x000fe20007ffe0ff */
[----:B------:R-:W-:Y:S06]  /*5250*/  BRA.U !UP0, `(.L_x_95) ;  /* 0x0000000108b87547 */ /* 0x000fec000b800000 */
[----:B------:R-:W-:Y:S02]  /*5260*/  USHF.R.U32.HI UR4, URZ, 0x1a, UR25 ;  /* 0x0000001aff047899 */ /* 0x000fe40008011619 */
[----:B------:R-:W-:Y:S02]  /*5270*/  ULEA UR22, UR37, UR19, 0x6 ;  /* 0x0000001325167291 */ /* 0x000fe4000f8e30ff */
[----:B------:R-:W-:Y:S01]  /*5280*/  ULOP3.LUT UR4, UR4, 0x30, URZ, 0xc0, !UPT ;  /* 0x0000003004047892 */ /* 0x000fe2000f8ec0ff */
[----:B------:R-:W-:Y:S01]  /*5290*/  UMOV UR17, URZ ;  /* 0x000000ff00117c82 */ /* 0x000fe20008000000 */
[----:B------:R-:W-:Y:S02]  /*52a0*/  UMOV UR16, UR42 ;  /* 0x0000002a00107c82 */ /* 0x000fe40008000000 */
[----:B------:R-:W-:Y:S01]  /*52b0*/  ULOP3.LUT UR20, UR4, 0x480, URZ, 0xfc, !UPT ;  /* 0x0000048004147892 */ /* 0x000fe2000f8efcff */
[----:B------:R-:W-:Y:S02]  /*52c0*/  UMOV UR15, UR41 ;  /* 0x00000029000f7c82 */ /* 0x000fe40008000000 */
[----:B------:R-:W-:Y:S01]  /*52d0*/  UMOV UR4, UR14 ;  /* 0x0000000e00047c82 */ /* 0x000fe20008000000 */
[----:B------:R-:W-:-:S03]  /*52e0*/  UPRMT UR21, UR20, 0x5410, UR43 ;  /* 0x0000541014157896 */ /* 0x000fc6000800002b */
[----:B------:R-:W-:-:S09]  /*52f0*/  UMOV UR20, URZ ;  /* 0x000000ff00147c82 */ /* 0x000fd20008000000 */
.L_x_98:
[----:B------:R-:W-:Y:S02]  /*5300*/  UIADD3 UR16, UPT, UPT, UR16, 0x1, URZ ;  /* 0x0000000110107890 */ /* 0x000fe4000fffe0ff */
[----:B--2---:R-:W-:Y:S02]  /*5310*/  ULEA UR7, UR4, UR18, 0x3 ;  /* 0x0000001204077291 */ /* 0x004fe4000f8e18ff */
[----:B------:R-:W-:Y:S01]  /*5320*/  UISETP.NE.AND UP2, UPT, UR16, URZ, UPT ;  /* 0x000000ff1000728c */ /* 0x000fe2000bf45270 */
[----:B---3--:R-:W-:Y:S10]  /*5330*/  @P1 BRA `(.L_x_96) ;  /* 0x00000000000c1947 */ /* 0x008ff40003800000 */
[----:B-1----:R-:W-:Y:S04]  /*5340*/  SHF.L.U32 R2, R3, 0x1f, RZ ;  /* 0x0000001f03027819 */ /* 0x002fe800000006ff */
[----:B------:R-:W1:Y:S02]  /*5350*/  SYNCS.PHASECHK.TRANS64.TRYWAIT P0, [UR7], R2 ;  /* 0x00000002ff0075a7 */ /* 0x000e640008001107 */
[----:B-1----:R-:W-:Y:S05]  /*5360*/  @!P0 BRA `(.L_x_97) ;  /* 0x0000007c00908947 */ /* 0x002fea0003800000 */
.L_x_96:
[----:B------:R-:W-:Y:S01]  /*5370*/  UISETP.NE.AND UP0, UPT, UR15, 0x1, UPT ;  /* 0x000000010f00788c */ /* 0x000fe2000bf05270 */
[----:B------:R-:W-:Y:S01]  /*5380*/  PLOP3.LUT P1, PT, PT, PT, PT, 0x80, 0x8 ;  /* 0x000000000008781c */ /* 0x000fe20003f2f070 */
[----:B------:R-:W-:Y:S02]  /*5390*/  UIADD3 UR5, UPT, UPT, UR4, 0x1, URZ ;  /* 0x0000000104057890 */ /* 0x000fe4000fffe0ff */
[----:B------:R-:W-:Y:S02]  /*53a0*/  ULEA UR12, UR4, UR28, 0x5 ;  /* 0x0000001c040c7291 */ /* 0x000fe4000f8e28ff */
[----:B------:R-:W-:Y:S01]  /*53b0*/  UISETP.NE.AND UP1, UPT, UR5, 0x1e, UPT ;  /* 0x0000001e0500788c */ /* 0x000fe2000bf25270 */
[----:B------:R-:W-:Y:S01]  /*53c0*/  PLOP3.LUT P0, PT, PT, PT, UP0, 0x80, 0x8 ;  /* 0x000000000008781c */ /* 0x000fe20003f0f008 */
[----:B------:R-:W-:Y:S02]  /*53d0*/  ULEA UR10, UR4, UR29, 0x5 ;  /* 0x0000001d040a7291 */ /* 0x000fe4000f8e28ff */
[----:B------:R-:W-:Y:S02]  /*53e0*/  USEL UR6, URZ, 0x1, UP1 ;  /* 0x00000001ff067887 */ /* 0x000fe40008800000 */
[----:B------:R-:W-:Y:S02]  /*53f0*/  USEL UR14, UR5, URZ, UP1 ;  /* 0x000000ff050e7287 */ /* 0x000fe40008800000 */
[----:B------:R-:W-:Y:S02]  /*5400*/  ULEA UR8, UR4, UR27, 0x7 ;  /* 0x0000001b04087291 */ /* 0x000fe4000f8e38ff */
[----:B------:R-:W-:Y:S01]  /*5410*/  @UP0 ULEA UR5, UR14, UR18, 0x3 ;  /* 0x000000120e050291 */ /* 0x000fe2000f8e18ff */
[----:B------:R-:W-:Y:S01]  /*5420*/  LOP3.LUT R3, R3, UR6, RZ, 0x3c, !PT ;  /* 0x0000000603037c12 */ /* 0x000fe2000f8e3cff */
[----:B------:R-:W-:Y:S02]  /*5430*/  UISETP.NE.U32.AND UP0, UPT, UR17, URZ, UPT ;  /* 0x000000ff1100728c */ /* 0x000fe4000bf05070 */
[----:B------:R-:W-:Y:S01]  /*5440*/  ULEA UR6, UR4, UR26, 0x8 ;  /* 0x0000001a04067291 */ /* 0x000fe2000f8e40ff */
[----:B-1----:R-:W-:Y:S01]  /*5450*/  @P0 SHF.L.U32 R0, R3, 0x1f, RZ ;  /* 0x0000001f03000819 */ /* 0x002fe200000006ff */
[----:B------:R-:W-:Y:S01]  /*5460*/  UMOV UR13, 0x4008 ;  /* 0x00004008000d7882 */ /* 0x000fe20000000000 */
[----:B------:R-:W-:Y:S01]  /*5470*/  UMOV UR11, 0x4008 ;  /* 0x00004008000b7882 */ /* 0x000fe20000000000 */
[----:B------:R-:W-:Y:S01]  /*5480*/  UMOV UR9, 0xc0004010 ;  /* 0xc000401000097882 */ /* 0x000fe20000000000 */
[----:B------:R2:W3:Y:S01]  /*5490*/  @P0 SYNCS.PHASECHK.TRANS64.TRYWAIT P1, [UR5], R0 ;  /* 0x00000000ff0005a7 */ /* 0x0004e20008021105 */
[----:B------:R-:W-:Y:S01]  /*54a0*/  UIADD3 UR5, UPT, UPT, UR7, 0xf0, URZ ;  /* 0x000000f007057890 */ /* 0x000fe2000fffe0ff */
[----:B------:R2:W-:Y:S01]  /*54b0*/  UTCCP.T.S.4x32dp128bit tmem[UR19+0x80], gdesc[UR12] ;  /* 0x0000800c130079e7 */ /* 0x0005e20009100000 */
[----:B------:R-:W-:Y:S01]  /*54c0*/  UIADD3 UR15, UPT, UPT, UR15, -0x1, URZ ;  /* 0xffffffff0f0f7890 */ /* 0x000fe2000fffe0ff */
[----:B------:R2:W-:Y:S01]  /*54d0*/  UTCCP.T.S.4x32dp128bit tmem[UR19+0x84], gdesc[UR10] ;  /* 0x0000840a130079e7 */ /* 0x0005e20009100000 */
[----:B------:R-:W-:Y:S01]  /*54e0*/  UMOV UR7, 0xc0004010 ;  /* 0xc000401000077882 */ /* 0x000fe20000000000 */
[----:B------:R-:W-:Y:S01]  /*54f0*/  UMOV UR17, 0x1 ;  /* 0x0000000100117882 */ /* 0x000fe20000000000 */
[----:B------:R2:W-:Y:S01]  /*5500*/  UTCOMMA.4X gdesc[UR6], gdesc[UR8], tmem[UR22], tmem[UR20], idesc[UR21], tmem[UR24], UP0 ;  /* 0x80181408060075ea */ /* 0x0005e20008000016 */
[----:B------:R-:W-:Y:S02]  /*5510*/  UMOV UR4, UR14 ;  /* 0x0000000e00047c82 */ /* 0x000fe40008000000 */
[----:B------:R2:W-:Y:S01]  /*5520*/  UTCBAR.MULTICAST [UR5], URZ, UR23 ;  /* 0x000000ff050073e9 */ /* 0x0005e20008000817 */
[----:B------:R-:W-:Y:S05]  /*5530*/  BRA.U UP2, `(.L_x_98) ;  /* 0xfffffffd02707547 */ /* 0x000fea000b83ffff */
.L_x_95:
[----:B--2---:R-:W-:Y:S01]  /*5540*/  UIADD3 UR5, UPT, UPT, UR31, 0x240, URZ ;  /* 0x000002401f057890 */ /* 0x004fe2000fffe0ff */
[----:B------:R-:W-:Y:S01]  /*5550*/  R2UR UR6, R91 ;  /* 0x000000005b0672ca */ /* 0x000fe200000e0000 */
[----:B------:R-:W-:Y:S01]  /*5560*/  UIADD3 UR4, UPT, UPT, UR37, 0x1, URZ ;  /* 0x0000000125047890 */ /* 0x000fe2000fffe0ff */
[----:B------:R-:W-:-:S03]  /*5570*/  ISETP.NE.AND P0, PT, R9, 0x2, PT ;  /* 0x000000020900780c */ /* 0x000fc60003f05270 */
[----:B------:R-:W-:Y:S01]  /*5580*/  UISETP.NE.AND UP0, UPT, UR4, 0x2, UPT ;  /* 0x000000020400788c */ /* 0x000fe2000bf05270 */
[----:B-1----:R-:W-:Y:S02]  /*5590*/  SEL R0, RZ, 0x1, P0 ;  /* 0x00000001ff007807 */ /* 0x002fe40000000000 */
[----:B------:R1:W-:Y:S01]  /*55a0*/  UTCBAR [UR5], URZ ;  /* 0x000000ff050073e9 */ /* 0x0003e200080000ff */
[----:B------:R-:W-:Y:S01]  /*55b0*/  SEL R9, R9, RZ, P0 ;  /* 0x000000ff09097207 */ /* 0x000fe20000000000 */
[----:B------:R-:W-:Y:S01]  /*55c0*/  USEL UR37, UR4, URZ, UP0 ;  /* 0x000000ff04257287 */ /* 0x000fe20008000000 */
[----:B------:R-:W-:Y:S02]  /*55d0*/  LOP3.LUT R8, R8, R0, RZ, 0x3c, !PT ;  /* 0x0000000008087212 */ /* 0x000fe400078e3cff */
[----:B------:R-:W-:Y:S02]  /*55e0*/  UIADD3 UR20, UPT, UPT, UR30, UR6, URZ ;  /* 0x000000061e147290 */ /* 0x000fe4000fffe0ff */
[----:B------:R-:W-:-:S06]  /*55f0*/  USEL UR6, URZ, 0x1, UP0 ;  /* 0x00000001ff067887 */ /* 0x000fcc0008000000 */
[----:B------:R-:W-:Y:S01]  /*5600*/  LOP3.LUT R10, R10, UR6, RZ, 0x3c, !PT ;  /* 0x000000060a0a7c12 */ /* 0x000fe2000f8e3cff */
[----:B------:R-:W-:Y:S06]  /*5610*/  BRA.U UP3, `(.L_x_99) ;  /* 0xfffffff503507547 */ /* 0x000fec000b83ffff */
[----:B------:R-:W2:Y:S01]  /*5620*/  S2UR UR7, SR_CgaCtaId ;  /* 0x00000000000779c3 */ /* 0x000ea20000008800 */
[----:B------:R-:W-:Y:S01]  /*5630*/  ELECT P0, URZ, PT ;  /* 0x0000000000ff782f */ /* 0x000fe20003800000 */
[----:B------:R-:W-:Y:S01]  /*5640*/  IMAD.MOV.U32 R0, RZ, RZ, 0x1 ;  /* 0x00000001ff007424 */ /* 0x000fe200078e00ff */
[----:B------:R-:W-:Y:S01]  /*5650*/  UIADD3 UR18, UPT, UPT, UR18, 0x250, URZ ;  /* 0x0000025012127890 */ /* 0x000fe2000fffe0ff */
[----:B------:R-:W-:Y:S01]  /*5660*/  SHF.L.U32 R2, R10, 0x1f, RZ ;  /* 0x0000001f0a027819 */ /* 0x000fe200000006ff */
[----:B------:R-:W-:-:S03]  /*5670*/  UMOV UR4, 0x40 ;  /* 0x0000004000047882 */ /* 0x000fc60000000000 */
[----:B------:R-:W-:Y:S01]  /*5680*/  UVIRTCOUNT.DEALLOC.SMPOOL 0x80 ;  /* 0x000000800000784c */ /* 0x000fe20000000000 */
[----:B--2---:R-:W-:Y:S02]  /*5690*/  ULEA UR7, UR7, UR4, 0x18 ;  /* 0x0000000407077291 */ /* 0x004fe4000f8ec0ff */
[----:B------:R-:W-:-:S07]  /*56a0*/  ULEA UR4, UR37, UR18, 0x3 ;  /* 0x0000001225047291 */ /* 0x000fce000f8e18ff */
[----:B------:R2:W-:Y:S02]  /*56b0*/  @P0 STS.U8 [UR7+0x1c], R0 ;  /* 0x00001c00ff000988 */ /* 0x0005e40008000007 */
[----:B------:R-:W4:Y:S02]  /*56c0*/  SYNCS.PHASECHK.TRANS64.TRYWAIT P0, [UR4], R2 ;  /* 0x00000002ff0075a7 */ /* 0x000f240008001104 */
[----:B--2-4-:R-:W-:Y:S05]  /*56d0*/  @!P0 BRA `(.L_x_100) ;  /* 0x0000007800cc8947 */ /* 0x014fea0003800000 */
.L_x_255:
[----:B------:R-:W-:-:S04]  /*56e0*/  UIADD3 UR4, UPT, UPT, UR37, 0x1, URZ ;  /* 0x0000000125047890 */ /* 0x000fc8000fffe0ff */
[----:B------:R-:W-:-:S04]  /*56f0*/  UISETP.NE.AND UP0, UPT, UR4, 0x2, UPT ;  /* 0x000000020400788c */ /* 0x000fc8000bf05270 */
[----:B-1----:R-:W-:Y:S02]  /*5700*/  USEL UR5, URZ, 0x1, UP0 ;  /* 0x00000001ff057887 */ /* 0x002fe40008000000 */
[----:B------:R-:W-:-:S04]  /*5710*/  USEL UR4, UR4, URZ, UP0 ;  /* 0x000000ff04047287 */ /* 0x000fc80008000000 */
[----:B------:R-:W-:Y:S01]  /*5720*/  ULEA UR4, UR4, UR18, 0x3 ;  /* 0x0000001204047291 */ /* 0x000fe2000f8e18ff */
[----:B--2---:R-:W-:-:S04]  /*5730*/  LOP3.LUT R2, R10, UR5, RZ, 0x3c, !PT ;  /* 0x000000050a027c12 */ /* 0x004fc8000f8e3cff */
[----:B------:R-:W-:-:S04]  /*5740*/  SHF.L.U32 R2, R2, 0x1f, RZ ;  /* 0x0000001f02027819 */ /* 0x000fc800000006ff */
[----:B------:R-:W1:Y:S02]  /*5750*/  SYNCS.PHASECHK.TRANS64.TRYWAIT P0, [UR4], R2 ;  /* 0x00000002ff0075a7 */ /* 0x000e640008001104 */
[----:B-1----:R-:W-:Y:S05]  /*5760*/  @!P0 BRA `(.L_x_101) ;  /* 0x0000007800c08947 */ /* 0x002fea0003800000 */
.L_x_257:
[----:B------:R-:W-:Y:S01]  /*5770*/  NOP ;  /* 0x0000000000007918 */ /* 0x000fe20000000000 */
[----:B-1----:R-:W1:Y:S01]  /*5780*/  LDS R0, [UR7+0x14] ;  /* 0x00001407ff007984 */ /* 0x002e620008000800 */
[----:B------:R-:W-:Y:S01]  /*5790*/  ULOP3.LUT UR4, UR19, 0xffff, URZ, 0xc0, !UPT ;  /* 0x0000ffff13047892 */ /* 0x000fe2000f8ec0ff */
[----:B------:R-:W-:Y:S01]  /*57a0*/  UMOV UR5, 0xffff ;  /* 0x0000ffff00057882 */ /* 0x000fe20000000000 */
[----:B------:R-:W-:Y:S02]  /*57b0*/  UMOV UR6, 0x1 ;  /* 0x0000000100067882 */ /* 0x000fe40000000000 */
[----:B------:R-:W-:-:S04]  /*57c0*/  USHF.R.U32.HI UR4, URZ, 0x5, UR4 ;  /* 0x00000005ff047899 */ /* 0x000fc80008011604 */
[----:B------:R-:W-:Y:S02]  /*57d0*/  USHF.L.U32 UR5, UR5, UR4, URZ ;  /* 0x0000000405057299 */ /* 0x000fe400080006ff */
[----:B------:R-:W-:-:S04]  /*57e0*/  USHF.L.U32 UR4, UR6, UR4, URZ ;  /* 0x0000000406047299 */ /* 0x000fc800080006ff */
[----:B-1----:R-:W-:-:S04]  /*57f0*/  LOP3.LUT R0, R0, UR5, RZ, 0xc0, !PT ;  /* 0x0000000500007c12 */ /* 0x002fc8000f8ec0ff */
[----:B------:R-:W-:-:S13]  /*5800*/  ISETP.NE.AND P0, PT, R0, UR5, PT ;  /* 0x0000000500007c0c */ /* 0x000fda000bf05270 */
[----:B------:R-:W-:Y:S05]  /*5810*/  @P0 BRA `(.L_x_102) ;  /* 0x0000000000580947 */ /* 0x000fea0003800000 */
[----:B------:R-:W1:Y:S02]  /*5820*/  LDS R0, [UR7+0x18] ;  /* 0x00001807ff007984 */ /* 0x000e640008000800 */
[----:B-1----:R-:W-:-:S04]  /*5830*/  LOP3.LUT R0, R0, UR4, RZ, 0xc0, !PT ;  /* 0x0000000400007c12 */ /* 0x002fc8000f8ec0ff */
[----:B------:R-:W-:-:S13]  /*5840*/  ISETP.NE.AND P0, PT, R0, UR4, PT ;  /* 0x0000000400007c0c */ /* 0x000fda000bf05270 */
[----:B------:R-:W-:Y:S05]  /*5850*/  @P0 BRA `(.L_x_103) ;  /* 0x00000000003c0947 */ /* 0x000fea0003800000 */
[----:B------:R-:W1:Y:S01]  /*5860*/  S2R R2, SR_LANEID ;  /* 0x0000000000027919 */ /* 0x000e620000000000 */
[----:B------:R-:W-:-:S06]  /*5870*/  ULOP3.LUT UR5, URZ, UR5, URZ, 0x33, !UPT ;  /* 0x00000005ff057292 */ /* 0x000fcc000f8e33ff */
[----:B------:R-:W-:-:S04]  /*5880*/  IMAD.U32 R0, RZ, RZ, UR5 ;  /* 0x00000005ff007e24 */ /* 0x000fc8000f8e00ff */
[----:B------:R2:W4:Y:S02]  /*5890*/  REDUX UR8, R0 ;  /* 0x00000000000873c4 */ /* 0x0005240000000000 */
[----:B------:R1:W-:Y:S01]  /*58a0*/  UTCATOMSWS.AND URZ, UR5 ;  /* 0x0000000500ff79e3 */ /* 0x0003e20008000000 */
[----:B--2---:R-:W-:Y:S01]  /*58b0*/  LOP3.LUT R0, RZ, UR4, RZ, 0x33, !PT ;  /* 0x00000004ff007c12 */ /* 0x004fe2000f8e33ff */
[----:B------:R-:W-:Y:S02]  /*58c0*/  VOTEU.ANY UR4, UPT, PT ;  /* 0x0000000000047886 */ /* 0x000fe400038e0100 */
[----:B------:R-:W-:Y:S02]  /*58d0*/  UFLO.U32 UR4, UR4 ;  /* 0x00000004000472bd */ /* 0x000fe400080e0000 */
[----:B------:R-:W2:Y:S04]  /*58e0*/  REDUX UR6, R0 ;  /* 0x00000000000673c4 */ /* 0x000ea80000000000 */
[----:B-1----:R-:W-:-:S02]  /*58f0*/  ISETP.EQ.U32.AND P0, PT, R2, UR4, PT ;  /* 0x0000000402007c0c */ /* 0x002fc4000bf02070 */
[----:B----4-:R-:W-:-:S11]  /*5900*/  MOV R2, UR8 ;  /* 0x0000000800027c02 */ /* 0x010fd60008000f00 */
[----:B------:R1:W-:Y:S01]  /*5910*/  @P0 ATOMS.AND RZ, [UR7+0x14], R2 ;  /* 0x00001402ffff098c */ /* 0x0003e2000a800007 */
[----:B--2---:R-:W-:-:S05]  /*5920*/  IMAD.U32 R0, RZ, RZ, UR6 ;  /* 0x00000006ff007e24 */ /* 0x004fca000f8e00ff */
[----:B------:R1:W-:Y:S01]  /*5930*/  @P0 ATOMS.AND RZ, [UR7+0x18], R0 ;  /* 0x00001800ffff098c */ /* 0x0003e2000a800007 */
[----:B------:R-:W-:Y:S05]  /*5940*/  BRA `(.L_x_104) ;  /* 0x0000000000147947 */ /* 0x000fea0003800000 */
.L_x_103:
[----:B------:R-:W-:Y:S02]  /*5950*/  MOV R2, 0x5970 ;  /* 0x0000597000027802 */ /* 0x000fe40000000f00 */
[----:B---3-5:R-:W-:Y:S05]  /*5960*/  CALL.REL.NOINC `($__internal_0_$__cuda_sm10x_tcgen05_guardrail_trap_col_being_dealloced_not_returned_by_alloc) ;  /* 0x0000007c008c7944 */ /* 0x028fea0003c00000 */
[----:B------:R-:W-:Y:S05]  /*5970*/  BRA `(.L_x_104) ;  /* 0x0000000000087947 */ /* 0x000fea0003800000 */
.L_x_102:
[----:B------:R-:W-:Y:S02]  /*5980*/  MOV R2, 0x59a0 ;  /* 0x000059a000027802 */ /* 0x000fe40000000f00 */
[----:B---3-5:R-:W-:Y:S05]  /*5990*/  CALL.REL.NOINC `($__internal_2_$__cuda_sm10x_tcgen05_guardrail_trap_unallocated_columns_being_dealloced) ;  /* 0x0000007c00987944 */ /* 0x028fea0003c00000 */
.L_x_104:
[----:B------:R-:W-:Y:S01]  /*59a0*/  NOP ;  /* 0x0000000000007918 */ /* 0x000fe20000000000 */
[----:B------:R-:W-:Y:S05]  /*59b0*/  EXIT ;  /* 0x000000000000794d */ /* 0x000fea0003800000 */
.L_x_86:
[----:B------:R-:W-:-:S09]  /*59c0*/  UISETP.NE.OR UP0, UPT, UR21, 0x3, !UP4 ;  /* 0x000000031500788c */ /* 0x000fd2000e705670 */
[----:B------:R-:W-:Y:S05]  /*59d0*/  BRA.U UP0, `(.L_x_105) ;  /* 0x0000001500607547 */ /* 0x000fea000b800000 */
[----:B------:R-:W2:Y:S01]  /*59e0*/  LDCU UR38, c[0x0][0x370] ;  /* 0x00006e00ff2677ac */ /* 0x000ea20008000800 */
[----:B------:R-:W3:Y:S01]  /*59f0*/  LDC.64 R16, c[0x0][0x348] ;  /* 0x0000d200ff107b82 */ /* 0x000ee20000000a00 */
[----:B------:R-:W-:Y:S02]  /*5a00*/  HFMA2 R13, -RZ, RZ, 0, 0 ;  /* 0x00000000ff0d7431 */ /* 0x000fe400000001ff */
[----:B------:R-:W-:Y:S01]  /*5a10*/  IMAD.MOV.U32 R15, RZ, RZ, 0x1 ;  /* 0x00000001ff0f7424 */ /* 0x000fe200078e00ff */
[----:B------:R-:W2:Y:S01]  /*5a20*/  LDCU.128 UR32, c[0x0][0xf10] ;  /* 0x0001e200ff2077ac */ /* 0x000ea20008000c00 */
[----:B------:R-:W-:Y:S01]  /*5a30*/  IMAD.MOV.U32 R14, RZ, RZ, RZ ;  /* 0x000000ffff0e7224 */ /* 0x000fe200078e00ff */
[----:B------:R-:W-:Y:S01]  /*5a40*/  MOV R7, 0x1000 ;  /* 0x0000100000077802 */ /* 0x000fe20000000f00 */
[----:B------:R-:W4:Y:S01]  /*5a50*/  LDCU UR31, c[0x0][0x374] ;  /* 0x00006e80ff1f77ac */ /* 0x000f220008000800 */
[----:B------:R-:W1:Y:S01]  /*5a60*/  LDC.64 R2, c[0x0][0xc88] ;  /* 0x00032200ff027b82 */ /* 0x000e620000000a00 */
[----:B------:R-:W4:Y:S01]  /*5a70*/  LDCU UR15, c[0x0][0xf0c] ;  /* 0x0001e180ff0f77ac */ /* 0x000f220008000800 */
[----:B------:R-:W4:Y:S06]  /*5a80*/  LDCU UR42, c[0x0][0xf20] ;  /* 0x0001e400ff2a77ac */ /* 0x000f2c0008000800 */
[----:B------:R-:W1:Y:S01]  /*5a90*/  LDC.64 R4, c[0x0][0xc90] ;  /* 0x00032400ff047b82 */ /* 0x000e620000000a00 */
[----:B------:R-:W3:Y:S01]  /*5aa0*/  LDCU UR4, c[0x0][0xf30] ;  /* 0x0001e600ff0477ac */ /* 0x000ee20008000800 */
[----:B--2---:R-:W-:-:S02]  /*5ab0*/  UIMAD.WIDE.U32 UR8, UR38, UR32, URZ ;  /* 0x00000020260872a5 */ /* 0x004fc4000f8e00ff */
[----:B----4-:R-:W-:Y:S01]  /*5ac0*/  UIMAD.WIDE.U32 UR6, UR31, UR35, URZ ;  /* 0x000000231f0672a5 */ /* 0x010fe2000f8e00ff */
[----:B------:R-:W-:Y:S01]  /*5ad0*/  UMOV UR29, 0x400 ;  /* 0x00000400001d7882 */ /* 0x000fe20000000000 */
[----:B------:R-:W-:-:S03]  /*5ae0*/  UPLOP3.LUT UP1, UPT, UPT, UPT, UPT, 0x40, 0x4 ;  /* 0x000000000004789c */ /* 0x000fc60003f2e870 */
[----:B------:R-:W-:Y:S01]  /*5af0*/  UMOV UR8, UR9 ;  /* 0x0000000900087c82 */ /* 0x000fe20008000000 */
[----:B------:R-:W-:Y:S01]  /*5b00*/  UISETP.GE.AND UP0, UPT, UR39, 0x1, UPT ;  /* 0x000000012700788c */ /* 0x000fe2000bf06270 */
[----:B------:R-:W-:Y:S01]  /*5b10*/  UMOV UR6, UR7 ;  /* 0x0000000700067c82 */ /* 0x000fe20008000000 */
[----:B------:R-:W-:Y:S01]  /*5b20*/  UISETP.NE.AND UP4, UPT, UR39, 0x1, UPT ;  /* 0x000000012700788c */ /* 0x000fe2000bf85270 */
[----:B------:R-:W2:Y:S01]  /*5b30*/  LDCU.64 UR22, c[0x0][0xf28] ;  /* 0x0001e500ff1677ac */ /* 0x000ea20008000a00 */
[----:B------:R-:W-:Y:S02]  /*5b40*/  ULEA UR29, UR56, UR29, 0x18 ;  /* 0x0000001d381d7291 */ /* 0x000fe4000f8ec0ff */
[----:B------:R-:W-:Y:S02]  /*5b50*/  UISETP.NE.AND UP6, UPT, UR15, 0x1, UPT ;  /* 0x000000010f00788c */ /* 0x000fe4000bfc5270 */
[----:B------:R-:W-:Y:S02]  /*5b60*/  UISETP.NE.AND UP5, UPT, UR34, 0x1, UPT ;  /* 0x000000012200788c */ /* 0x000fe4000bfa5270 */
[----:B------:R-:W-:-:S02]  /*5b70*/  USHF.R.U32.HI UR41, URZ, UR33, UR8 ;  /* 0x00000021ff297299 */ /* 0x000fc40008011608 */
[----:B------:R-:W-:Y:S02]  /*5b80*/  USHF.R.U32.HI UR40, URZ, UR42, UR6 ;  /* 0x0000002aff287299 */ /* 0x000fe40008011606 */
[----:B---3--:R-:W-:Y:S01]  /*5b90*/  UISETP.NE.AND UP3, UPT, UR4, 0x1, UPT ;  /* 0x000000010400788c */ /* 0x008fe2000bf65270 */
[----:B------:R-:W-:-:S10]  /*5ba0*/  UMOV UR12, URZ ;  /* 0x000000ff000c7c82 */ /* 0x000fd40008000000 */
.L_x_116:
[C---:B------:R-:W-:Y:S02]  /*5bb0*/  LEA R12, R14.reuse, UR29, 0x3 ;  /* 0x0000001d0e0c7c11 */ /* 0x040fe4000f8e18ff */
[----:B------:R-:W-:Y:S02]  /*5bc0*/  SHF.L.U32 R0, R13, 0x1f, RZ ;  /* 0x0000001f0d007819 */ /* 0x000fe400000006ff */
[----:B------:R-:W-:Y:S02]  /*5bd0*/  LEA R8, R14, UR29, 0x4 ;  /* 0x0000001d0e087c11 */ /* 0x000fe4000f8e20ff */
[----:B------:R-:W3:Y:S02]  /*5be0*/  SYNCS.PHASECHK.TRANS64.TRYWAIT P0, [R12+URZ+0x220], R0 ;  /* 0x000220000c0075a7 */ /* 0x000ee400080011ff */
[----:B---34-:R-:W-:Y:S05]  /*5bf0*/  @!P0 BRA `(.L_x_106) ;  /* 0x0000007400b48947 */ /* 0x018fea0003800000 */
.L_x_258:
        /* <DEDUP_REMOVED lines=8> */
[----:B----4-:R-:W-:Y:S11]  /*5c80*/  LOP3.LUT P0, RZ, R10, 0x1, RZ, 0xc0, !PT ;  /* 0x000000010aff7812 */ /* 0x010ff6000780c0ff */
[----:B------:R-:W-:Y:S02]  /*5c90*/  @!UPT UIADD3 URZ, UPT, UPT, URZ, URZ, URZ ;  /* 0x000000fffffff290 */ /* 0x000fe4000fffe0ff */
[----:B-1----:R-:W-:Y:S01]  /*5ca0*/  VOTEU.ANY UP2, P0 ;  /* 0x0000000000ff7886 */ /* 0x002fe20000040100 */
[----:B------:R-:W-:Y:S11]  /*5cb0*/  PLOP3.LUT P0, PT, PT, PT, UP2, 0x80, 0x8 ;  /* 0x000000000008781c */ /* 0x000ff60003f0f028 */
[----:B------:R-:W-:Y:S02]  /*5cc0*/  @!UPT UIADD3 URZ, UPT, UPT, URZ, URZ, URZ ;  /* 0x000000fffffff290 */ /* 0x000fe4000fffe0ff */
[----:B---3--:R-:W-:Y:S02]  /*5cd0*/  @P0 SHF.R.U32.HI R0, RZ, 0x10, R9 ;  /* 0x00000010ff000819 */ /* 0x008fe40000011609 */
[----:B------:R-:W-:Y:S02]  /*5ce0*/  @P0 MOV R6, R8 ;  /* 0x0000000800060202 */ /* 0x000fe40000000f00 */
[----:B------:R-:W-:Y:S01]  /*5cf0*/  @P0 R2UR UR4, R0 ;  /* 0x00000000000402ca */ /* 0x000fe200000e0000 */
[----:B------:R-:W-:Y:S01]  /*5d00*/  VIADD R0, R12, 0x230 ;  /* 0x000002300c007836 */ /* 0x000fe20000000000 */
[----:B------:R-:W-:Y:S02]  /*5d10*/  @P0 LOP3.LUT R8, R9, 0xffff, RZ, 0xc0, !PT ;  /* 0x0000ffff09080812 */ /* 0x000fe400078ec0ff */
[----:B------:R-:W-:Y:S02]  /*5d20*/  @P0 R2UR UR6, R6 ;  /* 0x00000000060602ca */ /* 0x000fe400000e0000 */
[----:B------:R-:W-:Y:S02]  /*5d30*/  PRMT R0, RZ, 0x654, R0 ;  /* 0x00000654ff007816 */ /* 0x000fe40000000000 */
[----:B------:R-:W-:Y:S02]  /*5d40*/  @P0 R2UR UR5, R8 ;  /* 0x00000000080502ca */ /* 0x000fe400000e0000 */
[----:B------:R1:W-:Y:S03]  /*5d50*/  SYNCS.ARRIVE.TRANS64.RED.A1T0 RZ, [R0+URZ], RZ ;  /* 0x000000ff00ff79a7 */ /* 0x0003e600081004ff */
[----:B------:R-:W-:Y:S04]  /*5d60*/  @UP2 UMOV UR30, UR4 ;  /* 0x00000004001e2c82 */ /* 0x000fe80008000000 */
[----:B------:R-:W-:Y:S04]  /*5d70*/  @UP2 UMOV UR14, UR6 ;  /* 0x00000006000e2c82 */ /* 0x000fe80008000000 */
[----:B------:R-:W-:Y:S01]  /*5d80*/  @UP2 UMOV UR13, UR5 ;  /* 0x00000005000d2c82 */ /* 0x000fe20008000000 */
[----:B------:R-:W-:Y:S05]  /*5d90*/  BRA.U !UP0, `(.L_x_107) ;  /* 0x0000000108a47547 */ /* 0x000fea000b800000 */
[----:B------:R-:W-:Y:S02]  /*5da0*/  UIMAD.WIDE.U32 UR8, UR13, UR35, URZ ;  /* 0x000000230d0872a5 */ /* 0x000fe4000f8e00ff */
[----:B------:R-:W-:Y:S02]  /*5db0*/  UIMAD.WIDE.U32 UR10, UR14, UR32, URZ ;  /* 0x000000200e0a72a5 */ /* 0x000fe4000f8e00ff */
[----:B------:R-:W-:Y:S02]  /*5dc0*/  USEL UR4, UR31, UR40, !UP5 ;  /* 0x000000281f047287 */ /* 0x000fe4000e800000 */
[----:B------:R-:W-:Y:S02]  /*5dd0*/  USEL UR7, UR38, UR41, !UP6 ;  /* 0x0000002926077287 */ /* 0x000fe4000f000000 */
[----:B--2---:R-:W-:Y:S02]  /*5de0*/  UIMAD.WIDE.U32 UR16, UR4, UR22, URZ ;  /* 0x00000016041072a5 */ /* 0x004fe4000f8e00ff */
[----:B------:R-:W-:Y:S01]  /*5df0*/  UIMAD.WIDE.U32 UR18, UR7, UR22, URZ ;  /* 0x00000016071272a5 */ /* 0x000fe2000f8e00ff */
[----:B------:R-:W-:Y:S02]  /*5e00*/  UMOV UR5, UR9 ;  /* 0x0000000900057c82 */ /* 0x000fe40008000000 */
[----:B------:R-:W-:Y:S03]  /*5e10*/  USHF.R.U32.HI UR6, URZ, UR42, UR5 ;  /* 0x0000002aff067299 */ /* 0x000fe60008011605 */
[----:B------:R-:W-:Y:S01]  /*5e20*/  UMOV UR5, UR11 ;  /* 0x0000000b00057c82 */ /* 0x000fe20008000000 */
[----:B------:R-:W-:Y:S02]  /*5e30*/  USEL UR6, UR13, UR6, !UP5 ;  /* 0x000000060d067287 */ /* 0x000fe4000e800000 */
[----:B------:R-:W-:Y:S02]  /*5e40*/  USHF.R.U32.HI UR8, URZ, UR33, UR5 ;  /* 0x00000021ff087299 */ /* 0x000fe40008011605 */
[----:B------:R-:W-:Y:S01]  /*5e50*/  UIMAD.WIDE.U32 UR10, UR6, UR22, URZ ;  /* 0x00000016060a72a5 */ /* 0x000fe2000f8e00ff */
[----:B------:R-:W-:Y:S02]  /*5e60*/  UMOV UR5, UR17 ;  /* 0x0000001100057c82 */ /* 0x000fe40008000000 */
[----:B------:R-:W-:Y:S03]  /*5e70*/  @UP4 USHF.R.U32.HI UR4, URZ, UR23, UR5 ;  /* 0x00000017ff044299 */ /* 0x000fe60008011605 */
[----:B------:R-:W-:Y:S01]  /*5e80*/  UMOV UR5, UR19 ;  /* 0x0000001300057c82 */ /* 0x000fe20008000000 */
[----:B------:R-:W-:Y:S02]  /*5e90*/  UIMAD UR4, UR39, UR4, URZ ;  /* 0x00000004270472a4 */ /* 0x000fe4000f8e02ff */
[----:B------:R-:W-:Y:S02]  /*5ea0*/  @UP4 USHF.R.U32.HI UR7, URZ, UR23, UR5 ;  /* 0x00000017ff074299 */ /* 0x000fe40008011605 */
[----:B------:R-:W-:Y:S02]  /*5eb0*/  USEL UR5, UR14, UR8, !UP6 ;  /* 0x000000080e057287 */ /* 0x000fe4000f000000 */
[----:B------:R-:W-:Y:S02]  /*5ec0*/  UIMAD UR8, UR39, UR7, URZ ;  /* 0x00000007270872a4 */ /* 0x000fe4000f8e02ff */
[----:B------:R-:W-:Y:S03]  /*5ed0*/  UISETP.GE.AND UP0, UPT, UR6, UR4, UPT ;  /* 0x000000040600728c */ /* 0x000fe6000bf06270 */
[----:B------:R-:W-:Y:S01]  /*5ee0*/  UMOV UR4, UR11 ;  /* 0x0000000b00047c82 */ /* 0x000fe20008000000 */
[----:B------:R-:W-:Y:S02]  /*5ef0*/  UISETP.GE.OR UP0, UPT, UR5, UR8, UP0 ;  /* 0x000000080500728c */ /* 0x000fe40008706670 */
[----:B------:R-:W-:Y:S02]  /*5f00*/  USHF.R.U32.HI UR4, URZ, UR23, UR4 ;  /* 0x00000017ff047299 */ /* 0x000fe40008011604 */
[----:B------:R-:W-:Y:S02]  /*5f10*/  UIMAD.WIDE.U32 UR8, UR5, UR22, URZ ;  /* 0x00000016050872a5 */ /* 0x000fe4000f8e00ff */
[----:B------:R-:W-:Y:S04]  /*5f20*/  USEL UR10, UR6, UR4, !UP4 ;  /* 0x00000004060a7287 */ /* 0x000fe8000e000000 */
[----:B------:R-:W-:Y:S01]  /*5f30*/  UIADD3 UR11, UPT, UPT, -UR10, URZ, URZ ;  /* 0x000000ff0a0b7290 */ /* 0x000fe2000fffe1ff */
[----:B------:R-:W-:Y:S02]  /*5f40*/  @!UP0 UMOV UR4, UR9 ;  /* 0x0000000900048c82 */ /* 0x000fe40008000000 */
[----:B------:R-:W-:Y:S02]  /*5f50*/  @!UP0 USHF.R.U32.HI UR4, URZ, UR23, UR4 ;  /* 0x00000017ff048299 */ /* 0x000fe40008011604 */
[----:B------:R-:W-:Y:S02]  /*5f60*/  UIMAD UR8, UR39, UR11, UR6 ;  /* 0x0000000b270872a4 */ /* 0x000fe4000f8e0206 */
[----:B------:R-:W-:Y:S04]  /*5f70*/  @!UP0 USEL UR4, UR5, UR4, !UP4 ;  /* 0x0000000405048287 */ /* 0x000fe8000e000000 */
[----:B------:R-:W-:Y:S02]  /*5f80*/  @!UP0 UIMAD UR7, UR7, UR8, UR4 ;  /* 0x00000008070782a4 */ /* 0x000fe4000f8e0204 */
[----:B------:R-:W-:Y:S02]  /*5f90*/  @!UP0 UIADD3 UR9, UPT, UPT, UR10, -UR4, URZ ;  /* 0x800000040a098290 */ /* 0x000fe4000fffe0ff */
[----:B------:R-:W-:Y:S02]  /*5fa0*/  UIADD3 UR8, UPT, UPT, -UR6, URZ, URZ ;  /* 0x000000ff06087290 */ /* 0x000fe4000fffe1ff */
[----:B------:R-:W-:Y:S02]  /*5fb0*/  UIADD3 UR4, UPT, UPT, -UR5, URZ, URZ ;  /* 0x000000ff05047290 */ /* 0x000fe4000fffe1ff */
[----:B------:R-:W-:Y:S03]  /*5fc0*/  @!UP0 UIMAD UR6, UR9, UR39, UR5 ;  /* 0x00000027090682a4 */ /* 0x000fe6000f8e0205 */
[----:B------:R-:W-:Y:S01]  /*5fd0*/  @!UP0 UMOV UR5, UR7 ;  /* 0x0000000700058c82 */ /* 0x000fe20008000000 */
[----:B------:R-:W-:Y:S02]  /*5fe0*/  UIMAD UR7, UR15, UR4, UR14 ;  /* 0x000000040f0772a4 */ /* 0x000fe4000f8e020e */
[----:B------:R-:W-:Y:S02]  /*5ff0*/  UIMAD UR4, UR34, UR8, UR13 ;  /* 0x00000008220472a4 */ /* 0x000fe4000f8e020d */
[----:B------:R-:W-:Y:S02]  /*6000*/  UIMAD UR14, UR5, UR15, UR7 ;  /* 0x0000000f050e72a4 */ /* 0x000fe4000f8e0207 */
[----:B------:R-:W-:Y:S11]  /*6010*/  UIMAD UR13, UR6, UR34, UR4 ;  /* 0x00000022060d72a4 */ /* 0x000ff6000f8e0204 */
[----:B------:R-:W-:Y:S01]  /*6020*/  @!UPT UIADD3 URZ, UPT, UPT, URZ, URZ, URZ ;  /* 0x000000fffffff290 */ /* 0x000fe2000fffe0ff */
.L_x_107:
[----:B------:R-:W3:Y:S01]  /*6030*/  @!UP3 LDCU.128 UR8, c[0x0][0xf10] ;  /* 0x0001e200ff08b7ac */ /* 0x000ee20008000c00 */
[C---:B------:R-:W-:Y:S02]  /*6040*/  ISETP.NE.U32.AND P1, PT, R4.reuse, RZ, PT ;  /* 0x000000ff0400720c */ /* 0x040fe40003f25070 */
[----:B------:R-:W-:Y:S02]  /*6050*/  ISETP.NE.U32.AND P0, PT, R4, RZ, PT ;  /* 0x000000ff0400720c */ /* 0x000fe40003f05070 */
[C---:B------:R-:W-:Y:S02]  /*6060*/  ISETP.NE.AND.EX P1, PT, R5.reuse, RZ, PT, P1 ;  /* 0x000000ff0500720c */ /* 0x040fe40003f25310 */
[----:B------:R-:W-:Y:S01]  /*6070*/  ISETP.NE.AND.EX P0, PT, R5, RZ, PT, P0 ;  /* 0x000000ff0500720c */ /* 0x000fe20003f05300 */
[----:B------:R-:W4:Y:S01]  /*6080*/  @!UP3 LDCU UR5, c[0x0][0xf0c] ;  /* 0x0001e180ff05b7ac */ /* 0x000f220008000800 */
[----:B------:R-:W-:Y:S02]  /*6090*/  USHF.L.U32 UR26, UR20, 0x6, URZ ;  /* 0x00000006141a7899 */ /* 0x000fe400080006ff */
[----:B------:R-:W-:Y:S02]  /*60a0*/  USHF.L.U32 UR27, UR27, 0x7, URZ ;  /* 0x000000071b1b7899 */ /* 0x000fe400080006ff */
[----:B---3--:R-:W-:Y:S07]  /*60b0*/  UIMAD.WIDE.U32 UR6, UR14, UR8, URZ ;  /* 0x000000080e0672a5 */ /* 0x008fee000f8e00ff */
[----:B------:R-:W-:Y:S01]  /*60c0*/  @!UP3 UMOV UR4, UR7 ;  /* 0x000000070004bc82 */ /* 0x000fe20008000000 */
[----:B----4-:R-:W-:Y:S02]  /*60d0*/  @!UP3 UISETP.NE.AND UP0, UPT, UR5, 0x1, UPT ;  /* 0x000000010500b88c */ /* 0x010fe4000bf05270 */
[----:B------:R-:W-:Y:S02]  /*60e0*/  @!UP3 USHF.R.U32.HI UR4, URZ, UR9, UR4 ;  /* 0x00000009ff04b299 */ /* 0x000fe40008011604 */
[----:B------:R-:W-:Y:S02]  /*60f0*/  UIMAD.WIDE.U32 UR6, UR13, UR11, URZ ;  /* 0x0000000b0d0672a5 */ /* 0x000fe4000f8e00ff */
[----:B------:R-:W-:Y:S02]  /*6100*/  @!UP3 USEL UR8, UR14, UR4, !UP0 ;  /* 0x000000040e08b287 */ /* 0x000fe4000c000000 */
[----:B------:R-:W-:Y:S03]  /*6110*/  @!UP3 UISETP.NE.AND UP0, UPT, UR10, 0x1, UPT ;  /* 0x000000010a00b88c */ /* 0x000fe6000bf05270 */
[----:B------:R-:W-:Y:S02]  /*6120*/  @!UP3 UMOV UR6, UR7 ;  /* 0x000000070006bc82 */ /* 0x000fe40008000000 */
[----:B------:R-:W3:Y:S02]  /*6130*/  @!UP3 LDCU UR4, c[0x0][0xf20] ;  /* 0x0001e400ff04b7ac */ /* 0x000ee40008000800 */
[----:B---3--:R-:W-:Y:S04]  /*6140*/  @!UP3 USHF.R.U32.HI UR6, URZ, UR4, UR6 ;  /* 0x00000004ff06b299 */ /* 0x008fe80008011606 */
[----:B------:R-:W-:Y:S04]  /*6150*/  @!UP3 USEL UR6, UR13, UR6, !UP0 ;  /* 0x000000060d06b287 */ /* 0x000fe8000c000000 */
[----:B------:R-:W-:Y:S02]  /*6160*/  @!UP3 UIADD3 UR4, UPT, UPT, -UR8, UR6, URZ ;  /* 0x000000060804b290 */ /* 0x000fe4000fffe1ff */
[----:B------:R-:W-:Y:S02]  /*6170*/  @!UP3 UIADD3 UR6, UPT, UPT, UR8, -UR6, URZ ;  /* 0x800000060806b290 */ /* 0x000fe4000fffe0ff */
[----:B------:R-:W-:Y:S02]  /*6180*/  @!UP3 UIMAD UR14, UR4, UR5, UR14 ;  /* 0x00000005040eb2a4 */ /* 0x000fe4000f8e020e */
[----:B------:R-:W-:Y:S01]  /*6190*/  @!UP3 UIMAD UR13, UR6, UR10, UR13 ;  /* 0x0000000a060db2a4 */ /* 0x000fe2000f8e020d */
[----:B------:R-:W-:Y:S11]  /*61a0*/  BRA.U UP1, `(.L_x_108) ;  /* 0x0000000101107547 */ /* 0x000ff6000b800000 */
[----:B------:R-:W-:Y:S04]  /*61b0*/  MOV R6, UR49 ;  /* 0x0000003100067c02 */ /* 0x000fe80008000f00 */
[----:B------:R-:W-:Y:S04]  /*61c0*/  SHF.L.U32 R6, R6, 0x1f, RZ ;  /* 0x0000001f06067819 */ /* 0x000fe800000006ff */
[----:B------:R-:W3:Y:S02]  /*61d0*/  SYNCS.PHASECHK.TRANS64.TRYWAIT P2, [UR29+0x218], R6 ;  /* 0x00021806ff0075a7 */ /* 0x000ee4000804111d */
[----:B---3--:R-:W-:Y:S05]  /*61e0*/  @!P2 BRA `(.L_x_109) ;  /* 0x00000070004ca947 */ /* 0x008fea0003800000 */
.L_x_108:
[----:B------:R-:W-:Y:S05]  /*61f0*/  @!P1 BRA `(.L_x_110) ;  /* 0x0000000000309947 */ /* 0x000fea0003800000 */
[----:B------:R-:W-:Y:S01]  /*6200*/  ISETP.NE.U32.AND P1, PT, R2, RZ, PT ;  /* 0x000000ff0200720c */ /* 0x000fe20003f25070 */
[----:B------:R-:W3:Y:S01]  /*6210*/  LDCU.64 UR4, c[0x0][0x358] ;  /* 0x00006b00ff0477ac */ /* 0x000ee20008000a00 */
[----:B------:R-:W-:Y:S02]  /*6220*/  IMAD.MOV.U32 R85, RZ, RZ, 0x1 ;  /* 0x00000001ff557424 */ /* 0x000fe400078e00ff */
[----:B------:R-:W-:Y:S11]  /*6230*/  ISETP.NE.AND.EX P1, PT, R3, RZ, PT, P1 ;  /* 0x000000ff0300720c */ /* 0x000ff60003f25310 */
[----:B------:R-:W-:Y:S02]  /*6240*/  @!UPT UIADD3 URZ, UPT, UPT, URZ, URZ, URZ ;  /* 0x000000fffffff290 */ /* 0x000fe4000fffe0ff */
[----:B------:R-:W4:Y:S01]  /*6250*/  @P1 LDC.64 R8, c[0x0][0xc88] ;  /* 0x00032200ff081b82 */ /* 0x000f220000000a00 */
[----:B-1----:R-:W-:Y:S04]  /*6260*/  @P1 IMAD R0, R4, UR44, RZ ;  /* 0x0000002c04001c24 */ /* 0x002fe8000f8e02ff */
[----:B----4-:R-:W-:Y:S04]  /*6270*/  @P1 IMAD.WIDE R8, R0, 0x4, R8 ;  /* 0x0000000400081825 */ /* 0x010fe800078e0208 */
[----:B------:R-:W-:Y:S01]  /*6280*/  HFMA2 R0, -RZ, RZ, 0, 5.9604644775390625e-08 ;  /* 0x00000001ff007431 */ /* 0x000fe200000001ff */
[----:B---3-5:R3:W5:Y:S04]  /*6290*/  @P1 LDG.E R45, desc[UR4][R8.64] ;  /* 0x00000004082d1981 */ /* 0x028768000c1e1900 */
[----:B------:R-:W-:Y:S01]  /*62a0*/  @!P1 PRMT R85, R0, 0x7610, R85 ;  /* 0x0000761000559816 */ /* 0x000fe20000000055 */
[----:B---3--:R-:W4:Y:S06]  /*62b0*/  @!P1 LDC R45, c[0x0][0xc80] ;  /* 0x00032000ff2d9b82 */ /* 0x008f2c0000000800 */
.L_x_110:
[----:B----45:R-:W-:Y:S01]  /*62c0*/  @!P0 FSETP.EQ.AND P1, PT, R45, RZ, PT ;  /* 0x000000ff2d00820b */ /* 0x030fe20003f22000 */
[----:B------:R-:W-:Y:S01]  /*62d0*/  @!UPT UIADD3 URZ, UPT, UPT, URZ, URZ, URZ ;  /* 0x000000fffffff290 */ /* 0x000fe2000fffe0ff */
[----:B------:R-:W-:Y:S11]  /*62e0*/  @!P0 BRA `(.L_x_111) ;  /* 0x0000000000188947 */ /* 0x000ff60003800000 */
[----:B------:R-:W-:Y:S02]  /*62f0*/  LOP3.LUT P0, RZ, R85, 0xff, RZ, 0xc0, !PT ;  /* 0x000000ff55ff7812 */ /* 0x000fe4000780c0ff */
[----:B------:R-:W-:Y:S04]  /*6300*/  ISETP.NE.U32.AND P1, PT, R2, RZ, PT ;  /* 0x000000ff0200720c */ /* 0x000fe80003f25070 */
[----:B------:R-:W-:Y:S04]  /*6310*/  ISETP.NE.AND.EX P1, PT, R3, RZ, PT, P1 ;  /* 0x000000ff0300720c */ /* 0x000fe80003f25310 */
[----:B------:R-:W-:Y:S03]  /*6320*/  PLOP3.LUT P1, PT, P1, PT, PT, 0x8, 0x80 ;  /* 0x000000000080781c */ /* 0x000fe60000f2e170 */
[----:B------:R-:W-:Y:S11]  /*6330*/  @P0 FSETP.EQ.AND P1, PT, R45, RZ, PT ;  /* 0x000000ff2d00020b */ /* 0x000ff60003f22000 */
[----:B------:R-:W-:Y:S02]  /*6340*/  @!UPT UIADD3 URZ, UPT, UPT, URZ, URZ, URZ ;  /* 0x000000fffffff290 */ /* 0x000fe4000fffe0ff */
.L_x_111:
[----:B------:R-:W-:Y:S01]  /*6350*/  ULEA UR4, UR12, UR29, 0x3 ;  /* 0x0000001d0c047291 */ /* 0x000fe2000f8e18ff */
[----:B------:R-:W-:Y:S02]  /*6360*/  SHF.L.U32 R9, R15, 0x1f, RZ ;  /* 0x0000001f0f097819 */ /* 0x000fe400000006ff */
[----:B------:R-:W-:Y:S04]  /*6370*/  ELECT P0, URZ, PT ;  /* 0x0000000000ff782f */ /* 0x000fe80003800000 */
[----:B------:R-:W-:Y:S02]  /*6380*/  PLOP3.LUT P1, PT, P1, P0, PT, 0xf2, 0x2f ;  /* 0x00000000002f781c */ /* 0x000fe40000f21e72 */
[----:B------:R-:W3:Y:S11]  /*6390*/  SYNCS.PHASECHK.TRANS64.TRYWAIT P2, [UR4+0x1f8], R9 ;  /* 0x0001f809ff0075a7 */ /* 0x000ef60008041104 */
[----:B------:R-:W-:Y:S05]  /*63a0*/  @!P1 IADD3 R8, P0, PT, R16, 0x980, RZ ;  /* 0x0000098010089810 */ /* 0x000fea0007f1e0ff */
[----:B-1----:R-:W-:Y:S01]  /*63b0*/  @!P1 IMAD.X R6, RZ, RZ, R17, P0 ;  /* 0x000000ffff069224 */ /* 0x002fe200000e0611 */
[----:B---3--:R-:W-:Y:S07]  /*63c0*/  @!P2 BRA `(.L_x_112) ;  /* 0x0000006c00eca947 */ /* 0x008fee0003800000 */
.L_x_261:
[----:B------:R-:W-:Y:S01]  /*63d0*/  @!P1 R2UR UR7, R6 ;  /* 0x00000000060792ca */ /* 0x000fe200000e0000 */
[----:B------:R-:W-:Y:S01]  /*63e0*/  UIADD3 UR5, UPT, UPT, UR12, 0x1, URZ ;  /* 0x000000010c057890 */ /* 0x000fe2000fffe0ff */
[----:B------:R-:W-:Y:S01]  /*63f0*/  @!P1 R2UR UR6, R8 ;  /* 0x00000000080692ca */ /* 0x000fe200000e0000 */
[----:B------:R-:W-:Y:S01]  /*6400*/  UIADD3 UR25, UPT, UPT, UR4, 0x1e0, URZ ;  /* 0x000001e004197890 */ /* 0x000fe2000fffe0ff */
[----:B-1----:R-:W-:Y:S01]  /*6410*/  @!P1 IMAD.MOV.U32 R0, RZ, RZ, 0x1000 ;  /* 0x00001000ff009424 */ /* 0x002fe200078e00ff */
[----:B------:R-:W-:Y:S01]  /*6420*/  UISETP.NE.AND UP0, UPT, UR5, 0x3, UPT ;  /* 0x000000030500788c */ /* 0x000fe2000bf05270 */
[----:B------:R-:W-:Y:S01]  /*6430*/  UMOV UR18, 0x0 ;  /* 0x0000000000127882 */ /* 0x000fe20000000000 */
[----:B------:R-:W-:Y:S02]  /*6440*/  UMOV UR19, 0x10000000 ;  /* 0x1000000000137882 */ /* 0x000fe40000000000 */
[----:B------:R-:W-:Y:S02]  /*6450*/  USEL UR5, UR5, URZ, UP0 ;  /* 0x000000ff05057287 */ /* 0x000fe40008000000 */
[----:B------:R-:W-:Y:S02]  /*6460*/  USEL UR9, URZ, 0x1, UP0 ;  /* 0x00000001ff097887 */ /* 0x000fe40008000000 */
[----:B------:R-:W-:Y:S01]  /*6470*/  IMAD.U32 R9, RZ, RZ, UR7 ;  /* 0x00000007ff097e24 */ /* 0x000fe2000f8e00ff */
[----:B------:R-:W-:Y:S01]  /*6480*/  VOTEU.ALL UP0, P1 ;  /* 0x0000000000ff7886 */ /* 0x000fe20000800000 */
[----:B------:R-:W-:Y:S01]  /*6490*/  IMAD.U32 R8, RZ, RZ, UR6 ;  /* 0x00000006ff087e24 */ /* 0x000fe2000f8e00ff */
[----:B------:R-:W-:Y:S01]  /*64a0*/  UMOV UR28, UR44 ;  /* 0x0000002c001c7c82 */ /* 0x000fe20008000000 */
[----:B------:R-:W-:Y:S01]  /*64b0*/  UMOV UR11, UR27 ;  /* 0x0000001b000b7c82 */ /* 0x000fe20008000000 */
[----:B------:R-:W-:Y:S01]  /*64c0*/  @!P1 R2UR UR17, R9 ;  /* 0x00000000091192ca */ /* 0x000fe200000e0000 */
[----:B------:R-:W-:Y:S01]  /*64d0*/  @!UP0 ULEA UR6, UR12, UR29, 0xc ;  /* 0x0000001d0c068291 */ /* 0x000fe2000f8e60ff */
[----:B------:R-:W-:Y:S01]  /*64e0*/  @!P1 R2UR UR16, R8 ;  /* 0x00000000081092ca */ /* 0x000fe200000e0000 */
[----:B------:R-:W-:Y:S01]  /*64f0*/  @!UP0 UIADD3 UR10, UPT, UPT, UR26, 0x20, URZ ;  /* 0x000000201a0a8890 */ /* 0x000fe2000fffe0ff */
[----:B------:R-:W-:Y:S01]  /*6500*/  LOP3.LUT R9, R15, UR9, RZ, 0x3c, !PT ;  /* 0x000000090f097c12 */ /* 0x000fe2000f8e3cff */
[----:B------:R-:W-:Y:S01]  /*6510*/  @!UP0 UIADD3 UR24, UPT, UPT, UR6, 0x300, URZ ;  /* 0x0000030006188890 */ /* 0x000fe2000fffe0ff */
[----:B------:R-:W-:Y:S01]  /*6520*/  @!P1 IADD3 R8, P0, PT, R16, 0x980, RZ ;  /* 0x0000098010089810 */ /* 0x000fe20007f1e0ff */
[----:B------:R-:W-:Y:S01]  /*6530*/  @!UP0 UIADD3 UR8, UPT, UPT, UR6, 0xb00, URZ ;  /* 0x00000b0006088890 */ /* 0x000fe2000fffe0ff */
[----:B------:R-:W-:Y:S01]  /*6540*/  SHF.L.U32 R10, R9, 0x1f, RZ ;  /* 0x0000001f090a7819 */ /* 0x000fe200000006ff */
[----:B------:R-:W-:Y:S01]  /*6550*/  VOTEU.ALL UP0, P1 ;  /* 0x0000000000ff7886 */ /* 0x000fe20000800000 */
[----:B------:R-:W-:Y:S01]  /*6560*/  UMOV UR12, UR44 ;  /* 0x0000002c000c7c82 */ /* 0x000fe20008000000 */
[----:B------:R-:W-:Y:S01]  /*6570*/  UMOV UR9, UR25 ;  /* 0x0000001900097c82 */ /* 0x000fe20008000000 */
[----:B------:R-:W-:Y:S01]  /*6580*/  UPRMT UR6, UR56, 0x654, UR25 ;  /* 0x0000065438067896 */ /* 0x000fe20008000019 */
[----:B------:R-:W-:Y:S01]  /*6590*/  @!P1 IMAD.X R6, RZ, RZ, R17, P0 ;  /* 0x000000ffff069224 */ /* 0x000fe200000e0611 */
[----:B------:R-:W-:Y:S01]  /*65a0*/  ULEA UR7, UR5, UR29, 0x3 ;  /* 0x0000001d05077291 */ /* 0x000fe2000f8e18ff */
[----:B------:R1:W-:Y:S01]  /*65b0*/  @!UP0 UTMALDG.3D [UR24], [UR16], desc[UR18] ;  /* 0x00001218100085b4 */ /* 0x0003e20008011000 */
[----:B------:R-:W-:Y:S05]  /*65c0*/  VOTEU.ALL UP0, P1 ;  /* 0x0000000000ff7886 */ /* 0x000fea0000800000 */
[----:B------:R1:W-:Y:S01]  /*65d0*/  @!UP0 UTMALDG.3D [UR8], [UR16], desc[UR18] ;  /* 0x00001208100085b4 */ /* 0x0003e20008011000 */
[----:B------:R1:W-:Y:S01]  /*65e0*/  @!P1 SYNCS.ARRIVE.TRANS64.RED.A0TR RZ, [UR4+0x1e0], R0 ;  /* 0x0001e000ffff99a7 */ /* 0x0003e20008300404 */
[----:B------:R-:W-:Y:S01]  /*65f0*/  SYNCS.ARRIVE.TRANS64.RED.A1T0 RZ, [UR6], RZ ;  /* 0x000000ffffff79a7 */ /* 0x000fe20008100406 */
[----:B------:R-:W3:Y:S02]  /*6600*/  SYNCS.PHASECHK.TRANS64.TRYWAIT P2, [UR7+0x1f8], R10 ;  /* 0x0001f80aff0075a7 */ /* 0x000ee40008041107 */
[----:B-1-3--:R-:W-:Y:S05]  /*6610*/  @!P2 BRA `(.L_x_113) ;  /* 0x0000006c0070a947 */ /* 0x00afea0003800000 */
.L_x_263:
[----:B------:R-:W-:Y:S01]  /*6620*/  @!P1 R2UR UR6, R8 ;  /* 0x00000000080692ca */ /* 0x000fe200000e0000 */
[----:B------:R-:W-:Y:S01]  /*6630*/  UIADD3 UR4, UPT, UPT, UR5, 0x1, URZ ;  /* 0x0000000105047890 */ /* 0x000fe2000fffe0ff */
[----:B------:R-:W-:Y:S01]  /*6640*/  @!P1 R2UR UR8, R6 ;  /* 0x00000000060892ca */ /* 0x000fe200000e0000 */
[----:B------:R-:W-:Y:S01]  /*6650*/  UIADD3 UR17, UPT, UPT, UR7, 0x1e0, URZ ;  /* 0x000001e007117890 */ /* 0x000fe2000fffe0ff */
[----:B-1----:R-:W-:Y:S01]  /*6660*/  @!P1 IMAD.MOV.U32 R0, RZ, RZ, 0x1000 ;  /* 0x00001000ff009424 */ /* 0x002fe200078e00ff */
[----:B------:R-:W-:Y:S01]  /*6670*/  UISETP.NE.AND UP0, UPT, UR4, 0x3, UPT ;  /* 0x000000030400788c */ /* 0x000fe2000bf05270 */
[----:B------:R-:W-:Y:S01]  /*6680*/  @!P1 IADD3 R8, P0, PT, R16, 0x980, RZ ;  /* 0x0000098010089810 */ /* 0x000fe20007f1e0ff */
[----:B------:R-:W-:Y:S01]  /*6690*/  UMOV UR36, 0x0 ;  /* 0x0000000000247882 */ /* 0x000fe20000000000 */
[----:B------:R-:W-:Y:S01]  /*66a0*/  UMOV UR37, 0x10000000 ;  /* 0x1000000000257882 */ /* 0x000fe20000000000 */
[----:B------:R-:W-:Y:S01]  /*66b0*/  USEL UR9, URZ, 0x1, UP0 ;  /* 0x00000001ff097887 */ /* 0x000fe20008000000 */
[----:B------:R-:W-:Y:S01]  /*66c0*/  UMOV UR18, UR26 ;  /* 0x0000001a00127c82 */ /* 0x000fe20008000000 */
[----:B------:R-:W-:Y:S02]  /*66d0*/  UMOV UR20, UR44 ;  /* 0x0000002c00147c82 */ /* 0x000fe40008000000 */
[----:B------:R-:W-:Y:S01]  /*66e0*/  IMAD.U32 R10, RZ, RZ, UR6 ;  /* 0x00000006ff0a7e24 */ /* 0x000fe2000f8e00ff */
[----:B------:R-:W-:Y:S01]  /*66f0*/  USEL UR6, UR4, URZ, UP0 ;  /* 0x000000ff04067287 */ /* 0x000fe20008000000 */
[----:B------:R-:W-:Y:S01]  /*6700*/  IMAD.U32 R11, RZ, RZ, UR8 ;  /* 0x00000008ff0b7e24 */ /* 0x000fe2000f8e00ff */
[----:B------:R-:W-:Y:S01]  /*6710*/  VOTEU.ALL UP0, P1 ;  /* 0x0000000000ff7886 */ /* 0x000fe20000800000 */
[----:B------:R-:W-:Y:S01]  /*6720*/  LOP3.LUT R9, R9, UR9, RZ, 0x3c, !PT ;  /* 0x0000000909097c12 */ /* 0x000fe2000f8e3cff */
[----:B------:R-:W-:Y:S01]  /*6730*/  UMOV UR12, UR44 ;  /* 0x0000002c000c7c82 */ /* 0x000fe20008000000 */
[----:B------:R-:W-:Y:S01]  /*6740*/  @!P1 R2UR UR24, R10 ;  /* 0x000000000a1892ca */ /* 0x000fe200000e0000 */
[----:B------:R-:W-:Y:S01]  /*6750*/  UMOV UR9, UR17 ;  /* 0x0000001100097c82 */ /* 0x000fe20008000000 */
[----:B------:R-:W-:Y:S01]  /*6760*/  @!P1 R2UR UR25, R11 ;  /* 0x000000000b1992ca */ /* 0x000fe200000e0000 */
[----:B------:R-:W-:Y:S01]  /*6770*/  @!UP0 ULEA UR5, UR5, UR29, 0xc ;  /* 0x0000001d05058291 */ /* 0x000fe2000f8e60ff */
[----:B------:R-:W-:Y:S01]  /*6780*/  SHF.L.U32 R10, R9, 0x1f, RZ ;  /* 0x0000001f090a7819 */ /* 0x000fe200000006ff */
[----:B------:R-:W-:Y:S01]  /*6790*/  @!UP0 UIADD3 UR19, UPT, UPT, UR27, 0x40, URZ ;  /* 0x000000401b138890 */ /* 0x000fe2000fffe0ff */
[----:B------:R-:W-:Y:S01]  /*67a0*/  @!P1 IMAD.X R6, RZ, RZ, R17, P0 ;  /* 0x000000ffff069224 */ /* 0x000fe200000e0611 */
[----:B------:R-:W-:Y:S02]  /*67b0*/  @!UP0 UIADD3 UR16, UPT, UPT, UR5, 0x300, URZ ;  /* 0x0000030005108890 */ /* 0x000fe4000fffe0ff */
[----:B------:R-:W-:Y:S02]  /*67c0*/  @!UP0 UIADD3 UR8, UPT, UPT, UR5, 0xb00, URZ ;  /* 0x00000b0005088890 */ /* 0x000fe4000fffe0ff */
[----:B------:R-:W-:Y:S01]  /*67d0*/  @!UP0 UIADD3 UR10, UPT, UPT, UR26, 0x20, URZ ;  /* 0x000000201a0a8890 */ /* 0x000fe2000fffe0ff */
[----:B------:R-:W-:Y:S01]  /*67e0*/  VOTEU.ALL UP0, P1 ;  /* 0x0000000000ff7886 */ /* 0x000fe20000800000 */
[----:B------:R-:W-:Y:S01]  /*67f0*/  UMOV UR11, UR19 ;  /* 0x00000013000b7c82 */ /* 0x000fe20008000000 */
[----:B------:R-:W-:Y:S02]  /*6800*/  UPRMT UR4, UR56, 0x654, UR17 ;  /* 0x0000065438047896 */ /* 0x000fe40008000011 */
        /* <DEDUP_REMOVED lines=8> */
.L_x_265:
[----:B------:R-:W-:Y:S01]  /*6890*/  @!P1 R2UR UR7, R6 ;  /* 0x00000000060792ca */ /* 0x000fe200000e0000 */
[----:B------:R-:W-:Y:S01]  /*68a0*/  UIADD3 UR4, UPT, UPT, UR6, 0x1, URZ ;  /* 0x0000000106047890 */ /* 0x000fe2000fffe0ff */
[----:B------:R-:W-:Y:S01]  /*68b0*/  @!P1 R2UR UR8, R8 ;  /* 0x00000000080892ca */ /* 0x000fe200000e0000 */
[----:B------:R-:W-:Y:S01]  /*68c0*/  UIADD3 UR18, UPT, UPT, UR26, 0x10, URZ ;  /* 0x000000101a127890 */ /* 0x000fe2000fffe0ff */
[----:B-1----:R-:W-:Y:S01]  /*68d0*/  @!P1 IMAD.MOV.U32 R0, RZ, RZ, 0x1000 ;  /* 0x00001000ff009424 */ /* 0x002fe200078e00ff */
[----:B------:R-:W-:Y:S01]  /*68e0*/  UISETP.NE.AND UP0, UPT, UR4, 0x3, UPT ;  /* 0x000000030400788c */ /* 0x000fe2000bf05270 */
[----:B------:R-:W-:Y:S01]  /*68f0*/  VIADD R14, R14, 0x1 ;  /* 0x000000010e0e7836 */ /* 0x000fe20000000000 */
[----:B------:R-:W-:Y:S02]  /*6900*/  UIADD3 UR17, UPT, UPT, UR5, 0x1e0, URZ ;  /* 0x000001e005117890 */ /* 0x000fe4000fffe0ff */
[----:B------:R-:W-:Y:S01]  /*6910*/  USEL UR21, UR4, URZ, UP0 ;  /* 0x000000ff04157287 */ /* 0x000fe20008000000 */
[----:B------:R-:W-:Y:S01]  /*6920*/  UMOV UR36, 0x0 ;  /* 0x0000000000247882 */ /* 0x000fe20000000000 */
[----:B------:R-:W-:Y:S02]  /*6930*/  UMOV UR37, 0x10000000 ;  /* 0x1000000000257882 */ /* 0x000fe40000000000 */
[----:B------:R-:W-:Y:S01]  /*6940*/  IMAD.U32 R11, RZ, RZ, UR7 ;  /* 0x00000007ff0b7e24 */ /* 0x000fe2000f8e00ff */
[----:B------:R-:W-:Y:S01]  /*6950*/  USEL UR7, URZ, 0x1, UP0 ;  /* 0x00000001ff077887 */ /* 0x000fe20008000000 */
[----:B------:R-:W-:Y:S01]  /*6960*/  IMAD.U32 R10, RZ, RZ, UR8 ;  /* 0x00000008ff0a7e24 */ /* 0x000fe2000f8e00ff */
[----:B------:R-:W-:Y:S01]  /*6970*/  VOTEU.ALL UP0, P1 ;  /* 0x0000000000ff7886 */ /* 0x000fe20000800000 */
[----:B------:R-:W-:Y:S01]  /*6980*/  UMOV UR19, UR27 ;  /* 0x0000001b00137c82 */ /* 0x000fe20008000000 */
[----:B------:R-:W-:Y:S01]  /*6990*/  @!P1 R2UR UR25, R11 ;  /* 0x000000000b1992ca */ /* 0x000fe200000e0000 */
[----:B------:R-:W-:Y:S01]  /*69a0*/  UMOV UR20, UR44 ;  /* 0x0000002c00147c82 */ /* 0x000fe20008000000 */
[----:B------:R-:W-:Y:S01]  /*69b0*/  @!P1 R2UR UR24, R10 ;  /* 0x000000000a1892ca */ /* 0x000fe200000e0000 */
[----:B------:R-:W-:Y:S01]  /*69c0*/  @!UP0 ULEA UR4, UR6, UR29, 0xc ;  /* 0x0000001d06048291 */ /* 0x000fe2000f8e60ff */
[----:B------:R-:W-:Y:S01]  /*69d0*/  LOP3.LUT R9, R9, UR7, RZ, 0x3c, !PT ;  /* 0x0000000709097c12 */ /* 0x000fe2000f8e3cff */
[----:B------:R-:W-:Y:S02]  /*69e0*/  @!UP0 UIADD3 UR10, UPT, UPT, UR26, 0x30, URZ ;  /* 0x000000301a0a8890 */ /* 0x000fe4000fffe0ff */
[----:B------:R-:W-:Y:S01]  /*69f0*/  @!UP0 UIADD3 UR16, UPT, UPT, UR4, 0x300, URZ ;  /* 0x0000030004108890 */ /* 0x000fe2000fffe0ff */
[----:B------:R-:W-:Y:S01]  /*6a00*/  SHF.L.U32 R6, R9, 0x1f, RZ ;  /* 0x0000001f09067819 */ /* 0x000fe200000006ff */
[----:B------:R-:W-:Y:S01]  /*6a10*/  @!UP0 UIADD3 UR8, UPT, UPT, UR4, 0xb00, URZ ;  /* 0x00000b0004088890 */ /* 0x000fe2000fffe0ff */
[----:B------:R-:W-:Y:S01]  /*6a20*/  VOTEU.ALL UP0, P1 ;  /* 0x0000000000ff7886 */ /* 0x000fe20000800000 */
[----:B------:R-:W-:Y:S01]  /*6a30*/  UMOV UR11, UR27 ;  /* 0x0000001b000b7c82 */ /* 0x000fe20008000000 */
[----:B------:R-:W-:Y:S01]  /*6a40*/  UMOV UR12, UR44 ;  /* 0x0000002c000c7c82 */ /* 0x000fe20008000000 */
[----:B------:R-:W-:Y:S01]  /*6a50*/  UMOV UR9, UR17 ;  /* 0x0000001100097c82 */ /* 0x000fe20008000000 */
[----:B------:R-:W-:Y:S02]  /*6a60*/  UPRMT UR6, UR56, 0x654, UR17 ;  /* 0x0000065438067896 */ /* 0x000fe40008000011 */
[----:B------:R1:W-:Y:S01]  /*6a70*/  @!UP0 UTMALDG.3D [UR16], [UR24], desc[UR36] ;  /* 0x00002410180085b4 */ /* 0x0003e20008011000 */
[----:B------:R-:W-:Y:S01]  /*6a80*/  VOTEU.ALL UP0, P1 ;  /* 0x0000000000ff7886 */ /* 0x000fe20000800000 */
[----:B------:R-:W-:Y:S04]  /*6a90*/  ULEA UR4, UR21, UR29, 0x3 ;  /* 0x0000001d15047291 */ /* 0x000fe8000f8e18ff */
[----:B------:R1:W-:Y:S01]  /*6aa0*/  @!UP0 UTMALDG.3D [UR8], [UR24], desc[UR36] ;  /* 0x00002408180085b4 */ /* 0x0003e20008011000 */
[----:B------:R1:W-:Y:S01]  /*6ab0*/  @!P1 SYNCS.ARRIVE.TRANS64.RED.A0TR RZ, [UR5+0x1e0], R0 ;  /* 0x0001e000ffff99a7 */ /* 0x0003e20008300405 */
[----:B------:R-:W-:Y:S03]  /*6ac0*/  SYNCS.ARRIVE.TRANS64.RED.A1T0 RZ, [UR6], RZ ;  /* 0x000000ffffff79a7 */ /* 0x000fe60008100406 */
[----:B------:R-:W3:Y:S02]  /*6ad0*/  SYNCS.PHASECHK.TRANS64.TRYWAIT P0, [UR4+0x1f8], R6 ;  /* 0x0001f806ff0075a7 */ /* 0x000ee40008001104 */
[----:B-1-3--:R-:W-:Y:S05]  /*6ae0*/  @!P0 BRA `(.L_x_115) ;  /* 0x00000068006c8947 */ /* 0x00afea0003800000 */
.L_x_267:
[----:B------:R-:W-:Y:S01]  /*6af0*/  UIADD3 UR17, UPT, UPT, UR4, 0x1e0, URZ ;  /* 0x000001e004117890 */ /* 0x000fe2000fffe0ff */
[----:B-1----:R-:W-:Y:S01]  /*6b00*/  @!P1 IADD3 R6, P0, PT, R16, 0x980, RZ ;  /* 0x0000098010069810 */ /* 0x002fe20007f1e0ff */
[----:B------:R-:W-:Y:S01]  /*6b10*/  UPLOP3.LUT UP1, UPT, UPT, UPT, UPT, 0x80, 0x8 ;  /* 0x000000000008789c */ /* 0x000fe20003f2f070 */
[----:B------:R-:W-:Y:S01]  /*6b20*/  R2UR UR36, R91 ;  /* 0x000000005b2472ca */ /* 0x000fe200000e0000 */
[----:B------:R-:W-:Y:S01]  /*6b30*/  UMOV UR24, 0x0 ;  /* 0x0000000000187882 */ /* 0x000fe20000000000 */
[----:B------:R-:W-:Y:S01]  /*6b40*/  @!P1 R2UR UR6, R6 ;  /* 0x00000000060692ca */ /* 0x000fe200000e0000 */
[----:B------:R-:W-:Y:S01]  /*6b50*/  @!P1 IMAD.X R0, RZ, RZ, R17, P0 ;  /* 0x000000ffff009224 */ /* 0x000fe200000e0611 */
[----:B------:R-:W-:Y:S01]  /*6b60*/  UMOV UR25, 0x10000000 ;  /* 0x1000000000197882 */ /* 0x000fe20000000000 */
[----:B------:R-:W-:Y:S01]  /*6b70*/  UMOV UR20, UR44 ;  /* 0x0000002c00147c82 */ /* 0x000fe20008000000 */
[----:B------:R-:W-:Y:S01]  /*6b80*/  UMOV UR12, UR44 ;  /* 0x0000002c000c7c82 */ /* 0x000fe20008000000 */
[----:B------:R-:W-:Y:S01]  /*6b90*/  UMOV UR9, UR17 ;  /* 0x0000001100097c82 */ /* 0x000fe20008000000 */
[----:B------:R-:W-:Y:S01]  /*6ba0*/  @!P1 R2UR UR5, R0 ;  /* 0x00000000000592ca */ /* 0x000fe200000e0000 */
[----:B------:R-:W-:Y:S01]  /*6bb0*/  VOTEU.ALL UP0, P1 ;  /* 0x0000000000ff7886 */ /* 0x000fe20000800000 */
[----:B------:R-:W-:Y:S01]  /*6bc0*/  R2UR UR28, R92 ;  /* 0x000000005c1c72ca */ /* 0x000fe200000e0000 */
[----:B------:R-:W-:Y:S01]  /*6bd0*/  UMOV UR44, UR30 ;  /* 0x0000001e002c7c82 */ /* 0x000fe20008000000 */
[C---:B------:R-:W-:Y:S02]  /*6be0*/  ISETP.NE.AND P0, PT, R14.reuse, 0x2, PT ;  /* 0x000000020e00780c */ /* 0x040fe40003f05270 */
[----:B------:R-:W-:Y:S01]  /*6bf0*/  @!UP0 UIADD3 UR19, UPT, UPT, UR27, 0x40, URZ ;  /* 0x000000401b138890 */ /* 0x000fe2000fffe0ff */
[----:B------:R-:W-:Y:S01]  /*6c00*/  IMAD.U32 R10, RZ, RZ, UR6 ;  /* 0x00000006ff0a7e24 */ /* 0x000fe2000f8e00ff */
[----:B------:R-:W-:Y:S01]  /*6c10*/  @!UP0 UIADD3 UR10, UPT, UPT, UR26, 0x30, URZ ;  /* 0x000000301a0a8890 */ /* 0x000fe2000fffe0ff */
[----:B------:R-:W-:Y:S02]  /*6c20*/  SEL R0, RZ, 0x1, P0 ;  /* 0x00000001ff007807 */ /* 0x000fe40000000000 */
[----:B------:R-:W-:Y:S02]  /*6c30*/  SEL R14, R14, RZ, P0 ;  /* 0x000000ff0e0e7207 */ /* 0x000fe40000000000 */
[----:B------:R-:W-:Y:S01]  /*6c40*/  IMAD.U32 R11, RZ, RZ, UR5 ;  /* 0x00000005ff0b7e24 */ /* 0x000fe2000f8e00ff */
[----:B------:R-:W-:Y:S01]  /*6c50*/  @!P1 R2UR UR6, R10 ;  /* 0x000000000a0692ca */ /* 0x000fe200000e0000 */
[----:B------:R-:W-:Y:S01]  /*6c60*/  @!UP0 ULEA UR5, UR21, UR29, 0xc ;  /* 0x0000001d15058291 */ /* 0x000fe2000f8e60ff */
[----:B------:R-:W-:Y:S01]  /*6c70*/  LOP3.LUT R13, R13, R0, RZ, 0x3c, !PT ;  /* 0x000000000d0d7212 */ /* 0x000fe200078e3cff */
[----:B------:R-:W-:Y:S01]  /*6c80*/  UMOV UR11, UR19 ;  /* 0x00000013000b7c82 */ /* 0x000fe20008000000 */
[----:B------:R-:W-:Y:S01]  /*6c90*/  @!P1 R2UR UR7, R11 ;  /* 0x000000000b0792ca */ /* 0x000fe200000e0000 */
[----:B------:R-:W-:Y:S02]  /*6ca0*/  @!UP0 UIADD3 UR16, UPT, UPT, UR5, 0x300, URZ ;  /* 0x0000030005108890 */ /* 0x000fe4000fffe0ff */
[----:B------:R-:W-:Y:S01]  /*6cb0*/  @!UP0 UIADD3 UR8, UPT, UPT, UR5, 0xb00, URZ ;  /* 0x00000b0005088890 */ /* 0x000fe2000fffe0ff */
[----:B------:R-:W-:Y:S01]  /*6cc0*/  VOTEU.ALL UP0, P1 ;  /* 0x0000000000ff7886 */ /* 0x000fe20000800000 */
[----:B------:R-:W-:Y:S02]  /*6cd0*/  UPRMT UR5, UR56, 0x654, UR17 ;  /* 0x0000065438057896 */ /* 0x000fe40008000011 */
[----:B------:R-:W-:Y:S06]  /*6ce0*/  UIADD3 UR27, UPT, UPT, UR14, UR28, URZ ;  /* 0x0000001c0e1b7290 */ /* 0x000fec000fffe0ff */
[----:B------:R1:W-:Y:S01]  /*6cf0*/  @!UP0 UTMALDG.3D [UR16], [UR6], desc[UR24] ;  /* 0x00001810060085b4 */ /* 0x0003e20008011000 */
[----:B------:R-:W-:Y:S05]  /*6d00*/  VOTEU.ALL UP0, P1 ;  /* 0x0000000000ff7886 */ /* 0x000fea0000800000 */
[----:B------:R3:W-:Y:S01]  /*6d10*/  @!UP0 UTMALDG.3D [UR8], [UR6], desc[UR24] ;  /* 0x00001808060085b4 */ /* 0x0007e20008011000 */
[----:B------:R4:W-:Y:S01]  /*6d20*/  @!P1 SYNCS.ARRIVE.TRANS64.RED.A0TR RZ, [UR4+0x1e0], R7 ;  /* 0x0001e007ffff99a7 */ /* 0x0009e20008300404 */
[----:B------:R-:W-:Y:S04]  /*6d30*/  UIADD3 UR4, UPT, UPT, UR21, 0x1, URZ ;  /* 0x0000000115047890 */ /* 0x000fe8000fffe0ff */
[----:B------:R-:W-:Y:S01]  /*6d40*/  UISETP.NE.AND UP0, UPT, UR4, 0x3, UPT ;  /* 0x000000030400788c */ /* 0x000fe2000bf05270 */
[----:B------:R-:W-:Y:S03]  /*6d50*/  SYNCS.ARRIVE.TRANS64.RED.A1T0 RZ, [UR5], RZ ;  /* 0x000000ffffff79a7 */ /* 0x000fe60008100405 */
[----:B------:R-:W-:Y:S06]  /*6d60*/  USEL UR5, URZ, 0x1, UP0 ;  /* 0x00000001ff057887 */ /* 0x000fec0008000000 */
[----:B------:R-:W-:Y:S01]  /*6d70*/  LOP3.LUT R15, R9, UR5, RZ, 0x3c, !PT ;  /* 0x00000005090f7c12 */ /* 0x000fe2000f8e3cff */
[----:B-1----:R-:W-:Y:S02]  /*6d80*/  UIADD3 UR20, UPT, UPT, UR13, UR36, URZ ;  /* 0x000000240d147290 */ /* 0x002fe4000fffe0ff */
[----:B---3--:R-:W-:Y:S01]  /*6d90*/  USEL UR12, UR4, URZ, UP0 ;  /* 0x000000ff040c7287 */ /* 0x008fe20008000000 */
[----:B------:R-:W-:Y:S11]  /*6da0*/  BRA.U UP2, `(.L_x_116) ;  /* 0xffffffed02807547 */ /* 0x000ff6000b83ffff */
[----:B------:R-:W-:Y:S01]  /*6db0*/  UIADD3 UR29, UPT, UPT, UR29, 0x1f8, URZ ;  /* 0x000001f81d1d7890 */ /* 0x000fe2000fffe0ff */
[----:B------:R-:W-:-:S03]  /*6dc0*/  SHF.L.U32 R2, R15, 0x1f, RZ ;  /* 0x0000001f0f027819 */ /* 0x000fc600000006ff */
[----:B------:R-:W-:-:S09]  /*6dd0*/  ULEA UR4, UR12, UR29, 0x3 ;  /* 0x0000001d0c047291 */ /* 0x000fd2000f8e18ff */
[----:B------:R-:W1:Y:S02]  /*6de0*/  SYNCS.PHASECHK.TRANS64.TRYWAIT P0, [UR4], R2 ;  /* 0x00000002ff0075a7 */ /* 0x000e640008001104 */
[----:B-1----:R-:W-:Y:S05]  /*6df0*/  @!P0 BRA `(.L_x_117) ;  /* 0x0000006400c08947 */ /* 0x002fea0003800000 */
.L_x_269:
        /* <DEDUP_REMOVED lines=9> */
.L_x_271:
[----:B------:R-:W-:-:S04]  /*6e90*/  UIADD3 UR4, UPT, UPT, UR4, 0x1, URZ ;  /* 0x0000000104047890 */ /* 0x000fc8000fffe0ff */
[----:B------:R-:W-:-:S04]  /*6ea0*/  UISETP.NE.AND UP0, UPT, UR4, 0x3, UPT ;  /* 0x000000030400788c */ /* 0x000fc8000bf05270 */
[----:B------:R-:W-:Y:S02]  /*6eb0*/  USEL UR5, URZ, 0x1, UP0 ;  /* 0x00000001ff057887 */ /* 0x000fe40008000000 */
[----:B------:R-:W-:-:S04]  /*6ec0*/  USEL UR4, UR4, URZ, UP0 ;  /* 0x000000ff04047287 */ /* 0x000fc80008000000 */
[----:B------:R-:W-:Y:S01]  /*6ed0*/  ULEA UR4, UR4, UR29, 0x3 ;  /* 0x0000001d04047291 */ /* 0x000fe2000f8e18ff */
[----:B-1----:R-:W-:-:S04]  /*6ee0*/  LOP3.LUT R2, R15, UR5, RZ, 0x3c, !PT ;  /* 0x000000050f027c12 */ /* 0x002fc8000f8e3cff */
[----:B------:R-:W-:Y:S01]  /*6ef0*/  SHF.L.U32 R2, R2, 0x1f, RZ ;  /* 0x0000001f02027819 */ /* 0x000fe200000006ff */
[----:B------:R-:W-:-:S07]  /*6f00*/  IMAD.U32 R0, RZ, RZ, UR4 ;  /* 0x00000004ff007e24 */ /* 0x000fce000f8e00ff */
.L_x_119:
[----:B-1----:R1:W3:Y:S02]  /*6f10*/  SYNCS.PHASECHK.TRANS64.TRYWAIT P0, [R0+URZ], R2 ;  /* 0x00000002000075a7 */ /* 0x0022e400080011ff */
[----:B---3--:R-:W-:Y:S05]  /*6f20*/  @!P0 NANOSLEEP.SYNCS 0x989680 ;  /* 0x009896800000895d */ /* 0x008fea0003900000 */
[----:B------:R-:W3:Y:S02]  /*6f30*/  @!P0 SYNCS.PHASECHK.TRANS64 P0, [R0+URZ], R2 ;  /* 0x00000002000085a7 */ /* 0x000ee400080010ff */
[----:B--23--:R-:W-:Y:S05]  /*6f40*/  @P0 EXIT ;  /* 0x000000000000094d */ /* 0x00cfea0003800000 */
[----:B------:R-:W-:Y:S05]  /*6f50*/  BRA `(.L_x_119) ;  /* 0xfffffffc00ec7947 */ /* 0x000fea000383ffff */
.L_x_105:
[----:B------:R-:W-:-:S06]  /*6f60*/  UISETP.GE.AND UP0, UPT, UR21, 0x4, UPT ;  /* 0x000000041500788c */ /* 0x000fcc000bf06270 */
[----:B------:R-:W-:-:S13]  /*6f70*/  PLOP3.LUT P0, PT, PT, PT, UP0, 0x80, 0x8 ;  /* 0x000000000008781c */ /* 0x000fda0003f0f008 */
[----:B-1----:R-:W-:Y:S05]  /*6f80*/  @!P0 EXIT ;  /* 0x000000000000894d */ /* 0x002fea0003800000 */
[----:B------:R-:W-:Y:S01]  /*6f90*/  BAR.SYNC.DEFER_BLOCKING 0x6, 0xa0 ;  /* 0x0182800000007b1d */ /* 0x000fe20000010000 */
[C---:B------:R-:W-:Y:S01]  /*6fa0*/  IMAD.SHL.U32 R83, R81.reuse, 0x10, RZ ;  /* 0x0000001051537824 */ /* 0x040fe200078e00ff */
[C---:B------:R-:W-:Y:S01]  /*6fb0*/  LOP3.LUT R84, R86.reuse, 0x3, RZ, 0xc0, !PT ;  /* 0x0000000356547812 */ /* 0x040fe200078ec0ff */
[C---:B------:R-:W-:Y:S01]  /*6fc0*/  IMAD.SHL.U32 R82, R81.reuse, 0x2, RZ ;  /* 0x0000000251527824 */ /* 0x040fe200078e00ff */
[----:B------:R-:W-:Y:S01]  /*6fd0*/  CS2R R78, SRZ ;  /* 0x00000000004e7805 */ /* 0x000fe2000001ff00 */
[----:B------:R-:W-:Y:S01]  /*6fe0*/  IMAD.SHL.U32 R2, R86, 0x200, RZ ;  /* 0x0000020056027824 */ /* 0x000fe200078e00ff */
[----:B------:R-:W-:Y:S01]  /*6ff0*/  UMOV UR4, 0x400 ;  /* 0x0000040000047882 */ /* 0x000fe20000000000 */
[----:B------:R-:W1:Y:S01]  /*7000*/  LDCU UR5, c[0x0][0x370] ;  /* 0x00006e00ff0577ac */ /* 0x000e620008000800 */
[----:B------:R-:W2:Y:S01]  /*7010*/  LDC.64 R74, c[0x0][0xcb0] ;  /* 0x00032c00ff4a7b82 */ /* 0x000ea20000000a00 */
[----:B------:R-:W-:Y:S01]  /*7020*/  IMAD.U32 R81, R81, 0x10000, RZ ;  /* 0x0001000051517824 */ /* 0x000fe200078e00ff */
[C---:B------:R-:W-:Y:S01]  /*7030*/  LOP3.LUT R6, R83.reuse, 0x40, RZ, 0xc0, !PT ;  /* 0x0000004053067812 */ /* 0x040fe200078ec0ff */
[----:B------:R-:W-:Y:S01]  /*7040*/  ULEA UR4, UR56, UR4, 0x18 ;  /* 0x0000000438047291 */ /* 0x000fe2000f8ec0ff */
[----:B------:R-:W-:Y:S01]  /*7050*/  LOP3.LUT R3, R83, 0x1b0, RZ, 0xc0, !PT ;  /* 0x000001b053037812 */ /* 0x000fe200078ec0ff */
[----:B------:R-:W3:Y:S01]  /*7060*/  LDCU.64 UR6, c[0x0][0xc90] ;  /* 0x00019200ff0677ac */ /* 0x000ee20008000a00 */
[----:B------:R-:W-:Y:S01]  /*7070*/  LOP3.LUT R82, R6, 0x8, R82, 0xf8, !PT ;  /* 0x0000000806527812 */ /* 0x000fe200078ef852 */
[----:B------:R-:W-:Y:S01]  /*7080*/  IMAD.MOV.U32 R80, RZ, RZ, RZ ;  /* 0x000000ffff507224 */ /* 0x000fe200078e00ff */
[----:B------:R-:W4:Y:S01]  /*7090*/  LDC.64 R72, c[0x0][0xca8] ;  /* 0x00032a00ff487b82 */ /* 0x000f220000000a00 */
[----:B------:R-:W-:Y:S01]  /*70a0*/  LOP3.LUT R2, R3, 0x200, R2, 0xf8, !PT ;  /* 0x0000020003027812 */ /* 0x000fe200078ef802 */
[----:B------:R-:W-:Y:S01]  /*70b0*/  IMAD.MOV.U32 R77, RZ, RZ, RZ ;  /* 0x000000ffff4d7224 */ /* 0x000fe200078e00ff */
[----:B------:R-:W-:Y:S01]  /*70c0*/  LOP3.LUT R81, R81, 0x200000, RZ, 0xc0, !PT ;  /* 0x0020000051517812 */ /* 0x000fe200078ec0ff */
[----:B------:R-:W2:Y:S01]  /*70d0*/  LDCU UR42, c[0x0][0xf0c] ;  /* 0x0001e180ff2a77ac */ /* 0x000ea20008000800 */
[----:B------:R-:W-:-:S02]  /*70e0*/  LOP3.LUT P0, RZ, R83, 0x40, RZ, 0xc0, !PT ;  /* 0x0000004053ff7812 */ /* 0x000fc4000780c0ff */
[----:B------:R-:W-:Y:S01]  /*70f0*/  LOP3.LUT R82, R2, R82, RZ, 0xfc, !PT ;  /* 0x0000005202527212 */ /* 0x000fe200078efcff */
[----:B------:R-:W2:Y:S01]  /*7100*/  LDS R0, [UR4+0x2b0] ;  /* 0x0002b004ff007984 */ /* 0x000ea20008000800 */
[----:B-1----:R-:W-:Y:S01]  /*7110*/  IMAD.U32 R90, RZ, RZ, UR5 ;  /* 0x00000005ff5a7e24 */ /* 0x002fe2000f8e00ff */
[----:B------:R-:W1:Y:S01]  /*7120*/  LDCU UR5, c[0x0][0x374] ;  /* 0x00006e80ff0577ac */ /* 0x000e620008000800 */
[----:B------:R-:W-:Y:S01]  /*7130*/  P2R R2, PR, RZ, 0x1 ;  /* 0x00000001ff027803 */ /* 0x000fe20000000000 */
[----:B------:R-:W-:Y:S01]  /*7140*/  UIADD3 UR4, UPT, UPT, UR4, 0x300, URZ ;  /* 0x0000030004047890 */ /* 0x000fe2000fffe0ff */
[----:B---3--:R-:W-:Y:S01]  /*7150*/  IMAD.U32 R88, RZ, RZ, UR6 ;  /* 0x00000006ff587e24 */ /* 0x008fe2000f8e00ff */
[----:B------:R-:W-:Y:S01]  /*7160*/  MOV R87, UR7 ;  /* 0x0000000700577c02 */ /* 0x000fe20008000f00 */
[----:B------:R-:W3:Y:S03]  /*7170*/  LDCU UR38, c[0x0][0xf30] ;  /* 0x0001e600ff2677ac */ /* 0x000ee60008000800 */
[----:B------:R-:W-:Y:S01]  /*7180*/  MOV R94, UR4 ;  /* 0x00000004005e7c02 */ /* 0x000fe20008000f00 */
[----:B------:R-:W2:Y:S01]  /*7190*/  LDCU.64 UR58, c[0x0][0xc88] ;  /* 0x00019100ff3a77ac */ /* 0x000ea20008000a00 */
[----:B------:R-:W2:Y:S01]  /*71a0*/  LDCU.64 UR40, c[0x0][0xf28] ;  /* 0x0001e500ff2877ac */ /* 0x000ea20008000a00 */
[----:B-1----:R-:W-:Y:S01]  /*71b0*/  IMAD.U32 R89, RZ, RZ, UR5 ;  /* 0x00000005ff597e24 */ /* 0x002fe2000f8e00ff */
[----:B------:R-:W1:Y:S01]  /*71c0*/  LDCU.128 UR60, c[0x0][0xf10] ;  /* 0x0001e200ff3c77ac */ /* 0x000e620008000c00 */
[----:B------:R-:W-:Y:S01]  /*71d0*/  UMOV UR57, 0x1 ;  /* 0x0000000100397882 */ /* 0x000fe20000000000 */
[----:B------:R-:W-:Y:S01]  /*71e0*/  UMOV UR45, URZ ;  /* 0x000000ff002d7c82 */ /* 0x000fe20008000000 */
[----:B------:R-:W-:Y:S01]  /*71f0*/  UMOV UR56, URZ ;  /* 0x000000ff00387c82 */ /* 0x000fe20008000000 */
[----:B------:R-:W-:Y:S01]  /*7200*/  UMOV UR52, URZ ;  /* 0x000000ff00347c82 */ /* 0x000fe20008000000 */
[----:B-1234-:R-:W-:-:S07]  /*7210*/  IMAD.IADD R81, R0, 0x1, R81 ;  /* 0x0000000100517824 */ /* 0x01efce00078e0251 */
.L_x_178:
[----:B-1----:R-:W1:Y:S01]  /*7220*/  S2UR UR43, SR_CgaCtaId ;  /* 0x00000000002b79c3 */ /* 0x002e620000008800 */
[----:B------:R-:W-:Y:S01]  /*7230*/  UMOV UR4, 0x400 ;  /* 0x0000040000047882 */ /* 0x000fe20000000000 */
[----:B------:R-:W-:Y:S01]  /*7240*/  SHF.L.U32 R2, R78, 0x1f, RZ ;  /* 0x0000001f4e027819 */ /* 0x000fe200000006ff */
[----:B-1----:R-:W-:Y:S06]  /*7250*/  ULEA UR43, UR43, UR4, 0x18 ;  /* 0x000000042b2b7291 */ /* 0x002fec000f8ec0ff */
[C---:B------:R-:W-:Y:S02]  /*7260*/  LEA R0, R77.reuse, UR43, 0x3 ;  /* 0x0000002b4d007c11 */ /* 0x040fe4000f8e18ff */
[----:B------:R-:W-:Y:S02]  /*7270*/  LEA R4, R77, UR43, 0x4 ;  /* 0x0000002b4d047c11 */ /* 0x000fe4000f8e20ff */
[----:B------:R-:W1:Y:S02]  /*7280*/  SYNCS.PHASECHK.TRANS64.TRYWAIT P0, [R0+URZ+0x220], R2 ;  /* 0x00022002000075a7 */ /* 0x000e6400080011ff */
[----:B-1----:R-:W-:Y:S05]  /*7290*/  @!P0 BRA `(.L_x_120) ;  /* 0x0000006000c88947 */ /* 0x002fea0003800000 */
.L_x_272:
[----:B------:R-:W-:Y:S01]  /*72a0*/  R2UR UR7, R93 ;  /* 0x000000005d0772ca */ /* 0x000fe200000e0000 */
[----:B------:R-:W2:Y:S01]  /*72b0*/  LDS.128 R4, [R4+0x290] ;  /* 0x0002900004047984 */ /* 0x000ea20000000c00 */
[----:B-1----:R-:W-:Y:S01]  /*72c0*/  VIADD R0, R0, 0x230 ;  /* 0x0000023000007836 */ /* 0x002fe20000000000 */
[----:B------:R-:W-:Y:S04]  /*72d0*/  UISETP.GE.AND UP0, UPT, UR39, 0x1, UPT ;  /* 0x000000012700788c */ /* 0x000fe8000bf06270 */
[----:B------:R-:W-:Y:S01]  /*72e0*/  PRMT R0, RZ, 0x654, R0 ;  /* 0x00000654ff007816 */ /* 0x000fe20000000000 */
[----:B------:R-:W-:Y:S01]  /*72f0*/  @!PT LDS RZ, [RZ] ;  /* 0x00000000fffff984 */ /* 0x000fe20000000800 */
[----:B------:R-:W-:Y:S01]  /*7300*/  @!PT LDS RZ, [RZ] ;  /* 0x00000000fffff984 */ /* 0x000fe20000000800 */
[----:B------:R-:W-:Y:S01]  /*7310*/  @!PT LDS RZ, [RZ] ;  /* 0x00000000fffff984 */ /* 0x000fe20000000800 */
[----:B------:R-:W-:Y:S01]  /*7320*/  @!PT LDS RZ, [RZ] ;  /* 0x00000000fffff984 */ /* 0x000fe20000000800 */
[----:B------:R1:W-:Y:S06]  /*7330*/  MEMBAR.ALL.CTA ;  /* 0x0000000000007992 */ /* 0x0003ec0000008000 */
[----:B-1----:R-:W1:Y:S02]  /*7340*/  FENCE.VIEW.ASYNC.S ;  /* 0x00000000000073c6 */ /* 0x002e640000000000 */
[----:B-1----:R1:W-:Y:S01]  /*7350*/  SYNCS.ARRIVE.TRANS64.RED.A1T0 RZ, [R0+URZ], RZ ;  /* 0x000000ff00ff79a7 */ /* 0x0023e200081004ff */
[----:B--2---:R-:W-:Y:S11]  /*7360*/  LOP3.LUT P0, RZ, R6, 0x1, RZ, 0xc0, !PT ;  /* 0x0000000106ff7812 */ /* 0x004ff6000780c0ff */
[----:B------:R-:W-:Y:S02]  /*7370*/  @!UPT UIADD3 URZ, UPT, UPT, URZ, URZ, URZ ;  /* 0x000000fffffff290 */ /* 0x000fe4000fffe0ff */
[----:B------:R-:W-:Y:S01]  /*7380*/  VOTEU.ANY UP1, P0 ;  /* 0x0000000000ff7886 */ /* 0x000fe20000020100 */
[----:B------:R-:W-:Y:S01]  /*7390*/  PLOP3.LUT P0, PT, PT, PT, UP1, 0x80, 0x8 ;  /* 0x000000000008781c */ /* 0x000fe20003f0f018 */
[----:B------:R-:W-:Y:S06]  /*73a0*/  UP2UR UR4, UPR, URZ, 0x2 ;  /* 0x00000002ff047883 */ /* 0x000fec0008000000 */
[----:B------:R-:W-:Y:S06]  /*73b0*/  IMAD.U32 R95, RZ, RZ, UR4 ;  /* 0x00000004ff5f7e24 */ /* 0x000fec000f8e00ff */
[----:B------:R-:W-:Y:S02]  /*73c0*/  @P0 SHF.R.U32.HI R2, RZ, 0x10, R5 ;  /* 0x00000010ff020819 */ /* 0x000fe40000011605 */
[----:B------:R-:W-:Y:S02]  /*73d0*/  @P0 MOV R3, R4 ;  /* 0x0000000400030202 */ /* 0x000fe40000000f00 */
[----:B------:R-:W-:Y:S02]  /*73e0*/  @P0 R2UR UR4, R2 ;  /* 0x00000000020402ca */ /* 0x000fe400000e0000 */
[----:B------:R-:W-:Y:S02]  /*73f0*/  @P0 LOP3.LUT R4, R5, 0xffff, RZ, 0xc0, !PT ;  /* 0x0000ffff05040812 */ /* 0x000fe400078ec0ff */
[----:B------:R-:W-:Y:S02]  /*7400*/  @P0 R2UR UR6, R3 ;  /* 0x00000000030602ca */ /* 0x000fe400000e0000 */
[----:B------:R-:W-:Y:S07]  /*7410*/  @P0 R2UR UR5, R4 ;  /* 0x00000000040502ca */ /* 0x000fee00000e0000 */
[----:B------:R-:W-:Y:S02]  /*7420*/  @UP1 UMOV UR7, UR4 ;  /* 0x0000000400071c82 */ /* 0x000fe40008000000 */
[----:B------:R-:W-:Y:S02]  /*7430*/  IMAD.U32 R93, RZ, RZ, UR7 ;  /* 0x00000007ff5d7e24 */ /* 0x000fe4000f8e00ff */
[----:B------:R-:W-:Y:S02]  /*7440*/  @UP1 UMOV UR37, UR6 ;  /* 0x0000000600251c82 */ /* 0x000fe40008000000 */
[----:B------:R-:W-:Y:S01]  /*7450*/  @UP1 UMOV UR36, UR5 ;  /* 0x0000000500241c82 */ /* 0x000fe20008000000 */
[----:B-1----:R-:W-:Y:S05]  /*7460*/  BRA.U !UP0, `(.L_x_121) ;  /* 0x0000000108d47547 */ /* 0x002fea000b800000 */
[----:B------:R-:W1:Y:S01]  /*7470*/  LDCU UR13, c[0x0][0xf20] ;  /* 0x0001e400ff0d77ac */ /* 0x000e620008000800 */
[----:B------:R-:W-:Y:S02]  /*7480*/  R2UR UR14, R89 ;  /* 0x00000000590e72ca */ /* 0x000fe400000e0000 */
[----:B------:R-:W-:Y:S01]  /*7490*/  R2UR UR12, R90 ;  /* 0x000000005a0c72ca */ /* 0x000fe200000e0000 */
[----:B------:R-:W-:Y:S02]  /*74a0*/  UISETP.NE.AND UP0, UPT, UR62, 0x1, UPT ;  /* 0x000000013e00788c */ /* 0x000fe4000bf05270 */
[----:B------:R-:W-:Y:S02]  /*74b0*/  UIMAD.WIDE.U32 UR8, UR36, UR63, URZ ;  /* 0x0000003f240872a5 */ /* 0x000fe4000f8e00ff */
[----:B------:R-:W-:Y:S02]  /*74c0*/  UIMAD.WIDE.U32 UR10, UR37, UR60, URZ ;  /* 0x0000003c250a72a5 */ /* 0x000fe4000f8e00ff */
[----:B------:R-:W-:Y:S02]  /*74d0*/  UISETP.NE.AND UP1, UPT, UR42, 0x1, UPT ;  /* 0x000000012a00788c */ /* 0x000fe4000bf25270 */
[----:B------:R-:W-:Y:S02]  /*74e0*/  UISETP.NE.AND UP2, UPT, UR39, 0x1, UPT ;  /* 0x000000012700788c */ /* 0x000fe4000bf45270 */
[----:B------:R-:W-:Y:S02]  /*74f0*/  UIMAD.WIDE.U32 UR4, UR14, UR63, URZ ;  /* 0x0000003f0e0472a5 */ /* 0x000fe4000f8e00ff */
[----:B------:R-:W-:Y:S05]  /*7500*/  UIMAD.WIDE.U32 UR6, UR12, UR60, URZ ;  /* 0x0000003c0c0672a5 */ /* 0x000fea000f8e00ff */
[----:B------:R-:W-:Y:S02]  /*7510*/  UMOV UR4, UR5 ;  /* 0x0000000500047c82 */ /* 0x000fe40008000000 */
[----:B-1----:R-:W-:Y:S03]  /*7520*/  USHF.R.U32.HI UR5, URZ, UR13, UR4 ;  /* 0x0000000dff057299 */ /* 0x002fe60008011604 */
[----:B------:R-:W-:Y:S02]  /*7530*/  UMOV UR4, UR7 ;  /* 0x0000000700047c82 */ /* 0x000fe40008000000 */
[----:B------:R-:W-:Y:S02]  /*7540*/  USHF.R.U32.HI UR7, URZ, UR61, UR4 ;  /* 0x0000003dff077299 */ /* 0x000fe40008011604 */
[----:B------:R-:W-:Y:S02]  /*7550*/  USEL UR4, UR14, UR5, !UP0 ;  /* 0x000000050e047287 */ /* 0x000fe4000c000000 */
[----:B------:R-:W-:Y:S01]  /*7560*/  USEL UR7, UR12, UR7, !UP1 ;  /* 0x000000070c077287 */ /* 0x000fe2000c800000 */
[----:B------:R-:W-:Y:S01]  /*7570*/  UMOV UR5, UR9 ;  /* 0x0000000900057c82 */ /* 0x000fe20008000000 */
[----:B------:R-:W-:Y:S02]  /*7580*/  UIMAD.WIDE.U32 UR8, UR4, UR40, URZ ;  /* 0x00000028040872a5 */ /* 0x000fe4000f8e00ff */
[----:B------:R-:W-:Y:S03]  /*7590*/  USHF.R.U32.HI UR6, URZ, UR13, UR5 ;  /* 0x0000000dff067299 */ /* 0x000fe60008011605 */
[----:B------:R-:W-:Y:S01]  /*75a0*/  UMOV UR5, UR11 ;  /* 0x0000000b00057c82 */ /* 0x000fe20008000000 */
[----:B------:R-:W-:Y:S02]  /*75b0*/  UIMAD.WIDE.U32 UR10, UR7, UR40, URZ ;  /* 0x00000028070a72a5 */ /* 0x000fe4000f8e00ff */
[----:B------:R-:W-:Y:S02]  /*75c0*/  USHF.R.U32.HI UR12, URZ, UR61, UR5 ;  /* 0x0000003dff0c7299 */ /* 0x000fe40008011605 */
[----:B------:R-:W-:Y:S01]  /*75d0*/  USEL UR6, UR36, UR6, !UP0 ;  /* 0x0000000624067287 */ /* 0x000fe2000c000000 */
[----:B------:R-:W-:Y:S02]  /*75e0*/  UMOV UR5, UR9 ;  /* 0x0000000900057c82 */ /* 0x000fe40008000000 */
[----:B------:R-:W-:Y:S01]  /*75f0*/  UMOV UR10, UR11 ;  /* 0x0000000b000a7c82 */ /* 0x000fe20008000000 */
[----:B------:R-:W-:Y:S02]  /*7600*/  @UP2 USHF.R.U32.HI UR4, URZ, UR41, UR5 ;  /* 0x00000029ff042299 */ /* 0x000fe40008011605 */
[----:B------:R-:W-:Y:S02]  /*7610*/  @UP2 USHF.R.U32.HI UR7, URZ, UR41, UR10 ;  /* 0x00000029ff072299 */ /* 0x000fe4000801160a */
[----:B------:R-:W-:Y:S02]  /*7620*/  UIMAD UR4, UR39, UR4, URZ ;  /* 0x00000004270472a4 */ /* 0x000fe4000f8e02ff */
[----:B------:R-:W-:Y:S02]  /*7630*/  UIMAD.WIDE.U32 UR10, UR6, UR40, URZ ;  /* 0x00000028060a72a5 */ /* 0x000fe4000f8e00ff */
[----:B------:R-:W-:Y:S02]  /*7640*/  USEL UR5, UR37, UR12, !UP1 ;  /* 0x0000000c25057287 */ /* 0x000fe4000c800000 */
[----:B------:R-:W-:Y:S02]  /*7650*/  UIMAD UR8, UR39, UR7, URZ ;  /* 0x00000007270872a4 */ /* 0x000fe4000f8e02ff */
[----:B------:R-:W-:Y:S03]  /*7660*/  UISETP.GE.AND UP0, UPT, UR6, UR4, UPT ;  /* 0x000000040600728c */ /* 0x000fe6000bf06270 */
[----:B------:R-:W-:Y:S01]  /*7670*/  UMOV UR4, UR11 ;  /* 0x0000000b00047c82 */ /* 0x000fe20008000000 */
[----:B------:R-:W-:Y:S02]  /*7680*/  UISETP.GE.OR UP0, UPT, UR5, UR8, UP0 ;  /* 0x000000080500728c */ /* 0x000fe40008706670 */
[----:B------:R-:W-:Y:S02]  /*7690*/  USHF.R.U32.HI UR4, URZ, UR41, UR4 ;  /* 0x00000029ff047299 */ /* 0x000fe40008011604 */
[----:B------:R-:W-:Y:S02]  /*76a0*/  UIMAD.WIDE.U32 UR8, UR5, UR40, URZ ;  /* 0x00000028050872a5 */ /* 0x000fe4000f8e00ff */
[----:B------:R-:W-:Y:S02]  /*76b0*/  USEL UR11, UR6, UR4, !UP2 ;  /* 0x00000004060b7287 */ /* 0x000fe4000d000000 */
[----:B------:R-:W-:Y:S02]  /*76c0*/  UIADD3 UR8, UPT, UPT, -UR5, URZ, URZ ;  /* 0x000000ff05087290 */ /* 0x000fe4000fffe1ff */
[----:B------:R-:W-:Y:S01]  /*76d0*/  UIADD3 UR10, UPT, UPT, -UR11, URZ, URZ ;  /* 0x000000ff0b0a7290 */ /* 0x000fe2000fffe1ff */
[----:B------:R-:W-:Y:S01]  /*76e0*/  @!UP0 UMOV UR4, UR9 ;  /* 0x0000000900048c82 */ /* 0x000fe20008000000 */
[----:B------:R-:W-:Y:S02]  /*76f0*/  UIADD3 UR9, UPT, UPT, -UR6, URZ, URZ ;  /* 0x000000ff06097290 */ /* 0x000fe4000fffe1ff */
[----:B------:R-:W-:Y:S02]  /*7700*/  @!UP0 USHF.R.U32.HI UR4, URZ, UR41, UR4 ;  /* 0x00000029ff048299 */ /* 0x000fe40008011604 */
[----:B------:R-:W-:Y:S02]  /*7710*/  UIMAD UR10, UR39, UR10, UR6 ;  /* 0x0000000a270a72a4 */ /* 0x000fe4000f8e0206 */
[----:B------:R-:W-:Y:S04]  /*7720*/  @!UP0 USEL UR4, UR5, UR4, !UP2 ;  /* 0x0000000405048287 */ /* 0x000fe8000d000000 */
[----:B------:R-:W-:Y:S02]  /*7730*/  @!UP0 UIMAD UR10, UR7, UR10, UR4 ;  /* 0x0000000a070a82a4 */ /* 0x000fe4000f8e0204 */
[----:B------:R-:W-:Y:S02]  /*7740*/  @!UP0 UIADD3 UR11, UPT, UPT, UR11, -UR4, URZ ;  /* 0x800000040b0b8290 */ /* 0x000fe4000fffe0ff */
[----:B------:R-:W-:Y:S02]  /*7750*/  UIMAD UR7, UR42, UR8, UR37 ;  /* 0x000000082a0772a4 */ /* 0x000fe4000f8e0225 */
[----:B------:R-:W-:Y:S02]  /*7760*/  @!UP0 UIMAD UR6, UR11, UR39, UR5 ;  /* 0x000000270b0682a4 */ /* 0x000fe4000f8e0205 */
[----:B------:R-:W-:Y:S01]  /*7770*/  UIMAD UR4, UR62, UR9, UR36 ;  /* 0x000000093e0472a4 */ /* 0x000fe2000f8e0224 */
[----:B------:R-:W-:Y:S02]  /*7780*/  @!UP0 UMOV UR5, UR10 ;  /* 0x0000000a00058c82 */ /* 0x000fe40008000000 */
[----:B------:R-:W-:Y:S02]  /*7790*/  UIMAD UR37, UR5, UR42, UR7 ;  /* 0x0000002a052572a4 */ /* 0x000fe4000f8e0207 */
[----:B------:R-:W-:Y:S11]  /*77a0*/  UIMAD UR36, UR6, UR62, UR4 ;  /* 0x0000003e062472a4 */ /* 0x000ff6000f8e0204 */
[----:B------:R-:W-:Y:S01]  /*77b0*/  @!UPT UIADD3 URZ, UPT, UPT, URZ, URZ, URZ ;  /* 0x000000fffffff290 */ /* 0x000fe2000fffe0ff */
.L_x_121:
[----:B------:R-:W-:Y:S01]  /*77c0*/  UISETP.NE.AND UP0, UPT, UR38, 0x1, UPT ;  /* 0x000000012600788c */ /* 0x000fe2000bf05270 */
[----:B------:R-:W-:Y:S01]  /*77d0*/  R2UR UR11, R94 ;  /* 0x000000005e0b72ca */ /* 0x000fe200000e0000 */
[----:B------:R-:W-:Y:S01]  /*77e0*/  USHF.L.U32 UR50, UR27, 0x7, URZ ;  /* 0x000000071b327899 */ /* 0x000fe200080006ff */
[----:B------:R-:W-:Y:S01]  /*77f0*/  IADD3 R77, PT, PT, R77, 0x1, RZ ;  /* 0x000000014d4d7810 */ /* 0x000fe20007ffe0ff */
[----:B------:R-:W-:Y:S07]  /*7800*/  USHF.L.U32 UR49, UR20, 0x6, URZ ;  /* 0x0000000614317899 */ /* 0x000fee00080006ff */
[----:B------:R-:W1:Y:S01]  /*7810*/  @!UP0 LDCU.128 UR12, c[0x0][0xf10] ;  /* 0x0001e200ff0c87ac */ /* 0x000e620008000c00 */
[----:B------:R-:W2:Y:S01]  /*7820*/  @!UP0 LDCU UR5, c[0x0][0xf0c] ;  /* 0x0001e180ff0587ac */ /* 0x000ea20008000800 */
[----:B------:R-:W3:Y:S01]  /*7830*/  @!UP0 LDCU UR10, c[0x0][0xf20] ;  /* 0x0001e400ff0a87ac */ /* 0x000ee20008000800 */
[----:B-1----:R-:W-:Y:S02]  /*7840*/  UIMAD.WIDE.U32 UR8, UR37, UR12, URZ ;  /* 0x0000000c250872a5 */ /* 0x002fe4000f8e00ff */
[----:B------:R-:W-:Y:S02]  /*7850*/  UIMAD.WIDE.U32 UR6, UR36, UR15, URZ ;  /* 0x0000000f240672a5 */ /* 0x000fe4000f8e00ff */
[----:B------:R-:W-:Y:S03]  /*7860*/  @!UP0 UISETP.NE.AND UP1, UPT, UR14, 0x1, UPT ;  /* 0x000000010e00888c */ /* 0x000fe6000bf25270 */
[----:B------:R-:W-:Y:S01]  /*7870*/  @!UP0 UMOV UR4, UR9 ;  /* 0x0000000900048c82 */ /* 0x000fe20008000000 */
[----:B--2---:R-:W-:Y:S02]  /*7880*/  @!UP0 UISETP.NE.AND UP2, UPT, UR5, 0x1, UPT ;  /* 0x000000010500888c */ /* 0x004fe4000bf45270 */
[----:B------:R-:W-:Y:S01]  /*7890*/  @!UP0 USHF.R.U32.HI UR4, URZ, UR13, UR4 ;  /* 0x0000000dff048299 */ /* 0x000fe20008011604 */
[----:B------:R-:W-:Y:S02]  /*78a0*/  @!UP0 UMOV UR6, UR7 ;  /* 0x0000000700068c82 */ /* 0x000fe40008000000 */
[----:B---3--:R-:W-:Y:S02]  /*78b0*/  @!UP0 USHF.R.U32.HI UR6, URZ, UR10, UR6 ;  /* 0x0000000aff068299 */ /* 0x008fe40008011606 */
[----:B------:R-:W-:Y:S02]  /*78c0*/  @!UP0 USEL UR7, UR37, UR4, !UP2 ;  /* 0x0000000425078287 */ /* 0x000fe4000d000000 */
[----:B------:R-:W-:Y:S04]  /*78d0*/  @!UP0 USEL UR6, UR36, UR6, !UP1 ;  /* 0x0000000624068287 */ /* 0x000fe8000c800000 */
[----:B------:R-:W-:Y:S02]  /*78e0*/  @!UP0 UIADD3 UR4, UPT, UPT, -UR7, UR6, URZ ;  /* 0x0000000607048290 */ /* 0x000fe4000fffe1ff */
[----:B------:R-:W-:Y:S02]  /*78f0*/  @!UP0 UIADD3 UR6, UPT, UPT, UR7, -UR6, URZ ;  /* 0x8000000607068290 */ /* 0x000fe4000fffe0ff */
[----:B------:R-:W-:Y:S02]  /*7900*/  @!UP0 UIMAD UR37, UR4, UR5, UR37 ;  /* 0x00000005042582a4 */ /* 0x000fe4000f8e0225 */
[----:B------:R-:W-:Y:S02]  /*7910*/  @!UP0 UIMAD UR36, UR6, UR14, UR36 ;  /* 0x0000000e062482a4 */ /* 0x000fe4000f8e0224 */
[----:B------:R-:W-:Y:S09]  /*7920*/  ULOP3.LUT UP0, URZ, UR11, 0x90, URZ, 0xc0, !UPT ;  /* 0x000000900bff7892 */ /* 0x000ff2000f80c0ff */
[----:B------:R-:W-:Y:S05]  /*7930*/  BRA.U !UP0, `(.L_x_122) ;  /* 0x00000001087c7547 */ /* 0x000fea000b800000 */
[----:B------:R-:W1:Y:S01]  /*7940*/  LDCU.64 UR8, c[0x4][0x80] ;  /* 0x01001000ff0877ac */ /* 0x000e620008000a00 */
[----:B------:R-:W-:Y:S01]  /*7950*/  MOV R2, 0x0 ;  /* 0x0000000000027802 */ /* 0x000fe20000000f00 */
[----:B------:R-:W-:Y:S02]  /*7960*/  HFMA2 R12, -RZ, RZ, 0, 5.9604644775390625e-08 ;  /* 0x00000001ff0c7431 */ /* 0x000fe400000001ff */
[----:B------:R-:W-:Y:S01]  /*7970*/  IMAD.MOV.U32 R8, RZ, RZ, 0x70 ;  /* 0x00000070ff087424 */ /* 0x000fe200078e00ff */
[----:B------:R2:W3:Y:S01]  /*7980*/  LDC.64 R14, c[0x4][R2] ;  /* 0x01000000020e7b82 */ /* 0x0004e20000000a00 */
[----:B------:R-:W4:Y:S01]  /*7990*/  LDCU.64 UR6, c[0x4][0x88] ;  /* 0x01001100ff0677ac */ /* 0x000f220008000a00 */
[----:B------:R-:W-:Y:S01]  /*79a0*/  IMAD.MOV.U32 R13, RZ, RZ, RZ ;  /* 0x000000ffff0d7224 */ /* 0x000fe200078e00ff */
[----:B------:R-:W2:Y:S01]  /*79b0*/  LDCU.64 UR4, c[0x4][0x8] ;  /* 0x01000100ff0477ac */ /* 0x000ea20008000a00 */
[----:B-1----:R-:W-:Y:S01]  /*79c0*/  MOV R5, UR9 ;  /* 0x0000000900057c02 */ /* 0x002fe20008000f00 */
[----:B------:R-:W-:Y:S01]  /*79d0*/  IMAD.U32 R4, RZ, RZ, UR8 ;  /* 0x00000008ff047e24 */ /* 0x000fe2000f8e00ff */
[----:B----4-:R-:W-:Y:S01]  /*79e0*/  MOV R7, UR7 ;  /* 0x0000000700077c02 */ /* 0x010fe20008000f00 */
[----:B------:R-:W-:Y:S01]  /*79f0*/  IMAD.U32 R6, RZ, RZ, UR6 ;  /* 0x00000006ff067e24 */ /* 0x000fe2000f8e00ff */
[----:B--2---:R-:W-:Y:S01]  /*7a00*/  MOV R11, UR5 ;  /* 0x00000005000b7c02 */ /* 0x004fe20008000f00 */
[----:B------:R-:W-:Y:S02]  /*7a10*/  IMAD.U32 R10, RZ, RZ, UR4 ;  /* 0x00000004ff0a7e24 */ /* 0x000fe4000f8e00ff */
[----:B------:R-:W-:Y:S07]  /*7a20*/  LEPC R20, `(.L_x_123) ;  /* 0x000000001014794e */ /* 0x000fee0000000000 */
[----:B---3-5:R-:W-:Y:S05]  /*7a30*/  CALL.ABS.NOINC R14 ;  /* 0x000000000e007343 */ /* 0x028fea0003c00000 */
.L_x_123:
[----:B------:R-:W1:Y:S01]  /*7a40*/  LDCU.64 UR8, c[0x4][0x80] ;  /* 0x01001000ff0877ac */ /* 0x000e620008000a00 */
[----:B------:R-:W2:Y:S01]  /*7a50*/  LDC.64 R2, c[0x4][R2] ;  /* 0x0100000002027b82 */ /* 0x000ea20000000a00 */
[----:B------:R-:W-:Y:S02]  /*7a60*/  HFMA2 R12, -RZ, RZ, 0, 5.9604644775390625e-08 ;  /* 0x00000001ff0c7431 */ /* 0x000fe400000001ff */
[----:B------:R-:W-:Y:S02]  /*7a70*/  IMAD.MOV.U32 R8, RZ, RZ, 0x70 ;  /* 0x00000070ff087424 */ /* 0x000fe400078e00ff */
[----:B------:R-:W-:Y:S01]  /*7a80*/  IMAD.MOV.U32 R13, RZ, RZ, RZ ;  /* 0x000000ffff0d7224 */ /* 0x000fe200078e00ff */
[----:B------:R-:W3:Y:S01]  /*7a90*/  LDCU.64 UR6, c[0x4][0x88] ;  /* 0x01001100ff0677ac */ /* 0x000ee20008000a00 */
[----:B------:R-:W4:Y:S01]  /*7aa0*/  LDCU.64 UR4, c[0x4][0x8] ;  /* 0x01000100ff0477ac */ /* 0x000f220008000a00 */
[----:B-1----:R-:W-:Y:S02]  /*7ab0*/  MOV R4, UR8 ;  /* 0x0000000800047c02 */ /* 0x002fe40008000f00 */
[----:B------:R-:W-:Y:S02]  /*7ac0*/  MOV R5, UR9 ;  /* 0x0000000900057c02 */ /* 0x000fe40008000f00 */
[----:B---3--:R-:W-:Y:S01]  /*7ad0*/  MOV R7, UR7 ;  /* 0x0000000700077c02 */ /* 0x008fe20008000f00 */
[----:B------:R-:W-:Y:S01]  /*7ae0*/  IMAD.U32 R6, RZ, RZ, UR6 ;  /* 0x00000006ff067e24 */ /* 0x000fe2000f8e00ff */
[----:B----4-:R-:W-:Y:S01]  /*7af0*/  MOV R11, UR5 ;  /* 0x00000005000b7c02 */ /* 0x010fe20008000f00 */
[----:B------:R-:W-:Y:S02]  /*7b00*/  IMAD.U32 R10, RZ, RZ, UR4 ;  /* 0x00000004ff0a7e24 */ /* 0x000fe4000f8e00ff */
[----:B------:R-:W-:Y:S07]  /*7b10*/  LEPC R20, `(.L_x_122) ;  /* 0x000000001014794e */ /* 0x000fee0000000000 */
[----:B--2---:R-:W-:Y:S05]  /*7b20*/  CALL.ABS.NOINC R2 ;  /* 0x0000000002007343 */ /* 0x004fea0003c00000 */
.L_x_122:
[----:B------:R-:W-:Y:S02]  /*7b30*/  R2UR UR6, R96 ;  /* 0x00000000600672ca */ /* 0x000fe400000e0000 */
[----:B------:R-:W-:Y:S02]  /*7b40*/  R2UR UR5, R88 ;  /* 0x00000000580572ca */ /* 0x000fe400000e0000 */
[----:B------:R-:W-:Y:S02]  /*7b50*/  R2UR UR4, R87 ;  /* 0x00000000570472ca */ /* 0x000fe400000e0000 */
[----:B------:R-:W-:Y:S02]  /*7b60*/  ISETP.NE.U32.AND P4, PT, R74, RZ, PT ;  /* 0x000000ff4a00720c */ /* 0x000fe40003f85070 */
[----:B------:R-:W-:Y:S02]  /*7b70*/  ISETP.NE.U32.AND P2, PT, RZ, UR58, PT ;  /* 0x0000003aff007c0c */ /* 0x000fe4000bf45070 */
[----:B------:R-:W-:Y:S02]  /*7b80*/  ISETP.NE.AND.EX P4, PT, R75, RZ, PT, P4 ;  /* 0x000000ff4b00720c */ /* 0x000fe40003f85340 */
[----:B------:R-:W-:Y:S01]  /*7b90*/  ISETP.NE.AND.EX P2, PT, RZ, UR59, PT, P2 ;  /* 0x0000003bff007c0c */ /* 0x000fe2000bf45320 */
[----:B------:R-:W-:Y:S02]  /*7ba0*/  UISETP.NE.AND UP2, UPT, UR6, URZ, UPT ;  /* 0x000000ff0600728c */ /* 0x000fe4000bf45270 */
[----:B------:R-:W-:Y:S04]  /*7bb0*/  UISETP.NE.U32.AND UP0, UPT, UR5, URZ, UPT ;  /* 0x000000ff0500728c */ /* 0x000fe8000bf05070 */
[----:B------:R-:W-:Y:S01]  /*7bc0*/  UISETP.NE.AND.EX UP1, UPT, UR4, URZ, UPT, UP0 ;  /* 0x000000ff0400728c */ /* 0x000fe2000bf25300 */
[----:B------:R-:W-:Y:S01]  /*7bd0*/  PLOP3.LUT P1, PT, PT, PT, UP2, 0x80, 0x8 ;  /* 0x000000000008781c */ /* 0x000fe20003f2f028 */
[----:B------:R-:W-:Y:S03]  /*7be0*/  UPLOP3.LUT UP0, UPT, UPT, UPT, UPT, 0x40, 0x4 ;  /* 0x000000000004789c */ /* 0x000fe60003f0e870 */
[----:B------:R-:W-:Y:S06]  /*7bf0*/  @UP2 UPLOP3.LUT UP0, UPT, UPT, UPT, UP1, 0x80, 0x8 ;  /* 0x000000000008289c */ /* 0x000fec0003f0f010 */
[----:B------:R-:W-:Y:S01]  /*7c00*/  PLOP3.LUT P0, PT, PT, PT, UP0, 0x80, 0x8 ;  /* 0x000000000008781c */ /* 0x000fe20003f0f008 */
[----:B------:R-:W-:Y:S01]  /*7c10*/  @!UPT UIADD3 URZ, UPT, UPT, URZ, URZ, URZ ;  /* 0x000000fffffff290 */ /* 0x000fe2000fffe0ff */
[----:B------:R-:W-:Y:S11]  /*7c20*/  BRA.U !UP1, `(.L_x_124) ;  /* 0x0000000109407547 */ /* 0x000ff6000b800000 */
[----:B------:R-:W-:Y:S01]  /*7c30*/  UISETP.NE.U32.AND UP0, UPT, UR58, URZ, UPT ;  /* 0x000000ff3a00728c */ /* 0x000fe2000bf05070 */
[----:B------:R-:W-:Y:S01]  /*7c40*/  R2UR UR6, R88 ;  /* 0x00000000580672ca */ /* 0x000fe200000e0000 */
[----:B------:R-:W1:Y:S01]  /*7c50*/  LDCU.64 UR8, c[0x0][0x358] ;  /* 0x00006b00ff0877ac */ /* 0x000e620008000a00 */
[----:B------:R-:W-:Y:S02]  /*7c60*/  HFMA2 R85, -RZ, RZ, 0, 5.9604644775390625e-08 ;  /* 0x00000001ff557431 */ /* 0x000fe400000001ff */
[----:B------:R-:W-:Y:S01]  /*7c70*/  IMAD.MOV.U32 R0, RZ, RZ, 0x1 ;  /* 0x00000001ff007424 */ /* 0x000fe200078e00ff */
[----:B------:R-:W-:Y:S06]  /*7c80*/  UISETP.NE.AND.EX UP0, UPT, UR59, URZ, UPT, UP0 ;  /* 0x000000ff3b00728c */ /* 0x000fec000bf05300 */
[----:B------:R-:W-:Y:S05]  /*7c90*/  PLOP3.LUT P3, PT, PT, PT, UP0, 0x80, 0x8 ;  /* 0x000000000008781c */ /* 0x000fea0003f6f008 */
[----:B------:R-:W2:Y:S01]  /*7ca0*/  @UP0 LDCU.64 UR4, c[0x0][0xc88] ;  /* 0x00019100ff0407ac */ /* 0x000ea20008000a00 */
[----:B------:R-:W-:Y:S07]  /*7cb0*/  @UP0 UIMAD UR6, UR44, UR6, URZ ;  /* 0x000000062c0602a4 */ /* 0x000fee000f8e02ff */
[----:B------:R-:W-:Y:S01]  /*7cc0*/  @!P3 PRMT R85, R0, 0x7610, R85 ;  /* 0x000076100055b816 */ /* 0x000fe20000000055 */
[----:B--2---:R-:W-:Y:S06]  /*7cd0*/  @UP0 UIMAD.WIDE UR4, UR6, 0x4, UR4 ;  /* 0x00000004060408a5 */ /* 0x004fec000f8e0204 */
[----:B------:R-:W-:Y:S02]  /*7ce0*/  IMAD.U32 R2, RZ, RZ, UR4 ;  /* 0x00000004ff027e24 */ /* 0x000fe4000f8e00ff */
[----:B------:R-:W-:Y:S03]  /*7cf0*/  IMAD.U32 R3, RZ, RZ, UR5 ;  /* 0x00000005ff037e24 */ /* 0x000fe6000f8e00ff */
[----:B------:R-:W2:Y:S02]  /*7d00*/  @!UP0 LDCU UR4, c[0x0][0xc80] ;  /* 0x00019000ff0487ac */ /* 0x000ea40008000800 */
[----:B-1---5:R1:W5:Y:S02]  /*7d10*/  @P3 LDG.E R45, desc[UR8][R2.64] ;  /* 0x00000008022d3981 */ /* 0x022364000c1e1900 */
[----:B-12---:R-:W-:Y:S02]  /*7d20*/  @!P3 MOV R45, UR4 ;  /* 0x00000004002dbc02 */ /* 0x006fe40008000f00 */
.L_x_124:
[----:B------:R-:W-:Y:S05]  /*7d30*/  @!P4 BRA `(.L_x_125) ;  /* 0x000000000024c947 */ /* 0x000fea0003800000 */
[----:B------:R-:W-:Y:S01]  /*7d40*/  ISETP.NE.U32.AND P3, PT, R72, RZ, PT ;  /* 0x000000ff4800720c */ /* 0x000fe20003f65070 */
[----:B------:R-:W1:Y:S03]  /*7d50*/  LDCU.64 UR4, c[0x0][0x358] ;  /* 0x00006b00ff0477ac */ /* 0x000e660008000a00 */
[----:B------:R-:W-:Y:S11]  /*7d60*/  ISETP.NE.AND.EX P3, PT, R73, RZ, PT, P3 ;  /* 0x000000ff4900720c */ /* 0x000ff60003f65330 */
[----:B------:R-:W-:Y:S02]  /*7d70*/  @!UPT UIADD3 URZ, UPT, UPT, URZ, URZ, URZ ;  /* 0x000000fffffff290 */ /* 0x000fe4000fffe0ff */
[----:B------:R-:W2:Y:S01]  /*7d80*/  @P3 LDC.64 R2, c[0x0][0xca8] ;  /* 0x00032a00ff023b82 */ /* 0x000ea20000000a00 */
[----:B------:R-:W-:Y:S04]  /*7d90*/  @P3 IMAD R0, R74, UR44, RZ ;  /* 0x0000002c4a003c24 */ /* 0x000fe8000f8e02ff */
[----:B--2---:R-:W-:Y:S05]  /*7da0*/  @P3 IMAD.WIDE R2, R0, 0x4, R2 ;  /* 0x0000000400023825 */ /* 0x004fea00078e0202 */
[----:B-1---5:R1:W5:Y:S02]  /*7db0*/  @P3 LDG.E R43, desc[UR4][R2.64] ;  /* 0x00000004022b3981 */ /* 0x022364000c1e1900 */
[----:B-1----:R-:W2:Y:S02]  /*7dc0*/  @!P3 LDC R43, c[0x0][0xca0] ;  /* 0x00032800ff2bbb82 */ /* 0x002ea40000000800 */
.L_x_125:
[----:B-----5:R-:W-:Y:S01]  /*7dd0*/  FSETP.NEU.AND P3, PT, R45, RZ, PT ;  /* 0x000000ff2d00720b */ /* 0x020fe20003f6d000 */
[----:B------:R-:W-:Y:S01]  /*7de0*/  ULOP3.LUT UR4, UR57, 0x1, URZ, 0x3c, !UPT ;  /* 0x0000000139047892 */ /* 0x000fe2000f8e3cff */
[----:B------:R-:W-:Y:S01]  /*7df0*/  SEL R4, RZ, 0xffffffff, P2 ;  /* 0xffffffffff047807 */ /* 0x000fe20001000000 */
[----:B------:R-:W-:Y:S01]  /*7e00*/  IMAD.U32 R51, RZ, RZ, UR45 ;  /* 0x0000002dff337e24 */ /* 0x000fe2000f8e00ff */
[----:B------:R-:W-:Y:S01]  /*7e10*/  @P1 LOP3.LUT P2, RZ, R85, 0xff, RZ, 0xc0, !PT ;  /* 0x000000ff55ff1812 */ /* 0x000fe2000784c0ff */
[----:B------:R-:W-:Y:S01]  /*7e20*/  IMAD.MOV.U32 R98, RZ, RZ, 0x10 ;  /* 0x00000010ff627424 */ /* 0x000fe200078e00ff */
[----:B------:R-:W-:Y:S01]  /*7e30*/  @P1 SEL R0, RZ, 0xffffffff, P3 ;  /* 0xffffffffff001807 */ /* 0x000fe20001800000 */
[----:B------:R-:W-:Y:S01]  /*7e40*/  IMAD.U32 R112, RZ, RZ, UR4 ;  /* 0x00000004ff707e24 */ /* 0x000fe2000f8e00ff */
[----:B------:R-:W-:Y:S01]  /*7e50*/  LEA R104, R80, UR43, 0x3 ;  /* 0x0000002b50687c11 */ /* 0x000fe2000f8e18ff */
[----:B------:R-:W-:Y:S01]  /*7e60*/  IMAD.SHL.U32 R99, R82, 0x2, RZ ;  /* 0x0000000252637824 */ /* 0x000fe200078e00ff */
[----:B------:R-:W-:Y:S01]  /*7e70*/  @P0 SEL R0, R4, R0, !P2 ;  /* 0x0000000004000207 */ /* 0x000fe20005000000 */
[----:B------:R-:W-:Y:S01]  /*7e80*/  IMAD.SHL.U32 R51, R51, 0x1000, RZ ;  /* 0x0000100033337824 */ /* 0x000fe200078e00ff */
[----:B------:R-:W-:Y:S01]  /*7e90*/  PLOP3.LUT P2, PT, PT, PT, UP1, 0x80, 0x8 ;  /* 0x000000000008781c */ /* 0x000fe20003f4f018 */
[----:B------:R-:W-:Y:S01]  /*7ea0*/  BSSY B1, `(.L_x_126) ;  /* 0x000003b000017945 */ /* 0x000fe20003800000 */
[----:B------:R-:W-:Y:S01]  /*7eb0*/  @P1 LOP3.LUT R0, R0, 0x1, RZ, 0xc0, !PT ;  /* 0x0000000100001812 */ /* 0x000fe200078ec0ff */
[----:B------:R-:W-:Y:S01]  /*7ec0*/  IMAD.MOV.U32 R107, RZ, RZ, 0x1 ;  /* 0x00000001ff6b7424 */ /* 0x000fe200078e00ff */
[----:B------:R-:W-:Y:S01]  /*7ed0*/  LOP3.LUT P4, R76, R85, 0xff, RZ, 0xc0, !PT ;  /* 0x000000ff554c7812 */ /* 0x000fe2000788c0ff */
[----:B------:R-:W-:Y:S01]  /*7ee0*/  IMAD R105, R80, 0x40, R81 ;  /* 0x0000004050697824 */ /* 0x000fe200078e0251 */
[----:B------:R-:W-:Y:S01]  /*7ef0*/  ISETP.NE.U32.OR P5, PT, R0, 0x1, !P1 ;  /* 0x000000010000780c */ /* 0x000fe20004fa5470 */
[----:B------:R-:W-:Y:S01]  /*7f00*/  IMAD.U32 R0, RZ, RZ, UR45 ;  /* 0x0000002dff007e24 */ /* 0x000fe2000f8e00ff */
[----:B------:R-:W-:Y:S01]  /*7f10*/  SEL R3, RZ, 0xffffffff, P3 ;  /* 0xffffffffff037807 */ /* 0x000fe20001800000 */
[----:B------:R-:W-:Y:S01]  /*7f20*/  IMAD.U32 R106, RZ, RZ, UR45 ;  /* 0x0000002dff6a7e24 */ /* 0x000fe2000f8e00ff */
[----:B------:R-:W-:Y:S02]  /*7f30*/  LOP3.LUT P6, RZ, R83, 0x40, RZ, 0xc0, !PT ;  /* 0x0000004053ff7812 */ /* 0x000fe400078cc0ff */
[----:B------:R-:W-:Y:S02]  /*7f40*/  CS2R R70, SRZ ;  /* 0x0000000000467805 */ /* 0x000fe4000001ff00 */
[----:B------:R-:W-:Y:S02]  /*7f50*/  LEA R0, R0, UR43, 0x3 ;  /* 0x0000002b00007c11 */ /* 0x000fe4000f8e18ff */
[----:B------:R-:W-:Y:S02]  /*7f60*/  CS2R R68, SRZ ;  /* 0x0000000000447805 */ /* 0x000fe4000001ff00 */
[----:B------:R-:W-:Y:S02]  /*7f70*/  @P2 SEL R3, R4, R3, !P4 ;  /* 0x0000000304032207 */ /* 0x000fe40006000000 */
[----:B------:R-:W-:Y:S02]  /*7f80*/  CS2R R66, SRZ ;  /* 0x0000000000427805 */ /* 0x000fe4000001ff00 */
[----:B------:R-:W-:Y:S02]  /*7f90*/  SEL R98, R98, 0xfffffff0, !P6 ;  /* 0xfffffff062627807 */ /* 0x000fe40007000000 */
[----:B------:R-:W-:Y:S02]  /*7fa0*/  CS2R R64, SRZ ;  /* 0x0000000000407805 */ /* 0x000fe4000001ff00 */
[----:B------:R-:W-:Y:S02]  /*7fb0*/  LOP3.LUT R3, R3, 0x1, RZ, 0xc0, !PT ;  /* 0x0000000103037812 */ /* 0x000fe400078ec0ff */
[----:B------:R-:W-:Y:S02]  /*7fc0*/  CS2R R58, SRZ ;  /* 0x00000000003a7805 */ /* 0x000fe4000001ff00 */
[----:B------:R-:W-:Y:S02]  /*7fd0*/  @P5 SHF.L.U32 R2, R112, 0x1f, RZ ;  /* 0x0000001f70025819 */ /* 0x000fe400000006ff */
[----:B------:R-:W-:Y:S02]  /*7fe0*/  CS2R R56, SRZ ;  /* 0x0000000000387805 */ /* 0x000fe4000001ff00 */
[----:B------:R-:W-:Y:S02]  /*7ff0*/  IADD3 R50, PT, PT, R51, UR43, R99 ;  /* 0x0000002b33327c10 */ /* 0x000fe4000fffe063 */
[----:B------:R-:W-:Y:S01]  /*8000*/  CS2R R54, SRZ ;  /* 0x0000000000367805 */ /* 0x000fe2000001ff00 */
[----:B------:R1:W3:Y:S01]  /*8010*/  @P5 SYNCS.PHASECHK.TRANS64.TRYWAIT P1, [R0+URZ+0x1e0], R2 ;  /* 0x0001e002000055a7 */ /* 0x0002e200080211ff */
[----:B------:R-:W-:Y:S02]  /*8020*/  ISETP.NE.U32.AND P2, PT, R3, 0x1, PT ;  /* 0x000000010300780c */ /* 0x000fe40003f45070 */
[----:B------:R-:W-:Y:S02]  /*8030*/  CS2R R52, SRZ ;  /* 0x0000000000347805 */ /* 0x000fe4000001ff00 */
[----:B------:R-:W-:Y:S01]  /*8040*/  P2R R97, PR, RZ, 0x20 ;  /* 0x00000020ff617803 */ /* 0x000fe20000000000 */
[----:B------:R-:W-:Y:S01]  /*8050*/  IMAD.IADD R49, R50, 0x1, R98 ;  /* 0x0000000132317824 */ /* 0x000fe200078e0262 */
[----:B------:R-:W-:Y:S02]  /*8060*/  P2R R113, PR, RZ, 0x4 ;  /* 0x00000004ff717803 */ /* 0x000fe40000000000 */
[----:B-1----:R-:W-:Y:S04]  /*8070*/  SHF.L.U32 R2, R79, 0x1f, RZ ;  /* 0x0000001f4f027819 */ /* 0x002fe800000006ff */
[----:B------:R1:W4:Y:S01]  /*8080*/  SYNCS.PHASECHK.TRANS64.TRYWAIT P0, [R104+URZ+0x240], R2 ;  /* 0x00024002680075a7 */ /* 0x00032200080011ff */
[----:B---3--:R-:W-:Y:S01]  /*8090*/  @P5 SEL R107, RZ, 0x1, !P1 ;  /* 0x00000001ff6b5807 */ /* 0x008fe20004800000 */
[----:B-1----:R-:W-:Y:S06]  /*80a0*/  @!P5 BRA `(.L_x_127) ;  /* 0x000000000068d947 */ /* 0x002fec0003800000 */
[----:B------:R-:W-:Y:S01]  /*80b0*/  ISETP.NE.AND P1, PT, R107, RZ, PT ;  /* 0x000000ff6b00720c */ /* 0x000fe20003f25270 */
[----:B------:R-:W-:Y:S01]  /*80c0*/  BSSY B0, `(.L_x_128) ;  /* 0x000000d000007945 */ /* 0x000fe20003800000 */
[----:B------:R-:W-:Y:S02]  /*80d0*/  CS2R R54, SRZ ;  /* 0x0000000000367805 */ /* 0x000fe4000001ff00 */
[----:B------:R-:W-:Y:S02]  /*80e0*/  CS2R R52, SRZ ;  /* 0x0000000000347805 */ /* 0x000fe4000001ff00 */
[----:B------:R-:W-:Y:S02]  /*80f0*/  CS2R R58, SRZ ;  /* 0x00000000003a7805 */ /* 0x000fe4000001ff00 */
[----:B------:R-:W-:Y:S02]  /*8100*/  CS2R R56, SRZ ;  /* 0x0000000000387805 */ /* 0x000fe4000001ff00 */
[----:B------:R-:W-:Y:S02]  /*8110*/  CS2R R66, SRZ ;  /* 0x0000000000427805 */ /* 0x000fe4000001ff00 */
[----:B------:R-:W-:Y:S02]  /*8120*/  CS2R R64, SRZ ;  /* 0x0000000000407805 */ /* 0x000fe4000001ff00 */
[----:B------:R-:W-:Y:S02]  /*8130*/  CS2R R70, SRZ ;  /* 0x0000000000467805 */ /* 0x000fe4000001ff00 */
[----:B------:R-:W-:Y:S01]  /*8140*/  CS2R R68, SRZ ;  /* 0x0000000000447805 */ /* 0x000fe2000001ff00 */
[----:B------:R-:W-:Y:S06]  /*8150*/  @P1 BRA `(.L_x_129) ;  /* 0x00000000000c1947 */ /* 0x000fec0003800000 */
[----:B------:R-:W-:Y:S04]  /*8160*/  SHF.L.U32 R3, R112, 0x1f, RZ ;  /* 0x0000001f70037819 */ /* 0x000fe800000006ff */
[----:B------:R-:W1:Y:S02]  /*8170*/  SYNCS.PHASECHK.TRANS64.TRYWAIT P1, [R0+URZ+0x1e0], R3 ;  /* 0x0001e003000075a7 */ /* 0x000e6400080211ff */
[----:B-1----:R-:W-:Y:S05]  /*8180*/  @!P1 BRA `(.L_x_130) ;  /* 0x0000005400209947 */ /* 0x002fea0003800000 */
.L_x_129:
[----:B------:R-:W-:Y:S05]  /*8190*/  BSYNC B0 ;  /* 0x0000000000007941 */ /* 0x000fea0003800000 */
.L_x_128:
[----:B------:R-:W-:Y:S01]  /*81a0*/  ISETP.NE.AND P1, PT, R113, RZ, PT ;  /* 0x000000ff7100720c */ /* 0x000fe20003f25270 */
[----:B------:R-:W-:Y:S04]  /*81b0*/  UIADD3 UR4, UPT, UPT, UR45, 0x1, URZ ;  /* 0x000000012d047890 */ /* 0x000fe8000fffe0ff */
[----:B------:R-:W-:Y:S04]  /*81c0*/  UISETP.NE.AND UP0, UPT, UR4, 0x3, UPT ;  /* 0x000000030400788c */ /* 0x000fe8000bf05270 */
[----:B------:R-:W-:Y:S02]  /*81d0*/  USEL UR5, URZ, 0x1, UP0 ;  /* 0x00000001ff057887 */ /* 0x000fe40008000000 */
[----:B------:R-:W-:Y:S02]  /*81e0*/  USEL UR4, UR4, URZ, UP0 ;  /* 0x000000ff04047287 */ /* 0x000fe40008000000 */
[----:B------:R3:W1:Y:S02]  /*81f0*/  @P1 LDS.128 R52, [R50+0x300] ;  /* 0x0003000032341984 */ /* 0x0006640000000c00 */
[----:B------:R-:W-:Y:S02]  /*8200*/  LOP3.LUT R112, R112, UR5, RZ, 0x3c, !PT ;  /* 0x0000000570707c12 */ /* 0x000fe4000f8e3cff */
[----:B------:R3:W1:Y:S01]  /*8210*/  @P1 LDS.128 R56, [R49+0x300] ;  /* 0x0003000031381984 */ /* 0x0006620000000c00 */
[----:B------:R-:W-:Y:S03]  /*8220*/  IMAD.U32 R106, RZ, RZ, UR4 ;  /* 0x00000004ff6a7e24 */ /* 0x000fe6000f8e00ff */
[----:B------:R3:W1:Y:S04]  /*8230*/  @P1 LDS.128 R64, [R50+0xb00] ;  /* 0x000b000032401984 */ /* 0x0006680000000c00 */
[----:B------:R3:W1:Y:S02]  /*8240*/  @P1 LDS.128 R68, [R49+0xb00] ;  /* 0x000b000031441984 */ /* 0x0006640000000c00 */
.L_x_127:
[----:B------:R-:W-:Y:S05]  /*8250*/  BSYNC B1 ;  /* 0x0000000000017941 */ /* 0x000fea0003800000 */
.L_x_126:
[----:B------:R-:W-:Y:S01]  /*8260*/  HFMA2 R39, -RZ, RZ, 0, 0 ;  /* 0x00000000ff277431 */ /* 0x000fe200000001ff */
[----:B-1----:R-:W-:Y:S01]  /*8270*/  SHF.R.U32.HI R0, RZ, 0x15, R105 ;  /* 0x00000015ff007819 */ /* 0x002fe20000011669 */
[----:B----4-:R-:W-:Y:S06]  /*8280*/  @P0 BRA `(.L_x_131) ;  /* 0x0000000000080947 */ /* 0x010fec0003800000 */
[----:B------:R-:W1:Y:S02]  /*8290*/  SYNCS.PHASECHK.TRANS64.TRYWAIT P0, [R104+URZ+0x240], R2 ;  /* 0x00024002680075a7 */ /* 0x000e6400080011ff */
[----:B-1----:R-:W-:Y:S05]  /*82a0*/  @!P0 BRA `(.L_x_132) ;  /* 0x0000005000ec8947 */ /* 0x002fea0003800000 */
.L_x_131:
[----:B-1----:R-:W-:Y:S01]  /*82b0*/  LOP3.LUT R2, R0, 0x3, RZ, 0xc0, !PT ;  /* 0x0000000300027812 */ /* 0x002fe200078ec0ff */
[----:B------:R-:W-:Y:S01]  /*82c0*/  IMAD.MOV.U32 R38, RZ, RZ, RZ ;  /* 0x000000ffff267224 */ /* 0x000fe200078e00ff */
[----:B------:R-:W-:Y:S02]  /*82d0*/  CS2R R36, SRZ ;  /* 0x0000000000247805 */ /* 0x000fe4000001ff00 */
[----:B------:R-:W-:Y:S02]  /*82e0*/  CS2R R34, SRZ ;  /* 0x0000000000227805 */ /* 0x000fe4000001ff00 */
[----:B------:R-:W-:Y:S02]  /*82f0*/  ISETP.NE.AND P0, PT, R84, R2, PT ;  /* 0x000000025400720c */ /* 0x000fe40003f05270 */
[----:B------:R-:W-:Y:S02]  /*8300*/  CS2R R32, SRZ ;  /* 0x0000000000207805 */ /* 0x000fe4000001ff00 */
        /* <DEDUP_REMOVED lines=13> */
[----:B------:R-:W-:Y:S11]  /*83e0*/  LOP3.LUT P0, RZ, R0, 0x3, R86, 0x48, !PT ;  /* 0x0000000300ff7812 */ /* 0x000ff60007804856 */
[----:B------:R-:W-:Y:S02]  /*83f0*/  @!UPT UIADD3 URZ, UPT, UPT, URZ, URZ, URZ ;  /* 0x000000fffffff290 */ /* 0x000fe4000fffe0ff */
[----:B------:R-:W-:Y:S05]  /*8400*/  @!P0 BRA `(.L_x_134) ;  /* 0x0000000000408947 */ /* 0x000fea0003800000 */
[----:B------:R-:W1:Y:S01]  /*8410*/  LDCU.64 UR8, c[0x4][0x70] ;  /* 0x01000e00ff0877ac */ /* 0x000e620008000a00 */
[----:B------:R-:W-:Y:S01]  /*8420*/  MOV R15, 0x0 ;  /* 0x00000000000f7802 */ /* 0x000fe20000000f00 */
[----:B------:R-:W-:Y:S02]  /*8430*/  HFMA2 R12, -RZ, RZ, 0, 5.9604644775390625e-08 ;  /* 0x00000001ff0c7431 */ /* 0x000fe400000001ff */
[----:B------:R-:W-:Y:S02]  /*8440*/  IMAD.MOV.U32 R8, RZ, RZ, 0x192 ;  /* 0x00000192ff087424 */ /* 0x000fe400078e00ff */
[----:B------:R-:W-:Y:S01]  /*8450*/  IMAD.MOV.U32 R13, RZ, RZ, RZ ;  /* 0x000000ffff0d7224 */ /* 0x000fe200078e00ff */
[----:B------:R-:W4:Y:S01]  /*8460*/  LDCU.64 UR6, c[0x4][0x78] ;  /* 0x01000f00ff0677ac */ /* 0x000f220008000a00 */
[----:B------:R-:W2:Y:S01]  /*8470*/  LDC.64 R14, c[0x4][R15] ;  /* 0x010000000f0e7b82 */ /* 0x000ea20000000a00 */
[----:B------:R-:W5:Y:S01]  /*8480*/  LDCU.64 UR4, c[0x4][0x10] ;  /* 0x01000200ff0477ac */ /* 0x000f620008000a00 */
[----:B-1----:R-:W-:Y:S01]  /*8490*/  MOV R5, UR9 ;  /* 0x0000000900057c02 */ /* 0x002fe20008000f00 */
[----:B------:R-:W-:Y:S01]  /*84a0*/  IMAD.U32 R4, RZ, RZ, UR8 ;  /* 0x00000008ff047e24 */ /* 0x000fe2000f8e00ff */
[----:B----4-:R-:W-:Y:S01]  /*84b0*/  MOV R7, UR7 ;  /* 0x0000000700077c02 */ /* 0x010fe20008000f00 */
[----:B------:R-:W-:Y:S01]  /*84c0*/  IMAD.U32 R6, RZ, RZ, UR6 ;  /* 0x00000006ff067e24 */ /* 0x000fe2000f8e00ff */
[----:B-----5:R-:W-:Y:S01]  /*84d0*/  MOV R11, UR5 ;  /* 0x00000005000b7c02 */ /* 0x020fe20008000f00 */
[----:B------:R-:W-:Y:S02]  /*84e0*/  IMAD.U32 R10, RZ, RZ, UR4 ;  /* 0x00000004ff0a7e24 */ /* 0x000fe4000f8e00ff */
[----:B------:R-:W-:Y:S07]  /*84f0*/  LEPC R20, `(.L_x_134) ;  /* 0x000000001014794e */ /* 0x000fee0000000000 */
[----:B--23--:R-:W-:Y:S05]  /*8500*/  CALL.ABS.NOINC R14 ;  /* 0x000000000e007343 */ /* 0x00cfea0003c00000 */
.L_x_134:
[----:B------:R-:W-:Y:S05]  /*8510*/  WARPSYNC.ALL ;  /* 0x0000000000007948 */ /* 0x000fea0003800000 */
[C---:B------:R-:W-:Y:S01]  /*8520*/  R2UR UR4, R105.reuse ;  /* 0x00000000690472ca */ /* 0x040fe200000e0000 */
[----:B------:R-:W-:Y:S05]  /*8530*/  VIADD R0, R105, 0x20 ;  /* 0x0000002069007836 */ /* 0x000fea0000000000 */
[----:B------:R-:W-:Y:S04]  /*8540*/  SHF.R.U32.HI R0, RZ, 0x15, R0 ;  /* 0x00000015ff007819 */ /* 0x000fe80000011600 */
[----:B------:R-:W-:Y:S03]  /*8550*/  LOP3.LUT P0, RZ, R0, 0x3, R86, 0x48, !PT ;  /* 0x0000000300ff7812 */ /* 0x000fe60007804856 */
[----:B------:R-:W1:Y:S10]  /*8560*/  LDTM.x16 R24, tmem[UR4] ;  /* 0x00000004001879ee */ /* 0x000e740008240000 */
[----:B-1----:R-:W-:Y:S05]  /*8570*/  @!P0 BRA `(.L_x_135) ;  /* 0x0000000000408947 */ /* 0x002fea0003800000 */
        /* <DEDUP_REMOVED lines=16> */
.L_x_135:
[----:B------:R-:W-:Y:S05]  /*8680*/  WARPSYNC.ALL ;  /* 0x0000000000007948 */ /* 0x000fea0003800000 */
[----:B------:R-:W-:Y:S11]  /*8690*/  R2UR UR4, R105 ;  /* 0x00000000690472ca */ /* 0x000ff600000e0000 */
[----:B------:R-:W-:Y:S02]  /*86a0*/  @!UPT UIADD3 URZ, UPT, UPT, URZ, URZ, URZ ;  /* 0x000000fffffff290 */ /* 0x000fe4000fffe0ff */
[----:B------:R-:W1:Y:S02]  /*86b0*/  LDTM.x16 R4, tmem[UR4+0x20] ;  /* 0x00002004000479ee */ /* 0x000e640008240000 */
[----:B-1----:R-:W-:Y:S01]  /*86c0*/  NOP ;  /* 0x0000000000007918 */ /* 0x002fe20000000000 */
.L_x_133:
[----:B------:R-:W-:Y:S01]  /*86d0*/  SHF.L.U32 R20, R52, 0x10, RZ ;  /* 0x0000001034147819 */ /* 0x000fe200000006ff */
[C---:B--2---:R-:W-:Y:S01]  /*86e0*/  FMUL R0, R43.reuse, R24 ;  /* 0x000000182b007220 */ /* 0x044fe20000400000 */
[----:B------:R-:W-:Y:S01]  /*86f0*/  ISETP.NE.AND P0, PT, R84, R2, PT ;  /* 0x000000025400720c */ /* 0x000fe20003f05270 */
[----:B------:R-:W-:Y:S01]  /*8700*/  FMUL R2, R43, R25 ;  /* 0x000000192b027220 */ /* 0x000fe20000400000 */
[----:B------:R-:W-:Y:S01]  /*8710*/  LOP3.LUT R21, R52, 0xffff0000, RZ, 0xc0, !PT ;  /* 0xffff000034157812 */ /* 0x000fe200078ec0ff */
[----:B------:R-:W-:Y:S01]  /*8720*/  FFMA R0, R45, R20, R0 ;  /* 0x000000142d007223 */ /* 0x000fe20000000000 */
[----:B------:R-:W-:Y:S01]  /*8730*/  SHF.L.U32 R22, R53, 0x10, RZ ;  /* 0x0000001035167819 */ /* 0x000fe200000006ff */
[----:B------:R-:W-:Y:S01]  /*8740*/  FMUL R3, R43, R26 ;  /* 0x0000001a2b037220 */ /* 0x000fe20000400000 */
[----:B------:R-:W-:Y:S01]  /*8750*/  LOP3.LUT R23, R53, 0xffff0000, RZ, 0xc0, !PT ;  /* 0xffff000035177812 */ /* 0x000fe200078ec0ff */
[----:B------:R-:W-:Y:S01]  /*8760*/  FFMA R2, R45, R21, R2 ;  /* 0x000000152d027223 */ /* 0x000fe20000000002 */
[C---:B------:R-:W-:Y:S01]  /*8770*/  SHF.L.U32 R40, R54.reuse, 0x10, RZ ;  /* 0x0000001036287819 */ /* 0x040fe200000006ff */
[----:B------:R-:W-:Y:S01]  /*8780*/  FMUL R20, R43, R27 ;  /* 0x0000001b2b147220 */ /* 0x000fe20000400000 */
[----:B------:R-:W-:Y:S01]  /*8790*/  LOP3.LUT R41, R54, 0xffff0000, RZ, 0xc0, !PT ;  /* 0xffff000036297812 */ /* 0x000fe200078ec0ff */
[----:B------:R-:W-:Y:S01]  /*87a0*/  FFMA R3, R45, R22, R3 ;  /* 0x000000162d037223 */ /* 0x000fe20000000003 */
[----:B------:R-:W-:Y:S01]  /*87b0*/  F2FP.BF16.F32.PACK_AB R60, R2, R0 ;  /* 0x00000000023c723e */ /* 0x000fe200000010ff */
[----:B------:R-:W-:Y:S01]  /*87c0*/  FMUL R21, R43, R28 ;  /* 0x0000001c2b157220 */ /* 0x000fe20000400000 */
[----:B------:R-:W-:Y:S01]  /*87d0*/  LOP3.LUT R42, R69, 0xffff0000, RZ, 0xc0, !PT ;  /* 0xffff0000452a7812 */ /* 0x000fe200078ec0ff */
[----:B------:R-:W-:Y:S01]  /*87e0*/  FMUL R22, R43, R29 ;  /* 0x0000001d2b167220 */ /* 0x000fe20000400000 */
[----:B------:R-:W-:Y:S01]  /*87f0*/  SHF.L.U32 R44, R70, 0x10, RZ ;  /* 0x00000010462c7819 */ /* 0x000fe200000006ff */
[----:B------:R-:W-:Y:S01]  /*8800*/  FFMA R20, R45, R23, R20 ;  /* 0x000000172d147223 */ /* 0x000fe20000000014 */
[----:B------:R-:W-:Y:S01]  /*8810*/  SHF.L.U32 R23, R55, 0x10, RZ ;  /* 0x0000001037177819 */ /* 0x000fe200000006ff */
[----:B------:R-:W-:Y:S01]  /*8820*/  FFMA R21, R45, R40, R21 ;  /* 0x000000282d157223 */ /* 0x000fe20000000015 */
[----:B------:R-:W-:Y:S01]  /*8830*/  LOP3.LUT R40, R55, 0xffff0000, RZ, 0xc0, !PT ;  /* 0xffff000037287812 */ /* 0x000fe200078ec0ff */
[----:B------:R-:W-:Y:S01]  /*8840*/  FFMA R22, R45, R41, R22 ;  /* 0x000000292d167223 */ /* 0x000fe20000000016 */
[----:B------:R-:W-:Y:S01]  /*8850*/  F2FP.BF16.F32.PACK_AB R61, R20, R3 ;  /* 0x00000003143d723e */ /* 0x000fe200000010ff */
[C---:B------:R-:W-:Y:S01]  /*8860*/  FMUL R0, R43.reuse, R30 ;  /* 0x0000001e2b007220 */ /* 0x040fe20000400000 */
[----:B------:R-:W-:Y:S01]  /*8870*/  LOP3.LUT R41, R58, 0xffff0000, RZ, 0xc0, !PT ;  /* 0xffff00003a297812 */ /* 0x000fe200078ec0ff */
[----:B------:R-:W-:Y:S01]  /*8880*/  FMUL R2, R43, R31 ;  /* 0x0000001f2b027220 */ /* 0x000fe20000400000 */
[----:B------:R-:W-:Y:S01]  /*8890*/  F2FP.BF16.F32.PACK_AB R62, R22, R21 ;  /* 0x00000015163e723e */ /* 0x000fe200000010ff */
[C---:B------:R-:W-:Y:S01]  /*88a0*/  FFMA R0, R45.reuse, R23, R0 ;  /* 0x000000172d007223 */ /* 0x040fe20000000000 */
[C---:B------:R-:W-:Y:S01]  /*88b0*/  SHF.L.U32 R22, R56.reuse, 0x10, RZ ;  /* 0x0000001038167819 */ /* 0x040fe200000006ff */
[----:B------:R-:W-:Y:S01]  /*88c0*/  FFMA R2, R45, R40, R2 ;  /* 0x000000282d027223 */ /* 0x000fe20000000002 */
[----:B------:R-:W-:Y:S01]  /*88d0*/  LOP3.LUT R23, R56, 0xffff0000, RZ, 0xc0, !PT ;  /* 0xffff000038177812 */ /* 0x000fe200078ec0ff */
[----:B------:R-:W-:Y:S01]  /*88e0*/  FMUL R3, R43, R32 ;  /* 0x000000202b037220 */ /* 0x000fe20000400000 */
[----:B------:R-:W-:Y:S01]  /*88f0*/  SHF.L.U32 R40, R57, 0x10, RZ ;  /* 0x0000001039287819 */ /* 0x000fe200000006ff */
[C---:B------:R-:W-:Y:S01]  /*8900*/  FMUL R20, R43.reuse, R33 ;  /* 0x000000212b147220 */ /* 0x040fe20000400000 */
[----:B------:R-:W-:Y:S01]  /*8910*/  F2FP.BF16.F32.PACK_AB R63, R2, R0 ;  /* 0x00000000023f723e */ /* 0x000fe200000010ff */
[----:B------:R-:W-:Y:S01]  /*8920*/  FMUL R21, R43, R34 ;  /* 0x000000222b157220 */ /* 0x000fe20000400000 */
[----:B------:R-:W-:Y:S01]  /*8930*/  LOP3.LUT R46, R70, 0xffff0000, RZ, 0xc0, !PT ;  /* 0xffff0000462e7812 */ /* 0x000fe200078ec0ff */
[----:B------:R-:W-:Y:S01]  /*8940*/  FFMA R3, R45, R22, R3 ;  /* 0x000000162d037223 */ /* 0x000fe20000000003 */
[----:B------:R-:W-:Y:S01]  /*8950*/  SHF.L.U32 R47, R71, 0x10, RZ ;  /* 0x00000010472f7819 */ /* 0x000fe200000006ff */
[----:B------:R-:W-:Y:S01]  /*8960*/  FFMA R20, R45, R23, R20 ;  /* 0x000000172d147223 */ /* 0x000fe20000000014 */
[----:B------:R-:W-:Y:S01]  /*8970*/  LOP3.LUT R23, R57, 0xffff0000, RZ, 0xc0, !PT ;  /* 0xffff000039177812 */ /* 0x000fe200078ec0ff */
[----:B------:R-:W-:Y:S01]  /*8980*/  FFMA R21, R45, R40, R21 ;  /* 0x000000282d157223 */ /* 0x000fe20000000015 */
[----:B------:R-:W-:Y:S01]  /*8990*/  SHF.L.U32 R40, R58, 0x10, RZ ;  /* 0x000000103a287819 */ /* 0x000fe200000006ff */
[C---:B------:R-:W-:Y:S01]  /*89a0*/  FMUL R0, R43.reuse, R35 ;  /* 0x000000232b007220 */ /* 0x040fe20000400000 */
[----:B------:R-:W-:Y:S01]  /*89b0*/  F2FP.BF16.F32.PACK_AB R100, R20, R3 ;  /* 0x000000031464723e */ /* 0x000fe200000010ff */
[----:B------:R-:W-:Y:S01]  /*89c0*/  FMUL R2, R43, R36 ;  /* 0x000000242b027220 */ /* 0x000fe20000400000 */
[----:B------:R-:W-:Y:S01]  /*89d0*/  LOP3.LUT R48, R71, 0xffff0000, RZ, 0xc0, !PT ;  /* 0xffff000047307812 */ /* 0x000fe200078ec0ff */
[----:B------:R-:W-:Y:S01]  /*89e0*/  FMUL R22, R43, R37 ;  /* 0x000000252b167220 */ /* 0x000fe20000400000 */
[----:B------:R-:W-:Y:S01]  /*89f0*/  ISETP.NE.AND P1, PT, R84, RZ, PT ;  /* 0x000000ff5400720c */ /* 0x000fe20003f25270 */
[----:B------:R-:W-:Y:S01]  /*8a00*/  FFMA R0, R45, R23, R0 ;  /* 0x000000172d007223 */ /* 0x000fe20000000000 */
[----:B------:R-:W-:Y:S01]  /*8a10*/  SHF.L.U32 R23, R59, 0x10, RZ ;  /* 0x000000103b177819 */ /* 0x000fe200000006ff */
[----:B------:R-:W-:Y:S01]  /*8a20*/  FFMA R2, R45, R40, R2 ;  /* 0x000000282d027223 */ /* 0x000fe20000000002 */
[----:B------:R-:W-:Y:S01]  /*8a30*/  LOP3.LUT R40, R59, 0xffff0000, RZ, 0xc0, !PT ;  /* 0xffff00003b287812 */ /* 0x000fe200078ec0ff */
[----:B------:R1:W-:Y:S01]  /*8a40*/  @!P0 STS.128 [R50+0x300], R60 ;  /* 0x0003003c32008388 */ /* 0x0003e20000000c00 */
[----:B------:R-:W-:Y:S01]  /*8a50*/  F2FP.BF16.F32.PACK_AB R101, R0, R21 ;  /* 0x000000150065723e */ /* 0x000fe200000010ff */
[----:B------:R-:W-:Y:S01]  /*8a60*/  FFMA R22, R45, R41, R22 ;  /* 0x000000292d167223 */ /* 0x000fe20000000016 */
[----:B------:R-:W-:Y:S01]  /*8a70*/  LOP3.LUT R41, R66, 0xffff0000, RZ, 0xc0, !PT ;  /* 0xffff000042297812 */ /* 0x000fe200078ec0ff */
[C---:B------:R-:W-:Y:S01]  /*8a80*/  FMUL R3, R43.reuse, R38 ;  /* 0x000000262b037220 */ /* 0x040fe20000400000 */
[C---:B------:R-:W-:Y:S01]  /*8a90*/  FMUL R20, R43.reuse, R39 ;  /* 0x000000272b147220 */ /* 0x040fe20000400000 */
        /* <DEDUP_REMOVED lines=8> */
[----:B------:R-:W-:Y:S01]  /*8b20*/  FMUL R21, R43, R6 ;  /* 0x000000062b157220 */ /* 0x000fe20000400000 */
[C---:B------:R-:W-:Y:S01]  /*8b30*/  FFMA R0, R45.reuse, R22, R0 ;  /* 0x000000162d007223 */ /* 0x040fe20000000000 */
[C---:B------:R-:W-:Y:S01]  /*8b40*/  FFMA R2, R45.reuse, R23, R2 ;  /* 0x000000172d027223 */ /* 0x040fe20000000002 */
[----:B------:R-:W-:Y:S01]  /*8b50*/  F2FP.BF16.F32.PACK_AB R103, R20, R3 ;  /* 0x000000031467723e */ /* 0x000fe200000010ff */
[----:B------:R-:W-:Y:S01]  /*8b60*/  FFMA R21, R45, R40, R21 ;  /* 0x000000282d157223 */ /* 0x000fe20000000015 */
[----:B------:R-:W-:Y:S01]  /*8b70*/  LOP3.LUT R23, R65, 0xffff0000, RZ, 0xc0, !PT ;  /* 0xffff000041177812 */ /* 0x000fe200078ec0ff */
[C---:B------:R-:W-:Y:S01]  /*8b80*/  FMUL R3, R43.reuse, R7 ;  /* 0x000000072b037220 */ /* 0x040fe20000400000 */
[----:B------:R-:W-:Y:S01]  /*8b90*/  SHF.L.U32 R40, R66, 0x10, RZ ;  /* 0x0000001042287819 */ /* 0x000fe200000006ff */
[----:B------:R1:W-:Y:S01]  /*8ba0*/  @!P0 STS.128 [R49+0x300], R100 ;  /* 0x0003006431008388 */ /* 0x0003e20000000c00 */
[C---:B------:R-:W-:Y:S01]  /*8bb0*/  FMUL R20, R43.reuse, R8 ;  /* 0x000000082b147220 */ /* 0x040fe20000400000 */
[----:B------:R-:W-:Y:S01]  /*8bc0*/  FMUL R22, R43, R9 ;  /* 0x000000092b167220 */ /* 0x000fe20000400000 */
[C---:B------:R-:W-:Y:S01]  /*8bd0*/  FFMA R3, R45.reuse, R23, R3 ;  /* 0x000000172d037223 */ /* 0x040fe20000000003 */
[----:B------:R-:W-:Y:S01]  /*8be0*/  F2FP.BF16.F32.PACK_AB R108, R2, R0 ;  /* 0x00000000026c723e */ /* 0x000fe200000010ff */
[----:B------:R-:W-:Y:S01]  /*8bf0*/  FFMA R20, R45, R40, R20 ;  /* 0x000000282d147223 */ /* 0x000fe20000000014 */
[----:B------:R-:W-:Y:S01]  /*8c00*/  SHF.L.U32 R23, R67, 0x10, RZ ;  /* 0x0000001043177819 */ /* 0x000fe200000006ff */
[----:B------:R-:W-:Y:S01]  /*8c10*/  FMUL R0, R43, R10 ;  /* 0x0000000a2b007220 */ /* 0x000fe20000400000 */
[----:B------:R-:W-:Y:S01]  /*8c20*/  LOP3.LUT R40, R67, 0xffff0000, RZ, 0xc0, !PT ;  /* 0xffff000043287812 */ /* 0x000fe200078ec0ff */
[----:B------:R-:W-:Y:S01]  /*8c30*/  FFMA R22, R45, R41, R22 ;  /* 0x000000292d167223 */ /* 0x000fe20000000016 */
[----:B------:R-:W-:Y:S01]  /*8c40*/  FMUL R2, R43, R11 ;  /* 0x0000000b2b027220 */ /* 0x000fe20000400000 */
[----:B------:R-:W-:Y:S01]  /*8c50*/  FFMA R0, R45, R23, R0 ;  /* 0x000000172d007223 */ /* 0x000fe20000000000 */
[----:B------:R-:W-:Y:S01]  /*8c60*/  F2FP.BF16.F32.PACK_AB R109, R3, R21 ;  /* 0x00000015036d723e */ /* 0x000fe200000010ff */
[----:B------:R-:W-:Y:S01]  /*8c70*/  FMUL R3, R43, R12 ;  /* 0x0000000c2b037220 */ /* 0x000fe20000400000 */
[----:B------:R-:W-:Y:S01]  /*8c80*/  FFMA R2, R45, R40, R2 ;  /* 0x000000282d027223 */ /* 0x000fe20000000002 */
[----:B------:R-:W-:Y:S01]  /*8c90*/  SHF.L.U32 R23, R68, 0x10, RZ ;  /* 0x0000001044177819 */ /* 0x000fe200000006ff */
[C---:B------:R-:W-:Y:S01]  /*8ca0*/  FMUL R21, R43.reuse, R14 ;  /* 0x0000000e2b157220 */ /* 0x040fe20000400000 */
[----:B------:R-:W-:Y:S01]  /*8cb0*/  F2FP.BF16.F32.PACK_AB R110, R22, R20 ;  /* 0x00000014166e723e */ /* 0x000fe200000010ff */
[C---:B------:R-:W-:Y:S01]  /*8cc0*/  FMUL R20, R43.reuse, R13 ;  /* 0x0000000d2b147220 */ /* 0x040fe20000400000 */
[----:B------:R-:W-:Y:S01]  /*8cd0*/  LOP3.LUT R40, R68, 0xffff0000, RZ, 0xc0, !PT ;  /* 0xffff000044287812 */ /* 0x000fe200078ec0ff */
[----:B------:R-:W-:Y:S01]  /*8ce0*/  FMUL R22, R43, R15 ;  /* 0x0000000f2b167220 */ /* 0x000fe20000400000 */
[----:B------:R-:W-:Y:S01]  /*8cf0*/  SHF.L.U32 R41, R69, 0x10, RZ ;  /* 0x0000001045297819 */ /* 0x000fe200000006ff */
[----:B------:R-:W-:Y:S01]  /*8d00*/  FFMA R3, R45, R23, R3 ;  /* 0x000000172d037223 */ /* 0x000fe20000000003 */
[----:B------:R-:W-:Y:S01]  /*8d10*/  FMUL R23, R43, R16 ;  /* 0x000000102b177220 */ /* 0x000fe20000400000 */
[----:B------:R-:W-:Y:S01]  /*8d20*/  FFMA R20, R45, R40, R20 ;  /* 0x000000282d147223 */ /* 0x000fe20000000014 */
[----:B------:R-:W-:Y:S01]  /*8d30*/  FMUL R40, R43, R17 ;  /* 0x000000112b287220 */ /* 0x000fe20000400000 */
[C---:B------:R-:W-:Y:S01]  /*8d40*/  FFMA R21, R45.reuse, R41, R21 ;  /* 0x000000292d157223 */ /* 0x040fe20000000015 */
[----:B------:R-:W-:Y:S01]  /*8d50*/  FFMA R22, R45, R42, R22 ;  /* 0x0000002a2d167223 */ /* 0x000fe20000000016 */
[C---:B------:R-:W-:Y:S01]  /*8d60*/  FMUL R41, R43.reuse, R18 ;  /* 0x000000122b297220 */ /* 0x040fe20000400000 */
[----:B------:R-:W-:Y:S01]  /*8d70*/  FMUL R42, R43, R19 ;  /* 0x000000132b2a7220 */ /* 0x000fe20000400000 */
[----:B------:R-:W-:Y:S01]  /*8d80*/  F2FP.BF16.F32.PACK_AB R111, R2, R0 ;  /* 0x00000000026f723e */ /* 0x000fe200000010ff */
[C---:B------:R-:W-:Y:S01]  /*8d90*/  FFMA R23, R45.reuse, R44, R23 ;  /* 0x0000002c2d177223 */ /* 0x040fe20000000017 */
[C---:B------:R-:W-:Y:S01]  /*8da0*/  FFMA R40, R45.reuse, R46, R40 ;  /* 0x0000002e2d287223 */ /* 0x040fe20000000028 */
[C---:B------:R-:W-:Y:S01]  /*8db0*/  FFMA R41, R45.reuse, R47, R41 ;  /* 0x0000002f2d297223 */ /* 0x040fe20000000029 */
[----:B------:R-:W-:Y:S01]  /*8dc0*/  FFMA R42, R45, R48, R42 ;  /* 0x000000302d2a7223 */ /* 0x000fe2000000002a */
[----:B------:R1:W-:Y:S01]  /*8dd0*/  @!P0 STS.128 [R50+0xb00], R108 ;  /* 0x000b006c32008388 */ /* 0x0003e20000000c00 */
[----:B------:R-:W-:Y:S02]  /*8de0*/  F2FP.BF16.F32.PACK_AB R21, R22, R21 ;  /* 0x000000151615723e */ /* 0x000fe400000010ff */
[----:B------:R-:W-:Y:S02]  /*8df0*/  F2FP.BF16.F32.PACK_AB R22, R40, R23 ;  /* 0x000000172816723e */ /* 0x000fe400000010ff */
[----:B------:R-:W-:Y:S02]  /*8e00*/  F2FP.BF16.F32.PACK_AB R20, R20, R3 ;  /* 0x000000031414723e */ /* 0x000fe400000010ff */
[----:B------:R-:W-:Y:S05]  /*8e10*/  F2FP.BF16.F32.PACK_AB R23, R42, R41 ;  /* 0x000000292a17723e */ /* 0x000fea00000010ff */
[----:B------:R1:W-:Y:S01]  /*8e20*/  @!P0 STS.128 [R49+0xb00], R20 ;  /* 0x000b001431008388 */ /* 0x0003e20000000c00 */
[----:B------:R-:W-:Y:S01]  /*8e30*/  @!PT LDS RZ, [RZ] ;  /* 0x00000000fffff984 */ /* 0x000fe20000000800 */
[----:B------:R-:W-:Y:S01]  /*8e40*/  @!PT LDS RZ, [RZ] ;  /* 0x00000000fffff984 */ /* 0x000fe20000000800 */
[----:B------:R-:W-:Y:S01]  /*8e50*/  @!PT LDS RZ, [RZ] ;  /* 0x00000000fffff984 */ /* 0x000fe20000000800 */
[----:B------:R-:W-:Y:S01]  /*8e60*/  @!PT LDS RZ, [RZ] ;  /* 0x00000000fffff984 */ /* 0x000fe20000000800 */
[----:B------:R2:W-:Y:S07]  /*8e70*/  MEMBAR.ALL.CTA ;  /* 0x0000000000007992 */ /* 0x0005ee0000008000 */
[----:B--2---:R-:W2:Y:S01]  /*8e80*/  FENCE.VIEW.ASYNC.S ;  /* 0x00000000000073c6 */ /* 0x004ea20000000000 */
[----:B------:R-:W-:Y:S05]  /*8e90*/  WARPSYNC.ALL ;  /* 0x0000000000007948 */ /* 0x000fea0003800000 */
[----:B------:R-:W-:Y:S01]  /*8ea0*/  BSSY.RECONVERGENT B0, `(.L_x_136) ;  /* 0x0000011000007945 */ /* 0x000fe20003800200 */
[----:B--2---:R-:W-:Y:S06]  /*8eb0*/  BAR.SYNC.DEFER_BLOCKING 0x1, 0x80 ;  /* 0x0042000000007b1d */ /* 0x004fec0000010000 */
[----:B------:R-:W-:Y:S05]  /*8ec0*/  @P1 BRA `(.L_x_137) ;  /* 0x0000000000381947 */ /* 0x000fea0003800000 */
[----:B------:R-:W2:Y:S01]  /*8ed0*/  LDCU.64 UR6, c[0x0][0x348] ;  /* 0x00006900ff0677ac */ /* 0x000ea20008000a00 */
[----:B------:R-:W-:Y:S01]  /*8ee0*/  R2UR UR5, R51 ;  /* 0x00000000330572ca */ /* 0x000fe200000e0000 */
[----:B------:R-:W-:Y:S01]  /*8ef0*/  UMOV UR51, UR44 ;  /* 0x0000002c00337c82 */ /* 0x000fe20008000000 */
[----:B------:R-:W-:Y:S01]  /*8f00*/  UIADD3 UR9, UPT, UPT, UR49, 0x20, URZ ;  /* 0x0000002031097890 */ /* 0x000fe2000fffe0ff */
[----:B------:R-:W-:Y:S01]  /*8f10*/  UMOV UR10, UR50 ;  /* 0x00000032000a7c82 */ /* 0x000fe20008000000 */
[----:B------:R-:W-:Y:S09]  /*8f20*/  UMOV UR11, UR44 ;  /* 0x0000002c000b7c82 */ /* 0x000ff20008000000 */
[----:B------:R-:W-:Y:S02]  /*8f30*/  UIADD3 UR5, UPT, UPT, UR43, UR5, URZ ;  /* 0x000000052b057290 */ /* 0x000fe4000fffe0ff */
[----:B--2---:R-:W-:Y:S02]  /*8f40*/  UIADD3 UR4, UP0, UPT, UR6, 0xa80, URZ ;  /* 0x00000a8006047890 */ /* 0x004fe4000ff1e0ff */
[----:B------:R-:W-:Y:S02]  /*8f50*/  UIADD3 UR48, UPT, UPT, UR5, 0x300, URZ ;  /* 0x0000030005307890 */ /* 0x000fe4000fffe0ff */
[----:B------:R-:W-:Y:S02]  /*8f60*/  UIADD3 UR8, UPT, UPT, UR5, 0xb00, URZ ;  /* 0x00000b0005087890 */ /* 0x000fe4000fffe0ff */
[----:B------:R-:W-:Y:S09]  /*8f70*/  UIADD3.X UR5, UPT, UPT, URZ, UR7, URZ, UP0, !UPT ;  /* 0x00000007ff057290 */ /* 0x000ff200087fe4ff */
[----:B------:R2:W-:Y:S01]  /*8f80*/  UTMASTG.3D [UR48], [UR4] ;  /* 0x00000030040073b5 */ /* 0x0005e20008010000 */
[----:B------:R2:W-:Y:S02]  /*8f90*/  UTMASTG.3D [UR8], [UR4] ;  /* 0x00000008040073b5 */ /* 0x0005e40008010000 */
[----:B--2---:R0:W-:Y:S02]  /*8fa0*/  UTMACMDFLUSH ;  /* 0x00000000000079b7 */ /* 0x0041e40000000000 */
.L_x_137:
[----:B------:R-:W-:Y:S05]  /*8fb0*/  BSYNC.RECONVERGENT B0 ;  /* 0x0000000000007941 */ /* 0x000fea0003800200 */
.L_x_136:
[----:B------:R-:W-:Y:S01]  /*8fc0*/  UIADD3 UR47, UPT, UPT, UR45, 0x1, URZ ;  /* 0x000000012d2f7890 */ /* 0x000fe2000fffe0ff */
[----:B------:R-:W-:Y:S03]  /*8fd0*/  BSSY.RECONVERGENT B0, `(.L_x_138) ;  /* 0x0000005000007945 */ /* 0x000fe60003800200 */
[----:B------:R-:W-:Y:S04]  /*8fe0*/  UISETP.NE.AND UP0, UPT, UR47, 0x3, UPT ;  /* 0x000000032f00788c */ /* 0x000fe8000bf05270 */
[----:B------:R-:W-:Y:S01]  /*8ff0*/  USEL UR46, UR47, URZ, UP0 ;  /* 0x000000ff2f2e7287 */ /* 0x000fe20008000000 */
[----:B------:R-:W-:Y:S11]  /*9000*/  @P1 BRA `(.L_x_139) ;  /* 0x0000000000041947 */ /* 0x000ff60003800000 */
[----:B------:R-:W-:Y:S04]  /*9010*/  DEPBAR.LE SB0, 0x1 ;  /* 0x000080400000791a */ /* 0x000fe80000000000 */
.L_x_139:
[----:B------:R-:W-:Y:S05]  /*9020*/  BSYNC.RECONVERGENT B0 ;  /* 0x0000000000007941 */ /* 0x000fea0003800200 */
.L_x_138:
[----:B------:R-:W-:Y:S01]  /*9030*/  BAR.SYNC.DEFER_BLOCKING 0x1, 0x80 ;  /* 0x0042000000007b1d */ /* 0x000fe20000010000 */
[----:B------:R-:W-:Y:S01]  /*9040*/  ISETP.NE.AND P1, PT, R97, RZ, PT ;  /* 0x000000ff6100720c */ /* 0x000fe20003f25270 */
[----:B------:R-:W-:Y:S01]  /*9050*/  UISETP.NE.AND UP0, UPT, UR56, URZ, UPT ;  /* 0x000000ff3800728c */ /* 0x000fe2000bf05270 */
[----:B-1----:R-:W-:Y:S11]  /*9060*/  LEA R20, R106, UR43, 0x3 ;  /* 0x0000002b6a147c11 */ /* 0x002ff6000f8e18ff */
[----:B------:R-:W-:Y:S01]  /*9070*/  @P1 SHF.L.U32 R3, R112, 0x1f, RZ ;  /* 0x0000001f70031819 */ /* 0x000fe200000006ff */
[----:B------:R-:W-:Y:S06]  /*9080*/  BRA.U !UP0, `(.L_x_140) ;  /* 0x0000000108247547 */ /* 0x000fec000b800000 */
[----:B------:R-:W1:Y:S01]  /*9090*/  S2R R0, SR_CgaCtaId ;  /* 0x0000000000007919 */ /* 0x000e620000008800 */
[----:B------:R-:W-:Y:S01]  /*90a0*/  IMAD.U32 R2, RZ, RZ, UR52 ;  /* 0x00000034ff027e24 */ /* 0x000fe2000f8e00ff */
[----:B------:R-:W-:Y:S04]  /*90b0*/  UIADD3 UR4, UPT, UPT, UR52, 0x1, URZ ;  /* 0x0000000134047890 */ /* 0x000fe8000fffe0ff */
[----:B------:R-:W-:Y:S01]  /*90c0*/  @P1 LEA R2, R2, UR43, 0x3 ;  /* 0x0000002b02021c11 */ /* 0x000fe2000f8e18ff */
[----:B------:R-:W-:Y:S04]  /*90d0*/  UISETP.NE.AND UP0, UPT, UR4, 0x3, UPT ;  /* 0x000000030400788c */ /* 0x000fe8000bf05270 */
[----:B------:R-:W-:Y:S01]  /*90e0*/  @P1 VIADD R2, R2, 0x1f8 ;  /* 0x000001f802021836 */ /* 0x000fe20000000000 */
[----:B------:R-:W-:Y:S04]  /*90f0*/  USEL UR52, UR4, URZ, UP0 ;  /* 0x000000ff04347287 */ /* 0x000fe80008000000 */
[----:B-1----:R-:W-:Y:S04]  /*9100*/  @P1 PRMT R0, R0, 0x654, R2 ;  /* 0x0000065400001816 */ /* 0x002fe80000000002 */
[----:B------:R1:W-:Y:S04]  /*9110*/  @P1 SYNCS.ARRIVE.TRANS64.RED.A1T0 RZ, [R0+URZ], RZ ;  /* 0x000000ff00ff19a7 */ /* 0x0003e800081004ff */
.L_x_140:
[----:B------:R-:W2:Y:S01]  /*9120*/  @P1 SYNCS.PHASECHK.TRANS64.TRYWAIT P0, [R20+URZ+0x1e0], R3 ;  /* 0x0001e003140015a7 */ /* 0x000ea200080011ff */
[----:B------:R-:W-:Y:S01]  /*9130*/  BSSY B1, `(.L_x_141) ;  /* 0x0000019000017945 */ /* 0x000fe20003800000 */
[----:B--2---:R-:W-:Y:S03]  /*9140*/  @P1 SEL R107, RZ, 0x1, !P0 ;  /* 0x00000001ff6b1807 */ /* 0x004fe60004000000 */
[----:B------:R-:W-:Y:S05]  /*9150*/  @!P1 BRA `(.L_x_142) ;  /* 0x0000000000589947 */ /* 0x000fea0003800000 */
[----:B------:R-:W-:Y:S01]  /*9160*/  ISETP.NE.AND P1, PT, R113, RZ, PT ;  /* 0x000000ff7100720c */ /* 0x000fe20003f25270 */
[----:B------:R-:W-:Y:S01]  /*9170*/  BSSY B0, `(.L_x_143) ;  /* 0x0000009000007945 */ /* 0x000fe20003800000 */
[----:B------:R-:W-:Y:S11]  /*9180*/  ISETP.NE.AND P0, PT, R107, RZ, PT ;  /* 0x000000ff6b00720c */ /* 0x000ff60003f05270 */
[----:B------:R-:W-:Y:S05]  /*9190*/  @P1 IMAD R3, R106, 0x1000, R99 ;  /* 0x000010006a031824 */ /* 0x000fea00078e0263 */
[----:B------:R-:W-:Y:S05]  /*91a0*/  @P1 IADD3 R2, PT, PT, R3, UR43, RZ ;  /* 0x0000002b03021c10 */ /* 0x000fea000fffe0ff */
[----:B------:R-:W-:Y:S01]  /*91b0*/  @P1 IMAD.IADD R2, R98, 0x1, R2 ;  /* 0x0000000162021824 */ /* 0x000fe200078e0202 */
[----:B------:R-:W-:Y:S06]  /*91c0*/  @P0 BRA `(.L_x_144) ;  /* 0x00000000000c0947 */ /* 0x000fec0003800000 */
[----:B-1----:R-:W-:Y:S04]  /*91d0*/  SHF.L.U32 R0, R112, 0x1f, RZ ;  /* 0x0000001f70007819 */ /* 0x002fe800000006ff */
[----:B------:R-:W1:Y:S02]  /*91e0*/  SYNCS.PHASECHK.TRANS64.TRYWAIT P0, [R20+URZ+0x1e0], R0 ;  /* 0x0001e000140075a7 */ /* 0x000e6400080011ff */
[----:B-1----:R-:W-:Y:S05]  /*91f0*/  @!P0 BRA `(.L_x_145) ;  /* 0x00000044002c8947 */ /* 0x002fea0003800000 */
.L_x_144:
[----:B------:R-:W-:Y:S05]  /*9200*/  BSYNC B0 ;  /* 0x0000000000007941 */ /* 0x000fea0003800000 */
.L_x_143:
[----:B------:R-:W-:Y:S01]  /*9210*/  ISETP.NE.AND P0, PT, R113, RZ, PT ;  /* 0x000000ff7100720c */ /* 0x000fe20003f05270 */
[----:B------:R-:W-:Y:S11]  /*9220*/  VIADD R106, R106, 0x1 ;  /* 0x000000016a6a7836 */ /* 0x000ff60000000000 */
[----:B------:R-:W-:Y:S01]  /*9230*/  @!UPT UIADD3 URZ, UPT, UPT, URZ, URZ, URZ ;  /* 0x000000fffffff290 */ /* 0x000fe2000fffe0ff */
[----:B------:R2:W4:Y:S04]  /*9240*/  @P0 LDS.128 R52, [R3+UR43+0x300] ;  /* 0x0003002b03340984 */ /* 0x0005280008000c00 */
[----:B------:R2:W2:Y:S04]  /*9250*/  @P0 LDS.128 R64, [R3+UR43+0xb00] ;  /* 0x000b002b03400984 */ /* 0x0004a80008000c00 */
[----:B------:R2:W2:Y:S04]  /*9260*/  @P0 LDS.128 R56, [R2+0x300] ;  /* 0x0003000002380984 */ /* 0x0004a80000000c00 */
[----:B------:R2:W2:Y:S01]  /*9270*/  @P0 LDS.128 R68, [R2+0xb00] ;  /* 0x000b000002440984 */ /* 0x0004a20000000c00 */
[C---:B------:R-:W-:Y:S04]  /*9280*/  ISETP.NE.AND P0, PT, R106.reuse, 0x3, PT ;  /* 0x000000036a00780c */ /* 0x040fe80003f05270 */
[----:B-1----:R-:W-:Y:S02]  /*9290*/  SEL R0, RZ, 0x1, P0 ;  /* 0x00000001ff007807 */ /* 0x002fe40000000000 */
[----:B------:R-:W-:Y:S02]  /*92a0*/  SEL R106, R106, RZ, P0 ;  /* 0x000000ff6a6a7207 */ /* 0x000fe40000000000 */
[----:B------:R-:W-:Y:S02]  /*92b0*/  LOP3.LUT R112, R112, R0, RZ, 0x3c, !PT ;  /* 0x0000000070707212 */ /* 0x000fe400078e3cff */
.L_x_142:
[----:B------:R-:W-:Y:S05]  /*92c0*/  BSYNC B1 ;  /* 0x0000000000017941 */ /* 0x000fea0003800000 */
.L_x_141:
[----:B--2---:R-:W-:Y:S05]  /*92d0*/  VIADD R3, R105, 0x400000 ;  /* 0x0040000069037836 */ /* 0x004fea0000000000 */
[----:B-1----:R-:W-:Y:S04]  /*92e0*/  SHF.R.U32.HI R0, RZ, 0x15, R3 ;  /* 0x00000015ff007819 */ /* 0x002fe80000011603 */
[----:B------:R-:W-:Y:S04]  /*92f0*/  LOP3.LUT R2, R0, 0x3, RZ, 0xc0, !PT ;  /* 0x0000000300027812 */ /* 0x000fe800078ec0ff */
[----:B------:R-:W-:Y:S11]  /*9300*/  ISETP.NE.AND P0, PT, R84, R2, PT ;  /* 0x000000025400720c */ /* 0x000ff60003f05270 */
[----:B------:R-:W-:Y:S02]  /*9310*/  @!UPT UIADD3 URZ, UPT, UPT, URZ, URZ, URZ ;  /* 0x000000fffffff290 */ /* 0x000fe4000fffe0ff */
[----:B------:R-:W-:Y:S05]  /*9320*/  @P0 BRA `(.L_x_146) ;  /* 0x0000000000bc0947 */ /* 0x000fea0003800000 */
[----:B------:R-:W-:Y:S02]  /*9330*/  LOP3.LUT P0, RZ, R0, 0x3, R86, 0x48, !PT ;  /* 0x0000000300ff7812 */ /* 0x000fe40007804856 */
[----:B------:R-:W-:Y:S11]  /*9340*/  MOV R16, R3 ;  /* 0x0000000300107202 */ /* 0x000ff60000000f00 */
[----:B------:R-:W-:Y:S05]  /*9350*/  @!P0 BRA `(.L_x_147) ;  /* 0x0000000000408947 */ /* 0x000fea0003800000 */
[----:B------:R-:W1:Y:S01]  /*9360*/  LDCU.64 UR8, c[0x4][0x70] ;  /* 0x01000e00ff0877ac */ /* 0x000e620008000a00 */
[----:B------:R-:W-:Y:S01]  /*9370*/  MOV R15, 0x0 ;  /* 0x00000000000f7802 */ /* 0x000fe20000000f00 */
[----:B------:R-:W-:Y:S02]  /*9380*/  HFMA2 R12, -RZ, RZ, 0, 5.9604644775390625e-08 ;  /* 0x00000001ff0c7431 */ /* 0x000fe400000001ff */
[----:B------:R-:W-:Y:S02]  /*9390*/  IMAD.MOV.U32 R8, RZ, RZ, 0x192 ;  /* 0x00000192ff087424 */ /* 0x000fe400078e00ff */
[----:B------:R-:W-:Y:S01]  /*93a0*/  IMAD.MOV.U32 R13, RZ, RZ, RZ ;  /* 0x000000ffff0d7224 */ /* 0x000fe200078e00ff */
[----:B------:R-:W2:Y:S01]  /*93b0*/  LDCU.64 UR6, c[0x4][0x78] ;  /* 0x01000f00ff0677ac */ /* 0x000ea20008000a00 */
[----:B------:R-:W3:Y:S01]  /*93c0*/  LDC.64 R14, c[0x4][R15] ;  /* 0x010000000f0e7b82 */ /* 0x000ee20000000a00 */
[----:B------:R-:W5:Y:S01]  /*93d0*/  LDCU.64 UR4, c[0x4][0x10] ;  /* 0x01000200ff0477ac */ /* 0x000f620008000a00 */
[----:B-1----:R-:W-:Y:S01]  /*93e0*/  MOV R5, UR9 ;  /* 0x0000000900057c02 */ /* 0x002fe20008000f00 */
[----:B------:R-:W-:Y:S01]  /*93f0*/  IMAD.U32 R4, RZ, RZ, UR8 ;  /* 0x00000008ff047e24 */ /* 0x000fe2000f8e00ff */
[----:B--2---:R-:W-:Y:S01]  /*9400*/  MOV R7, UR7 ;  /* 0x0000000700077c02 */ /* 0x004fe20008000f00 */
[----:B------:R-:W-:Y:S01]  /*9410*/  IMAD.U32 R6, RZ, RZ, UR6 ;  /* 0x00000006ff067e24 */ /* 0x000fe2000f8e00ff */
[----:B-----5:R-:W-:Y:S01]  /*9420*/  MOV R11, UR5 ;  /* 0x00000005000b7c02 */ /* 0x020fe20008000f00 */
[----:B------:R-:W-:Y:S02]  /*9430*/  IMAD.U32 R10, RZ, RZ, UR4 ;  /* 0x00000004ff0a7e24 */ /* 0x000fe4000f8e00ff */
[----:B------:R-:W-:Y:S07]  /*9440*/  LEPC R20, `(.L_x_147) ;  /* 0x000000001014794e */ /* 0x000fee0000000000 */
[----:B---34-:R-:W-:Y:S05]  /*9450*/  CALL.ABS.NOINC R14 ;  /* 0x000000000e007343 */ /* 0x018fea0003c00000 */
.L_x_147:
        /* <DEDUP_REMOVED lines=23> */
.L_x_148:
[----:B------:R-:W-:Y:S05]  /*95d0*/  WARPSYNC.ALL ;  /* 0x0000000000007948 */ /* 0x000fea0003800000 */
[----:B------:R-:W-:Y:S11]  /*95e0*/  R2UR UR4, R16 ;  /* 0x00000000100472ca */ /* 0x000ff600000e0000 */
[----:B------:R-:W-:Y:S02]  /*95f0*/  @!UPT UIADD3 URZ, UPT, UPT, URZ, URZ, URZ ;  /* 0x000000fffffff290 */ /* 0x000fe4000fffe0ff */
[----:B------:R-:W1:Y:S02]  /*9600*/  LDTM.x16 R4, tmem[UR4+0x20] ;  /* 0x00002004000479ee */ /* 0x000e640008240000 */
[----:B-1----:R-:W-:Y:S01]  /*9610*/  NOP ;  /* 0x0000000000007918 */ /* 0x002fe20000000000 */
.L_x_146:
[----:B----4-:R-:W-:Y:S01]  /*9620*/  SHF.L.U32 R3, R52, 0x10, RZ ;  /* 0x0000001034037819 */ /* 0x010fe200000006ff */
[C---:B------:R-:W-:Y:S01]  /*9630*/  FMUL R0, R43.reuse, R24 ;  /* 0x000000182b007220 */ /* 0x040fe20000400000 */
[----:B------:R-:W-:Y:S01]  /*9640*/  ISETP.NE.AND P1, PT, R84, R2, PT ;  /* 0x000000025400720c */ /* 0x000fe20003f25270 */
[----:B------:R-:W-:Y:S01]  /*9650*/  FMUL R2, R43, R25 ;  /* 0x000000192b027220 */ /* 0x000fe20000400000 */
[----:B------:R-:W-:Y:S01]  /*9660*/  LOP3.LUT R21, R52, 0xffff0000, RZ, 0xc0, !PT ;  /* 0xffff000034157812 */ /* 0x000fe200078ec0ff */
[----:B------:R-:W-:Y:S01]  /*9670*/  FFMA R0, R45, R3, R0 ;  /* 0x000000032d007223 */ /* 0x000fe20000000000 */
[----:B------:R-:W-:Y:S01]  /*9680*/  SHF.L.U32 R22, R53, 0x10, RZ ;  /* 0x0000001035167819 */ /* 0x000fe200000006ff */
[----:B------:R-:W-:Y:S01]  /*9690*/  FMUL R3, R43, R26 ;  /* 0x0000001a2b037220 */ /* 0x000fe20000400000 */
[----:B------:R-:W-:Y:S01]  /*96a0*/  LOP3.LUT R23, R53, 0xffff0000, RZ, 0xc0, !PT ;  /* 0xffff000035177812 */ /* 0x000fe200078ec0ff */
[----:B------:R-:W-:Y:S01]  /*96b0*/  FMUL R20, R43, R27 ;  /* 0x0000001b2b147220 */ /* 0x000fe20000400000 */
[----:B------:R-:W-:Y:S01]  /*96c0*/  SHF.L.U32 R40, R54, 0x10, RZ ;  /* 0x0000001036287819 */ /* 0x000fe200000006ff */
[----:B------:R-:W-:Y:S01]  /*96d0*/  FFMA R2, R45, R21, R2 ;  /* 0x000000152d027223 */ /* 0x000fe20000000002 */
[----:B------:R-:W-:Y:S01]  /*96e0*/  LOP3.LUT R41, R57, 0xffff0000, RZ, 0xc0, !PT ;  /* 0xffff000039297812 */ /* 0x000fe200078ec0ff */
[C---:B------:R-:W-:Y:S01]  /*96f0*/  FFMA R3, R45.reuse, R22, R3 ;  /* 0x000000162d037223 */ /* 0x040fe20000000003 */
[----:B------:R-:W-:Y:S01]  /*9700*/  LOP3.LUT R42, R66, 0xffff0000, RZ, 0xc0, !PT ;  /* 0xffff0000422a7812 */ /* 0x000fe200078ec0ff */
[----:B------:R-:W-:Y:S01]  /*9710*/  FFMA R20, R45, R23, R20 ;  /* 0x000000172d147223 */ /* 0x000fe20000000014 */
[----:B------:R-:W-:Y:S01]  /*9720*/  LOP3.LUT R23, R54, 0xffff0000, RZ, 0xc0, !PT ;  /* 0xffff000036177812 */ /* 0x000fe200078ec0ff */
[C---:B------:R-:W-:Y:S01]  /*9730*/  FMUL R21, R43.reuse, R28 ;  /* 0x0000001c2b157220 */ /* 0x040fe20000400000 */
[----:B------:R-:W-:Y:S01]  /*9740*/  F2FP.BF16.F32.PACK_AB R48, R2, R0 ;  /* 0x000000000230723e */ /* 0x000fe200000010ff */
[----:B------:R-:W-:Y:S01]  /*9750*/  FMUL R22, R43, R29 ;  /* 0x0000001d2b167220 */ /* 0x000fe20000400000 */
[----:B---3--:R-:W-:Y:S01]  /*9760*/  F2FP.BF16.F32.PACK_AB R49, R20, R3 ;  /* 0x000000031431723e */ /* 0x008fe200000010ff */
[----:B------:R-:W-:Y:S01]  /*9770*/  FFMA R21, R45, R40, R21 ;  /* 0x000000282d157223 */ /* 0x000fe20000000015 */
[----:B------:R-:W-:Y:S01]  /*9780*/  SHF.L.U32 R20, R55, 0x10, RZ ;  /* 0x0000001037147819 */ /* 0x000fe200000006ff */
[----:B------:R-:W-:Y:S01]  /*9790*/  FFMA R22, R45, R23, R22 ;  /* 0x000000172d167223 */ /* 0x000fe20000000016 */
[----:B------:R-:W-:Y:S01]  /*97a0*/  LOP3.LUT R23, R55, 0xffff0000, RZ, 0xc0, !PT ;  /* 0xffff000037177812 */ /* 0x000fe200078ec0ff */
[C---:B------:R-:W-:Y:S01]  /*97b0*/  FMUL R0, R43.reuse, R30 ;  /* 0x0000001e2b007220 */ /* 0x040fe20000400000 */
[----:B------:R-:W-:Y:S01]  /*97c0*/  SHF.L.U32 R40, R56, 0x10, RZ ;  /* 0x0000001038287819 */ /* 0x000fe200000006ff */
[C---:B------:R-:W-:Y:S01]  /*97d0*/  FMUL R2, R43.reuse, R31 ;  /* 0x0000001f2b027220 */ /* 0x040fe20000400000 */
[----:B------:R-:W-:Y:S01]  /*97e0*/  F2FP.BF16.F32.PACK_AB R50, R22, R21 ;  /* 0x000000151632723e */ /* 0x000fe200000010ff */
[----:B------:R-:W-:Y:S01]  /*97f0*/  FMUL R3, R43, R32 ;  /* 0x000000202b037220 */ /* 0x000fe20000400000 */
[----:B------:R-:W-:Y:S01]  /*9800*/  SHF.L.U32 R44, R67, 0x10, RZ ;  /* 0x00000010432c7819 */ /* 0x000fe200000006ff */
[----:B------:R-:W-:Y:S01]  /*9810*/  FFMA R0, R45, R20, R0 ;  /* 0x000000142d007223 */ /* 0x000fe20000000000 */
[----:B------:R-:W-:Y:S01]  /*9820*/  LOP3.LUT R46, R67, 0xffff0000, RZ, 0xc0, !PT ;  /* 0xffff0000432e7812 */ /* 0x000fe200078ec0ff */
[C---:B------:R-:W-:Y:S01]  /*9830*/  FFMA R2, R45.reuse, R23, R2 ;  /* 0x000000172d027223 */ /* 0x040fe20000000002 */
[----:B------:R-:W-:Y:S01]  /*9840*/  LOP3.LUT R23, R56, 0xffff0000, RZ, 0xc0, !PT ;  /* 0xffff000038177812 */ /* 0x000fe200078ec0ff */
[----:B------:R-:W-:Y:S01]  /*9850*/  FFMA R3, R45, R40, R3 ;  /* 0x000000282d037223 */ /* 0x000fe20000000003 */
[----:B------:R-:W-:Y:S01]  /*9860*/  SHF.L.U32 R40, R57, 0x10, RZ ;  /* 0x0000001039287819 */ /* 0x000fe200000006ff */
[C---:B------:R-:W-:Y:S01]  /*9870*/  FMUL R20, R43.reuse, R33 ;  /* 0x000000212b147220 */ /* 0x040fe20000400000 */
[----:B------:R-:W-:Y:S01]  /*9880*/  F2FP.BF16.F32.PACK_AB R51, R2, R0 ;  /* 0x000000000233723e */ /* 0x000fe200000010ff */
[C---:B------:R-:W-:Y:S01]  /*9890*/  FMUL R21, R43.reuse, R34 ;  /* 0x000000222b157220 */ /* 0x040fe20000400000 */
[----:B------:R-:W-:Y:S01]  /*98a0*/  MOV R47, UR46 ;  /* 0x0000002e002f7c02 */ /* 0x000fe20008000f00 */
[----:B------:R-:W-:Y:S01]  /*98b0*/  FMUL R22, R43, R35 ;  /* 0x000000232b167220 */ /* 0x000fe20000400000 */
[----:B------:R-:W-:Y:S01]  /*98c0*/  ISETP.NE.AND P0, PT, R84, RZ, PT ;  /* 0x000000ff5400720c */ /* 0x000fe20003f05270 */
[C---:B------:R-:W-:Y:S01]  /*98d0*/  FFMA R20, R45.reuse, R23, R20 ;  /* 0x000000172d147223 */ /* 0x040fe20000000014 */
[C---:B------:R-:W-:Y:S01]  /*98e0*/  SHF.L.U32 R23, R58.reuse, 0x10, RZ ;  /* 0x000000103a177819 */ /* 0x040fe200000006ff */
[C---:B------:R-:W-:Y:S01]  /*98f0*/  FFMA R21, R45.reuse, R40, R21 ;  /* 0x000000282d157223 */ /* 0x040fe20000000015 */
[----:B------:R-:W-:Y:S01]  /*9900*/  LOP3.LUT R40, R58, 0xffff0000, RZ, 0xc0, !PT ;  /* 0xffff00003a287812 */ /* 0x000fe200078ec0ff */
[----:B------:R-:W-:Y:S01]  /*9910*/  FFMA R22, R45, R41, R22 ;  /* 0x000000292d167223 */ /* 0x000fe20000000016 */
[----:B------:R-:W-:Y:S01]  /*9920*/  F2FP.BF16.F32.PACK_AB R60, R20, R3 ;  /* 0x00000003143c723e */ /* 0x000fe200000010ff */
[----:B------:R-:W-:Y:S01]  /*9930*/  FMUL R0, R43, R36 ;  /* 0x000000242b007220 */ /* 0x000fe20000400000 */
[----:B------:R-:W-:Y:S01]  /*9940*/  LOP3.LUT R41, R65, 0xffff0000, RZ, 0xc0, !PT ;  /* 0xffff000041297812 */ /* 0x000fe200078ec0ff */
[----:B------:R-:W-:Y:S01]  /*9950*/  FMUL R2, R43, R37 ;  /* 0x000000252b027220 */ /* 0x000fe20000400000 */
[----:B------:R-:W-:Y:S01]  /*9960*/  F2FP.BF16.F32.PACK_AB R61, R22, R21 ;  /* 0x00000015163d723e */ /* 0x000fe200000010ff */
[----:B------:R-:W-:Y:S01]  /*9970*/  FFMA R0, R45, R23, R0 ;  /* 0x000000172d007223 */ /* 0x000fe20000000000 */
[----:B------:R-:W-:Y:S01]  /*9980*/  SHF.L.U32 R22, R59, 0x10, RZ ;  /* 0x000000103b167819 */ /* 0x000fe200000006ff */
[----:B------:R-:W-:Y:S01]  /*9990*/  FFMA R2, R45, R40, R2 ;  /* 0x000000282d027223 */ /* 0x000fe20000000002 */
[----:B------:R-:W-:Y:S01]  /*99a0*/  LOP3.LUT R23, R59, 0xffff0000, RZ, 0xc0, !PT ;  /* 0xffff00003b177812 */ /* 0x000fe200078ec0ff */
[C---:B------:R-:W-:Y:S01]  /*99b0*/  FMUL R3, R43.reuse, R38 ;  /* 0x000000262b037220 */ /* 0x040fe20000400000 */
[----:B------:R-:W-:Y:S01]  /*99c0*/  SHF.L.U32 R40, R64, 0x10, RZ ;  /* 0x0000001040287819 */ /* 0x000fe200000006ff */
[C---:B------:R-:W-:Y:S01]  /*99d0*/  FMUL R20, R43.reuse, R39 ;  /* 0x000000272b147220 */ /* 0x040fe20000400000 */
[----:B------:R-:W-:Y:S01]  /*99e0*/  FMUL R21, R43, R4 ;  /* 0x000000042b157220 */ /* 0x000fe20000400000 */
[C---:B------:R-:W-:Y:S01]  /*99f0*/  FFMA R3, R45.reuse, R22, R3 ;  /* 0x000000162d037223 */ /* 0x040fe20000000003 */
[----:B------:R-:W-:Y:S01]  /*9a00*/  F2FP.BF16.F32.PACK_AB R62, R2, R0 ;  /* 0x00000000023e723e */ /* 0x000fe200000010ff */
[C---:B------:R-:W-:Y:S01]  /*9a10*/  FFMA R20, R45.reuse, R23, R20 ;  /* 0x000000172d147223 */ /* 0x040fe20000000014 */
[----:B------:R-:W-:Y:S01]  /*9a20*/  FFMA R21, R45, R40, R21 ;  /* 0x000000282d157223 */ /* 0x000fe20000000015 */
[----:B------:R-:W-:Y:S01]  /*9a30*/  LOP3.LUT R23, R64, 0xffff0000, RZ, 0xc0, !PT ;  /* 0xffff000040177812 */ /* 0x000fe200078ec0ff */
[----:B------:R-:W-:Y:S01]  /*9a40*/  FMUL R0, R43, R5 ;  /* 0x000000052b007220 */ /* 0x000fe20000400000 */
[----:B------:R-:W-:Y:S01]  /*9a50*/  SHF.L.U32 R40, R65, 0x10, RZ ;  /* 0x0000001041287819 */ /* 0x000fe200000006ff */
[C---:B------:R-:W-:Y:S01]  /*9a60*/  FMUL R2, R43.reuse, R6 ;  /* 0x000000062b027220 */ /* 0x040fe20000400000 */
[----:B------:R-:W-:Y:S01]  /*9a70*/  FMUL R22, R43, R7 ;  /* 0x000000072b167220 */ /* 0x000fe20000400000 */
[C---:B------:R-:W-:Y:S01]  /*9a80*/  FFMA R0, R45.reuse, R23, R0 ;  /* 0x000000172d007223 */ /* 0x040fe20000000000 */
[----:B------:R-:W-:Y:S01]  /*9a90*/  F2FP.BF16.F32.PACK_AB R63, R20, R3 ;  /* 0x00000003143f723e */ /* 0x000fe200000010ff */
[C---:B------:R-:W-:Y:S01]  /*9aa0*/  FFMA R2, R45.reuse, R40, R2 ;  /* 0x000000282d027223 */ /* 0x040fe20000000002 */
[----:B------:R-:W-:Y:S01]  /*9ab0*/  FFMA R22, R45, R41, R22 ;  /* 0x000000292d167223 */ /* 0x000fe20000000016 */
[----:B------:R-:W-:Y:S01]  /*9ac0*/  SHF.L.U32 R41, R66, 0x10, RZ ;  /* 0x0000001042297819 */ /* 0x000fe200000006ff */
[C---:B------:R-:W-:Y:S01]  /*9ad0*/  FMUL R3, R43.reuse, R8 ;  /* 0x000000082b037220 */ /* 0x040fe20000400000 */
[C---:B------:R-:W-:Y:S01]  /*9ae0*/  FMUL R20, R43.reuse, R9 ;  /* 0x000000092b147220 */ /* 0x040fe20000400000 */
[C---:B------:R-:W-:Y:S01]  /*9af0*/  FMUL R23, R43.reuse, R10 ;  /* 0x0000000a2b177220 */ /* 0x040fe20000400000 */
[----:B------:R-:W-:Y:S01]  /*9b00*/  FMUL R40, R43, R11 ;  /* 0x0000000b2b287220 */ /* 0x000fe20000400000 */
[C---:B------:R-:W-:Y:S01]  /*9b10*/  FFMA R3, R45.reuse, R41, R3 ;  /* 0x000000292d037223 */ /* 0x040fe20000000003 */
[C---:B------:R-:W-:Y:S01]  /*9b20*/  FFMA R20, R45.reuse, R42, R20 ;  /* 0x0000002a2d147223 */ /* 0x040fe20000000014 */
[C---:B------:R-:W-:Y:S01]  /*9b30*/  FFMA R23, R45.reuse, R44, R23 ;  /* 0x0000002c2d177223 */ /* 0x040fe20000000017 */
[----:B------:R-:W-:Y:S01]  /*9b40*/  FFMA R40, R45, R46, R40 ;  /* 0x0000002e2d287223 */ /* 0x000fe20000000028 */
[----:B------:R-:W-:Y:S01]  /*9b50*/  F2FP.BF16.F32.PACK_AB R100, R0, R21 ;  /* 0x000000150064723e */ /* 0x000fe200000010ff */
[----:B------:R-:W1:Y:S01]  /*9b60*/  S2R R46, SR_CgaCtaId ;  /* 0x00000000002e7919 */ /* 0x000e620000008800 */
[----:B------:R-:W-:Y:S01]  /*9b70*/  SHF.L.U32 R42, R68, 0x10, RZ ;  /* 0x00000010442a7819 */ /* 0x000fe200000006ff */
[C---:B------:R-:W-:Y:S01]  /*9b80*/  FMUL R41, R43.reuse, R12 ;  /* 0x0000000c2b297220 */ /* 0x040fe20000400000 */
[----:B------:R-:W-:Y:S01]  /*9b90*/  F2FP.BF16.F32.PACK_AB R101, R22, R2 ;  /* 0x000000021665723e */ /* 0x000fe200000010ff */
[C---:B------:R-:W-:Y:S01]  /*9ba0*/  FMUL R0, R43.reuse, R13 ;  /* 0x0000000d2b007220 */ /* 0x040fe20000400000 */
[----:B------:R-:W-:Y:S01]  /*9bb0*/  LOP3.LUT R21, R68, 0xffff0000, RZ, 0xc0, !PT ;  /* 0xffff000044157812 */ /* 0x000fe200078ec0ff */
[----:B------:R-:W-:Y:S01]  /*9bc0*/  FMUL R2, R43, R14 ;  /* 0x0000000e2b027220 */ /* 0x000fe20000400000 */
[----:B------:R-:W-:Y:S01]  /*9bd0*/  F2FP.BF16.F32.PACK_AB R103, R40, R23 ;  /* 0x000000172867723e */ /* 0x000fe200000010ff */
[----:B------:R-:W-:Y:S01]  /*9be0*/  FFMA R41, R45, R42, R41 ;  /* 0x0000002a2d297223 */ /* 0x000fe20000000029 */
[----:B------:R-:W-:Y:S01]  /*9bf0*/  SHF.L.U32 R22, R69, 0x10, RZ ;  /* 0x0000001045167819 */ /* 0x000fe200000006ff */
[----:B------:R-:W-:Y:S01]  /*9c00*/  FFMA R0, R45, R21, R0 ;  /* 0x000000152d007223 */ /* 0x000fe20000000000 */
[----:B------:R-:W-:Y:S01]  /*9c10*/  F2FP.BF16.F32.PACK_AB R102, R20, R3 ;  /* 0x000000031466723e */ /* 0x000fe200000010ff */
[----:B------:R-:W-:Y:S01]  /*9c20*/  FMUL R3, R43, R15 ;  /* 0x0000000f2b037220 */ /* 0x000fe20000400000 */
[----:B------:R-:W-:Y:S01]  /*9c30*/  LOP3.LUT R23, R69, 0xffff0000, RZ, 0xc0, !PT ;  /* 0xffff000045177812 */ /* 0x000fe200078ec0ff */
[----:B------:R-:W-:Y:S01]  /*9c40*/  FMUL R20, R43, R16 ;  /* 0x000000102b147220 */ /* 0x000fe20000400000 */
[C---:B------:R-:W-:Y:S01]  /*9c50*/  SHF.L.U32 R40, R70.reuse, 0x10, RZ ;  /* 0x0000001046287819 */ /* 0x040fe200000006ff */
[----:B------:R-:W-:Y:S01]  /*9c60*/  FFMA R2, R45, R22, R2 ;  /* 0x000000162d027223 */ /* 0x000fe20000000002 */
[----:B------:R-:W-:Y:S01]  /*9c70*/  FMUL R21, R43, R17 ;  /* 0x000000112b157220 */ /* 0x000fe20000400000 */
[----:B------:R-:W-:Y:S01]  /*9c80*/  FFMA R3, R45, R23, R3 ;  /* 0x000000172d037223 */ /* 0x000fe20000000003 */
[----:B------:R-:W-:Y:S01]  /*9c90*/  @!P1 LEA R47, R47, R99, 0xc ;  /* 0x000000632f2f9211 */ /* 0x000fe200078e60ff */
[----:B------:R-:W-:Y:S01]  /*9ca0*/  FFMA R20, R45, R40, R20 ;  /* 0x000000282d147223 */ /* 0x000fe20000000014 */
[----:B------:R-:W-:Y:S01]  /*9cb0*/  LOP3.LUT R40, R70, 0xffff0000, RZ, 0xc0, !PT ;  /* 0xffff000046287812 */ /* 0x000fe200078ec0ff */
[----:B------:R-:W-:Y:S01]  /*9cc0*/  FMUL R22, R43, R18 ;  /* 0x000000122b167220 */ /* 0x000fe20000400000 */
[----:B------:R-:W-:Y:S01]  /*9cd0*/  F2FP.BF16.F32.PACK_AB R108, R0, R41 ;  /* 0x00000029006c723e */ /* 0x000fe200000010ff */
[----:B------:R2:W-:Y:S01]  /*9ce0*/  @!P1 STS.128 [R47+UR43+0x300], R48 ;  /* 0x000300302f009988 */ /* 0x0005e20008000c2b */
[----:B------:R-:W-:Y:S01]  /*9cf0*/  SHF.L.U32 R42, R71, 0x10, RZ ;  /* 0x00000010472a7819 */ /* 0x000fe200000006ff */
[----:B------:R-:W-:Y:S01]  /*9d00*/  FFMA R21, R45, R40, R21 ;  /* 0x000000282d157223 */ /* 0x000fe20000000015 */
[----:B------:R-:W-:Y:S01]  /*9d10*/  @!P1 IADD3 R40, PT, PT, R47, UR43, RZ ;  /* 0x0000002b2f289c10 */ /* 0x000fe2000fffe0ff */
[----:B------:R-:W-:Y:S01]  /*9d20*/  FMUL R23, R43, R19 ;  /* 0x000000132b177220 */ /* 0x000fe20000400000 */
[----:B------:R-:W-:Y:S01]  /*9d30*/  LOP3.LUT R44, R71, 0xffff0000, RZ, 0xc0, !PT ;  /* 0xffff0000472c7812 */ /* 0x000fe200078ec0ff */
[----:B------:R-:W-:Y:S01]  /*9d40*/  FFMA R22, R45, R42, R22 ;  /* 0x0000002a2d167223 */ /* 0x000fe20000000016 */
[----:B------:R-:W-:Y:S02]  /*9d50*/  @!P1 IADD3 R40, PT, PT, R98, R40, RZ ;  /* 0x0000002862289210 */ /* 0x000fe40007ffe0ff */
[----:B------:R-:W-:Y:S01]  /*9d60*/  F2FP.BF16.F32.PACK_AB R109, R3, R2 ;  /* 0x00000002036d723e */ /* 0x000fe200000010ff */
[----:B------:R-:W-:Y:S01]  /*9d70*/  FFMA R23, R45, R44, R23 ;  /* 0x0000002c2d177223 */ /* 0x000fe20000000017 */
[----:B------:R-:W-:Y:S01]  /*9d80*/  F2FP.BF16.F32.PACK_AB R110, R21, R20 ;  /* 0x00000014156e723e */ /* 0x000fe200000010ff */
[----:B------:R2:W-:Y:S03]  /*9d90*/  @!P1 STS.128 [R40+0x300], R60 ;  /* 0x0003003c28009388 */ /* 0x0005e60000000c00 */
[----:B------:R-:W-:Y:S05]  /*9da0*/  F2FP.BF16.F32.PACK_AB R111, R23, R22 ;  /* 0x00000016176f723e */ /* 0x000fea00000010ff */
[----:B------:R2:W-:Y:S08]  /*9db0*/  @!P1 STS.128 [R47+UR43+0xb00], R100 ;  /* 0x000b00642f009988 */ /* 0x0005f00008000c2b */
[----:B------:R2:W-:Y:S01]  /*9dc0*/  @!P1 STS.128 [R40+0xb00], R108 ;  /* 0x000b006c28009388 */ /* 0x0005e20000000c00 */
[----:B------:R-:W-:Y:S01]  /*9dd0*/  @!PT LDS RZ, [RZ] ;  /* 0x00000000fffff984 */ /* 0x000fe20000000800 */
[----:B------:R-:W-:Y:S01]  /*9de0*/  @!PT LDS RZ, [RZ] ;  /* 0x00000000fffff984 */ /* 0x000fe20000000800 */
[----:B------:R-:W-:Y:S01]  /*9df0*/  @!PT LDS RZ, [RZ] ;  /* 0x00000000fffff984 */ /* 0x000fe20000000800 */
[----:B------:R-:W-:Y:S01]  /*9e00*/  @!PT LDS RZ, [RZ] ;  /* 0x00000000fffff984 */ /* 0x000fe20000000800 */
[----:B------:R3:W-:Y:S07]  /*9e10*/  MEMBAR.ALL.CTA ;  /* 0x0000000000007992 */ /* 0x0007ee0000008000 */
[----:B---3--:R-:W3:Y:S01]  /*9e20*/  FENCE.VIEW.ASYNC.S ;  /* 0x00000000000073c6 */ /* 0x008ee20000000000 */
[----:B------:R-:W-:Y:S05]  /*9e30*/  WARPSYNC.ALL ;  /* 0x0000000000007948 */ /* 0x000fea0003800000 */
[----:B------:R-:W-:Y:S01]  /*9e40*/  BSSY.RECONVERGENT B0, `(.L_x_149) ;  /* 0x0000012000007945 */ /* 0x000fe20003800200 */
[----:B---3--:R-:W-:Y:S06]  /*9e50*/  BAR.SYNC.DEFER_BLOCKING 0x1, 0x80 ;  /* 0x0042000000007b1d */ /* 0x008fec0000010000 */
[----:B-1----:R-:W-:Y:S05]  /*9e60*/  @P0 BRA `(.L_x_150) ;  /* 0x00000000003c0947 */ /* 0x002fea0003800000 */
[----:B------:R-:W1:Y:S01]  /*9e70*/  LDCU.64 UR6, c[0x0][0x348] ;  /* 0x00006900ff0677ac */ /* 0x000e620008000a00 */
[----:B------:R-:W-:Y:S02]  /*9e80*/  ULEA UR5, UR46, UR43, 0xc ;  /* 0x0000002b2e057291 */ /* 0x000fe4000f8e60ff */
[----:B------:R-:W-:Y:S02]  /*9e90*/  UIADD3 UR10, UPT, UPT, UR50, 0x40, URZ ;  /* 0x00000040320a7890 */ /* 0x000fe4000fffe0ff */
[----:B------:R-:W-:Y:S02]  /*9ea0*/  UIADD3 UR8, UPT, UPT, UR5, 0x300, URZ ;  /* 0x0000030005087890 */ /* 0x000fe4000fffe0ff */
[----:B------:R-:W-:Y:S01]  /*9eb0*/  UIADD3 UR12, UPT, UPT, UR5, 0xb00, URZ ;  /* 0x00000b00050c7890 */ /* 0x000fe2000fffe0ff */
[----:B------:R-:W-:Y:S01]  /*9ec0*/  UMOV UR9, UR49 ;  /* 0x0000003100097c82 */ /* 0x000fe20008000000 */
[----:B------:R-:W-:Y:S01]  /*9ed0*/  UMOV UR11, UR44 ;  /* 0x0000002c000b7c82 */ /* 0x000fe20008000000 */
[----:B------:R-:W-:Y:S01]  /*9ee0*/  UIADD3 UR13, UPT, UPT, UR49, 0x20, URZ ;  /* 0x00000020310d7890 */ /* 0x000fe2000fffe0ff */
[----:B------:R-:W-:Y:S01]  /*9ef0*/  UMOV UR15, UR44 ;  /* 0x0000002c000f7c82 */ /* 0x000fe20008000000 */
[----:B------:R-:W-:Y:S01]  /*9f00*/  UMOV UR14, UR10 ;  /* 0x0000000a000e7c82 */ /* 0x000fe20008000000 */
[----:B-1----:R-:W-:Y:S04]  /*9f10*/  UIADD3 UR4, UP0, UPT, UR6, 0xa80, URZ ;  /* 0x00000a8006047890 */ /* 0x002fe8000ff1e0ff */
[----:B------:R-:W-:Y:S09]  /*9f20*/  UIADD3.X UR5, UPT, UPT, URZ, UR7, URZ, UP0, !UPT ;  /* 0x00000007ff057290 */ /* 0x000ff200087fe4ff */
[----:B------:R1:W-:Y:S01]  /*9f30*/  UTMASTG.3D [UR8], [UR4] ;  /* 0x00000008040073b5 */ /* 0x0003e20008010000 */
[----:B------:R1:W-:Y:S02]  /*9f40*/  UTMASTG.3D [UR12], [UR4] ;  /* 0x0000000c040073b5 */ /* 0x0003e40008010000 */
[----:B-1----:R0:W-:Y:S02]  /*9f50*/  UTMACMDFLUSH ;  /* 0x00000000000079b7 */ /* 0x0021e40000000000 */
.L_x_150:
[----:B------:R-:W-:Y:S05]  /*9f60*/  BSYNC.RECONVERGENT B0 ;  /* 0x0000000000007941 */ /* 0x000fea0003800200 */
.L_x_149:
[----:B------:R-:W-:Y:S01]  /*9f70*/  UIADD3 UR4, UPT, UPT, UR46, 0x1, URZ ;  /* 0x000000012e047890 */ /* 0x000fe2000fffe0ff */
[----:B------:R-:W-:Y:S03]  /*9f80*/  BSSY.RECONVERGENT B0, `(.L_x_151) ;  /* 0x0000007000007945 */ /* 0x000fe60003800200 */
[----:B------:R-:W-:Y:S04]  /*9f90*/  UISETP.NE.AND UP0, UPT, UR4, 0x3, UPT ;  /* 0x000000030400788c */ /* 0x000fe8000bf05270 */
[----:B------:R-:W-:Y:S02]  /*9fa0*/  USEL UR45, UR4, URZ, UP0 ;  /* 0x000000ff042d7287 */ /* 0x000fe40008000000 */
[----:B------:R-:W-:Y:S04]  /*9fb0*/  UISETP.EQ.XOR UP0, UPT, UR47, 0x3, !UP0 ;  /* 0x000000032f00788c */ /* 0x000fe8000c702a70 */
[----:B------:R-:W-:Y:S01]  /*9fc0*/  UP2UR UR51, UPR, URZ, 0x1 ;  /* 0x00000001ff337883 */ /* 0x000fe20008000000 */
[----:B------:R-:W-:Y:S11]  /*9fd0*/  @P0 BRA `(.L_x_152) ;  /* 0x0000000000040947 */ /* 0x000ff60003800000 */
[----:B------:R-:W-:Y:S04]  /*9fe0*/  DEPBAR.LE SB0, 0x1 ;  /* 0x000080400000791a */ /* 0x000fe80000000000 */
.L_x_152:
[----:B------:R-:W-:Y:S05]  /*9ff0*/  BSYNC.RECONVERGENT B0 ;  /* 0x0000000000007941 */ /* 0x000fea0003800200 */
.L_x_151:
[----:B------:R-:W1:Y:S08]  /*a000*/  S2UR UR4, SR_CgaCtaId ;  /* 0x00000000000479c3 */ /* 0x000e700000008800 */
[----:B------:R-:W-:Y:S01]  /*a010*/  BAR.SYNC.DEFER_BLOCKING 0x1, 0x80 ;  /* 0x0042000000007b1d */ /* 0x000fe20000010000 */
[----:B------:R-:W-:Y:S01]  /*a020*/  ISETP.NE.AND P1, PT, R97, RZ, PT ;  /* 0x000000ff6100720c */ /* 0x000fe20003f25270 */
[----:B------:R-:W-:Y:S01]  /*a030*/  IMAD.U32 R0, RZ, RZ, UR52 ;  /* 0x00000034ff007e24 */ /* 0x000fe2000f8e00ff */
[----:B------:R-:W-:Y:S11]  /*a040*/  UIADD3 UR53, UPT, UPT, UR49, 0x10, URZ ;  /* 0x0000001031357890 */ /* 0x000ff6000fffe0ff */
[----:B------:R-:W-:Y:S05]  /*a050*/  @P1 LEA R0, R0, UR43, 0x3 ;  /* 0x0000002b00001c11 */ /* 0x000fea000f8e18ff */
[----:B------:R-:W-:Y:S01]  /*a060*/  @P1 VIADD R2, R0, 0x1f8 ;  /* 0x000001f800021836 */ /* 0x000fe20000000000 */
[----:B------:R-:W-:Y:S04]  /*a070*/  @P1 SHF.L.U32 R0, R112, 0x1f, RZ ;  /* 0x0000001f70001819 */ /* 0x000fe800000006ff */
[----:B------:R-:W-:Y:S01]  /*a080*/  @P1 PRMT R46, R46, 0x654, R2 ;  /* 0x000006542e2e1816 */ /* 0x000fe20000000002 */
[----:B------:R-:W-:Y:S01]  /*a090*/  UMOV UR43, 0x400 ;  /* 0x00000400002b7882 */ /* 0x000fe20000000000 */
[----:B------:R-:W-:Y:S01]  /*a0a0*/  BSSY B1, `(.L_x_153) ;  /* 0x0000021000017945 */ /* 0x000fe20003800000 */
[----:B-1----:R-:W-:Y:S01]  /*a0b0*/  ULEA UR43, UR4, UR43, 0x18 ;  /* 0x0000002b042b7291 */ /* 0x002fe2000f8ec0ff */
[----:B------:R-:W-:Y:S01]  /*a0c0*/  @P1 SYNCS.ARRIVE.TRANS64.RED.A1T0 RZ, [R46+URZ], RZ ;  /* 0x000000ff2eff19a7 */ /* 0x000fe200081004ff */
[----:B------:R-:W-:Y:S04]  /*a0d0*/  UIADD3 UR4, UPT, UPT, UR52, 0x1, URZ ;  /* 0x0000000134047890 */ /* 0x000fe8000fffe0ff */
[----:B------:R-:W-:Y:S01]  /*a0e0*/  LEA R21, R106, UR43, 0x3 ;  /* 0x0000002b6a157c11 */ /* 0x000fe2000f8e18ff */
[----:B------:R-:W-:Y:S03]  /*a0f0*/  UISETP.NE.AND UP0, UPT, UR4, 0x3, UPT ;  /* 0x000000030400788c */ /* 0x000fe6000bf05270 */
[----:B------:R1:W3:Y:S01]  /*a100*/  @P1 SYNCS.PHASECHK.TRANS64.TRYWAIT P0, [R21+URZ+0x1e0], R0 ;  /* 0x0001e000150015a7 */ /* 0x0002e200080011ff */
[----:B------:R-:W-:Y:S01]  /*a110*/  USEL UR48, UR4, URZ, UP0 ;  /* 0x000000ff04307287 */ /* 0x000fe20008000000 */
[----:B-1----:R-:W-:Y:S01]  /*a120*/  VIADD R0, R105, 0x10 ;  /* 0x0000001069007836 */ /* 0x002fe20000000000 */
[----:B---3--:R-:W-:Y:S01]  /*a130*/  @P1 SEL R107, RZ, 0x1, !P0 ;  /* 0x00000001ff6b1807 */ /* 0x008fe20004000000 */
[----:B------:R-:W-:Y:S09]  /*a140*/  @!P1 BRA `(.L_x_154) ;  /* 0x0000000000589947 */ /* 0x000ff20003800000 */
[----:B------:R-:W-:Y:S01]  /*a150*/  ISETP.NE.AND P1, PT, R113, RZ, PT ;  /* 0x000000ff7100720c */ /* 0x000fe20003f25270 */
[----:B------:R-:W-:Y:S01]  /*a160*/  BSSY B0, `(.L_x_155) ;  /* 0x0000009000007945 */ /* 0x000fe20003800000 */
[----:B------:R-:W-:Y:S11]  /*a170*/  ISETP.NE.AND P0, PT, R107, RZ, PT ;  /* 0x000000ff6b00720c */ /* 0x000ff60003f05270 */
[----:B------:R-:W-:Y:S05]  /*a180*/  @P1 IMAD R3, R106, 0x1000, R99 ;  /* 0x000010006a031824 */ /* 0x000fea00078e0263 */
[----:B------:R-:W-:Y:S05]  /*a190*/  @P1 IADD3 R2, PT, PT, R3, UR43, RZ ;  /* 0x0000002b03021c10 */ /* 0x000fea000fffe0ff */
[----:B------:R-:W-:Y:S01]  /*a1a0*/  @P1 IMAD.IADD R2, R98, 0x1, R2 ;  /* 0x0000000162021824 */ /* 0x000fe200078e0202 */
[----:B------:R-:W-:Y:S06]  /*a1b0*/  @P0 BRA `(.L_x_156) ;  /* 0x00000000000c0947 */ /* 0x000fec0003800000 */
[----:B------:R-:W-:Y:S04]  /*a1c0*/  SHF.L.U32 R20, R112, 0x1f, RZ ;  /* 0x0000001f70147819 */ /* 0x000fe800000006ff */
[----:B------:R-:W1:Y:S02]  /*a1d0*/  SYNCS.PHASECHK.TRANS64.TRYWAIT P0, [R21+URZ+0x1e0], R20 ;  /* 0x0001e014150075a7 */ /* 0x000e6400080011ff */
[----:B-1----:R-:W-:Y:S05]  /*a1e0*/  @!P0 BRA `(.L_x_157) ;  /* 0x0000003400448947 */ /* 0x002fea0003800000 */
.L_x_156:
[----:B------:R-:W-:Y:S05]  /*a1f0*/  BSYNC B0 ;  /* 0x0000000000007941 */ /* 0x000fea0003800000 */
.L_x_155:
[----:B------:R-:W-:Y:S01]  /*a200*/  ISETP.NE.AND P0, PT, R113, RZ, PT ;  /* 0x000000ff7100720c */ /* 0x000fe20003f05270 */
[----:B------:R-:W-:Y:S11]  /*a210*/  VIADD R106, R106, 0x1 ;  /* 0x000000016a6a7836 */ /* 0x000ff60000000000 */
[----:B------:R-:W-:Y:S01]  /*a220*/  @!UPT UIADD3 URZ, UPT, UPT, URZ, URZ, URZ ;  /* 0x000000fffffff290 */ /* 0x000fe2000fffe0ff */
[----:B------:R-:W3:Y:S04]  /*a230*/  @P0 LDS.128 R52, [R3+UR43+0x300] ;  /* 0x0003002b03340984 */ /* 0x000ee80008000c00 */
[----:B------:R-:W4:Y:S04]  /*a240*/  @P0 LDS.128 R64, [R3+UR43+0xb00] ;  /* 0x000b002b03400984 */ /* 0x000f280008000c00 */
[----:B------:R-:W1:Y:S04]  /*a250*/  @P0 LDS.128 R56, [R2+0x300] ;  /* 0x0003000002380984 */ /* 0x000e680000000c00 */
[----:B------:R5:W1:Y:S01]  /*a260*/  @P0 LDS.128 R68, [R2+0xb00] ;  /* 0x000b000002440984 */ /* 0x000a620000000c00 */
[C---:B------:R-:W-:Y:S04]  /*a270*/  ISETP.NE.AND P0, PT, R106.reuse, 0x3, PT ;  /* 0x000000036a00780c */ /* 0x040fe80003f05270 */
[----:B------:R-:W-:Y:S02]  /*a280*/  SEL R106, R106, RZ, P0 ;  /* 0x000000ff6a6a7207 */ /* 0x000fe40000000000 */
[----:B-----5:R-:W-:Y:S04]  /*a290*/  SEL R2, RZ, 0x1, P0 ;  /* 0x00000001ff027807 */ /* 0x020fe80000000000 */
[----:B------:R-:W-:Y:S02]  /*a2a0*/  LOP3.LUT R112, R112, R2, RZ, 0x3c, !PT ;  /* 0x0000000270707212 */ /* 0x000fe400078e3cff */
.L_x_154:
[----:B------:R-:W-:Y:S05]  /*a2b0*/  BSYNC B1 ;  /* 0x0000000000017941 */ /* 0x000fea0003800000 */
.L_x_153:
[----:B------:R-:W-:Y:S04]  /*a2c0*/  SHF.R.U32.HI R3, RZ, 0x15, R0 ;  /* 0x00000015ff037819 */ /* 0x000fe80000011600 */
[----:B------:R-:W-:Y:S04]  /*a2d0*/  LOP3.LUT R2, R3, 0x3, RZ, 0xc0, !PT ;  /* 0x0000000303027812 */ /* 0x000fe800078ec0ff */
[----:B------:R-:W-:Y:S11]  /*a2e0*/  ISETP.NE.AND P0, PT, R84, R2, PT ;  /* 0x000000025400720c */ /* 0x000ff60003f05270 */
[----:B------:R-:W-:Y:S02]  /*a2f0*/  @!UPT UIADD3 URZ, UPT, UPT, URZ, URZ, URZ ;  /* 0x000000fffffff290 */ /* 0x000fe4000fffe0ff */
[----:B------:R-:W-:Y:S05]  /*a300*/  @P0 BRA `(.L_x_158) ;  /* 0x0000000000bc0947 */ /* 0x000fea0003800000 */
[----:B------:R-:W-:Y:S02]  /*a310*/  LOP3.LUT P0, RZ, R3, 0x3, R86, 0x48, !PT ;  /* 0x0000000303ff7812 */ /* 0x000fe40007804856 */
[----:B------:R-:W-:Y:S11]  /*a320*/  MOV R16, R0 ;  /* 0x0000000000107202 */ /* 0x000ff60000000f00 */
[----:B------:R-:W-:Y:S05]  /*a330*/  @!P0 BRA `(.L_x_159) ;  /* 0x0000000000408947 */ /* 0x000fea0003800000 */
[----:B------:R-:W5:Y:S01]  /*a340*/  LDCU.64 UR8, c[0x4][0x70] ;  /* 0x01000e00ff0877ac */ /* 0x000f620008000a00 */
[----:B------:R-:W-:Y:S01]  /*a350*/  MOV R15, 0x0 ;  /* 0x00000000000f7802 */ /* 0x000fe20000000f00 */
[----:B------:R-:W-:Y:S02]  /*a360*/  HFMA2 R12, -RZ, RZ, 0, 5.9604644775390625e-08 ;  /* 0x00000001ff0c7431 */ /* 0x000fe400000001ff */
[----:B------:R-:W-:Y:S02]  /*a370*/  IMAD.MOV.U32 R8, RZ, RZ, 0x192 ;  /* 0x00000192ff087424 */ /* 0x000fe400078e00ff */
[----:B------:R-:W-:Y:S01]  /*a380*/  IMAD.MOV.U32 R13, RZ, RZ, RZ ;  /* 0x000000ffff0d7224 */ /* 0x000fe200078e00ff */
[----:B------:R-:W1:Y:S01]  /*a390*/  LDCU.64 UR6, c[0x4][0x78] ;  /* 0x01000f00ff0677ac */ /* 0x000e620008000a00 */
[----:B------:R-:W2:Y:S01]  /*a3a0*/  LDC.64 R14, c[0x4][R15] ;  /* 0x010000000f0e7b82 */ /* 0x000ea20000000a00 */
[----:B------:R-:W3:Y:S01]  /*a3b0*/  LDCU.64 UR4, c[0x4][0x10] ;  /* 0x01000200ff0477ac */ /* 0x000ee20008000a00 */
[----:B-----5:R-:W-:Y:S01]  /*a3c0*/  MOV R5, UR9 ;  /* 0x0000000900057c02 */ /* 0x020fe20008000f00 */
[----:B------:R-:W-:Y:S01]  /*a3d0*/  IMAD.U32 R4, RZ, RZ, UR8 ;  /* 0x00000008ff047e24 */ /* 0x000fe2000f8e00ff */
[----:B-1----:R-:W-:Y:S01]  /*a3e0*/  MOV R7, UR7 ;  /* 0x0000000700077c02 */ /* 0x002fe20008000f00 */
[----:B------:R-:W-:Y:S01]  /*a3f0*/  IMAD.U32 R6, RZ, RZ, UR6 ;  /* 0x00000006ff067e24 */ /* 0x000fe2000f8e00ff */
[----:B---3--:R-:W-:Y:S01]  /*a400*/  MOV R11, UR5 ;  /* 0x00000005000b7c02 */ /* 0x008fe20008000f00 */
[----:B------:R-:W-:Y:S02]  /*a410*/  IMAD.U32 R10, RZ, RZ, UR4 ;  /* 0x00000004ff0a7e24 */ /* 0x000fe4000f8e00ff */
[----:B------:R-:W-:Y:S07]  /*a420*/  LEPC R20, `(.L_x_159) ;  /* 0x000000001014794e */ /* 0x000fee0000000000 */
[----:B--2-4-:R-:W-:Y:S05]  /*a430*/  CALL.ABS.NOINC R14 ;  /* 0x000000000e007343 */ /* 0x014fea0003c00000 */
.L_x_159:
        /* <DEDUP_REMOVED lines=12> */
[----:B------:R-:W5:Y:S01]  /*a500*/  LDCU.64 UR6, c[0x4][0x78] ;  /* 0x01000f00ff0677ac */ /* 0x000f620008000a00 */
[----:B------:R-:W2:Y:S01]  /*a510*/  LDC.64 R14, c[0x4][R15] ;  /* 0x010000000f0e7b82 */ /* 0x000ea20000000a00 */
[----:B------:R-:W3:Y:S01]  /*a520*/  LDCU.64 UR4, c[0x4][0x10] ;  /* 0x01000200ff0477ac */ /* 0x000ee20008000a00 */
[----:B-1----:R-:W-:Y:S01]  /*a530*/  MOV R5, UR9 ;  /* 0x0000000900057c02 */ /* 0x002fe20008000f00 */
[----:B------:R-:W-:Y:S01]  /*a540*/  IMAD.U32 R4, RZ, RZ, UR8 ;  /* 0x00000008ff047e24 */ /* 0x000fe2000f8e00ff */
[----:B-----5:R-:W-:Y:S01]  /*a550*/  MOV R7, UR7 ;  /* 0x0000000700077c02 */ /* 0x020fe20008000f00 */
[----:B------:R-:W-:Y:S01]  /*a560*/  IMAD.U32 R6, RZ, RZ, UR6 ;  /* 0x00000006ff067e24 */ /* 0x000fe2000f8e00ff */
[----:B---3--:R-:W-:Y:S01]  /*a570*/  MOV R11, UR5 ;  /* 0x00000005000b7c02 */ /* 0x008fe20008000f00 */
[----:B------:R-:W-:Y:S02]  /*a580*/  IMAD.U32 R10, RZ, RZ, UR4 ;  /* 0x00000004ff0a7e24 */ /* 0x000fe4000f8e00ff */
[----:B------:R-:W-:Y:S07]  /*a590*/  LEPC R20, `(.L_x_160) ;  /* 0x000000001014794e */ /* 0x000fee0000000000 */
[----:B--2-4-:R-:W-:Y:S05]  /*a5a0*/  CALL.ABS.NOINC R14 ;  /* 0x000000000e007343 */ /* 0x014fea0003c00000 */
.L_x_160:
[----:B------:R-:W-:Y:S05]  /*a5b0*/  WARPSYNC.ALL ;  /* 0x0000000000007948 */ /* 0x000fea0003800000 */
[----:B------:R-:W-:Y:S11]  /*a5c0*/  R2UR UR4, R16 ;  /* 0x00000000100472ca */ /* 0x000ff600000e0000 */
[----:B------:R-:W-:Y:S02]  /*a5d0*/  @!UPT UIADD3 URZ, UPT, UPT, URZ, URZ, URZ ;  /* 0x000000fffffff290 */ /* 0x000fe4000fffe0ff */
[----:B------:R-:W1:Y:S02]  /*a5e0*/  LDTM.x16 R4, tmem[UR4+0x20] ;  /* 0x00002004000479ee */ /* 0x000e640008240000 */
[----:B-1----:R-:W-:Y:S01]  /*a5f0*/  NOP ;  /* 0x0000000000007918 */ /* 0x002fe20000000000 */
.L_x_158:
[----:B---3--:R-:W-:Y:S01]  /*a600*/  SHF.L.U32 R3, R52, 0x10, RZ ;  /* 0x0000001034037819 */ /* 0x008fe200000006ff */
[C---:B------:R-:W-:Y:S01]  /*a610*/  FMUL R0, R43.reuse, R24 ;  /* 0x000000182b007220 */ /* 0x040fe20000400000 */
[----:B------:R-:W-:Y:S01]  /*a620*/  ISETP.NE.AND P1, PT, R84, R2, PT ;  /* 0x000000025400720c */ /* 0x000fe20003f25270 */
[----:B------:R-:W-:Y:S01]  /*a630*/  FMUL R2, R43, R25 ;  /* 0x000000192b027220 */ /* 0x000fe20000400000 */
[----:B-1----:R-:W-:Y:S01]  /*a640*/  LOP3.LUT R21, R52, 0xffff0000, RZ, 0xc0, !PT ;  /* 0xffff000034157812 */ /* 0x002fe200078ec0ff */
[----:B------:R-:W-:Y:S01]  /*a650*/  FFMA R0, R45, R3, R0 ;  /* 0x000000032d007223 */ /* 0x000fe20000000000 */
[----:B------:R-:W-:Y:S01]  /*a660*/  SHF.L.U32 R22, R53, 0x10, RZ ;  /* 0x0000001035167819 */ /* 0x000fe200000006ff */
[----:B------:R-:W-:Y:S01]  /*a670*/  FMUL R3, R43, R26 ;  /* 0x0000001a2b037220 */ /* 0x000fe20000400000 */
[----:B------:R-:W-:Y:S01]  /*a680*/  LOP3.LUT R23, R53, 0xffff0000, RZ, 0xc0, !PT ;  /* 0xffff000035177812 */ /* 0x000fe200078ec0ff */
[----:B------:R-:W-:Y:S01]  /*a690*/  FMUL R20, R43, R27 ;  /* 0x0000001b2b147220 */ /* 0x000fe20000400000 */
[----:B--2---:R-:W-:Y:S01]  /*a6a0*/  SHF.L.U32 R40, R54, 0x10, RZ ;  /* 0x0000001036287819 */ /* 0x004fe200000006ff */
[----:B------:R-:W-:Y:S01]  /*a6b0*/  FFMA R2, R45, R21, R2 ;  /* 0x000000152d027223 */ /* 0x000fe20000000002 */
[----:B------:R-:W-:Y:S01]  /*a6c0*/  LOP3.LUT R41, R57, 0xffff0000, RZ, 0xc0, !PT ;  /* 0xffff000039297812 */ /* 0x000fe200078ec0ff */
[C---:B------:R-:W-:Y:S01]  /*a6d0*/  FFMA R3, R45.reuse, R22, R3 ;  /* 0x000000162d037223 */ /* 0x040fe20000000003 */
[----:B----4-:R-:W-:Y:S01]  /*a6e0*/  LOP3.LUT R42, R66, 0xffff0000, RZ, 0xc0, !PT ;  /* 0xffff0000422a7812 */ /* 0x010fe200078ec0ff */
[----:B------:R-:W-:Y:S01]  /*a6f0*/  FFMA R20, R45, R23, R20 ;  /* 0x000000172d147223 */ /* 0x000fe20000000014 */
[----:B------:R-:W-:Y:S01]  /*a700*/  LOP3.LUT R23, R54, 0xffff0000, RZ, 0xc0, !PT ;  /* 0xffff000036177812 */ /* 0x000fe200078ec0ff */
[C---:B------:R-:W-:Y:S01]  /*a710*/  FMUL R21, R43.reuse, R28 ;  /* 0x0000001c2b157220 */ /* 0x040fe20000400000 */
[----:B------:R-:W-:Y:S01]  /*a720*/  F2FP.BF16.F32.PACK_AB R48, R2, R0 ;  /* 0x000000000230723e */ /* 0x000fe200000010ff */
        /* <DEDUP_REMOVED lines=115> */
[----:B------:R-:W-:Y:S01]  /*ae60*/  ULEA UR5, UR45, UR43, 0xc ;  /* 0x0000002b2d057291 */ /* 0x000fe2000f8e60ff */
[----:B------:R-:W-:Y:S01]  /*ae70*/  UMOV UR54, UR50 ;  /* 0x0000003200367c82 */ /* 0x000fe20008000000 */
[----:B------:R-:W-:Y:S02]  /*ae80*/  UMOV UR55, UR44 ;  /* 0x0000002c00377c82 */ /* 0x000fe40008000000 */
[----:B------:R-:W-:Y:S02]  /*ae90*/  UIADD3 UR52, UPT, UPT, UR5, 0x300, URZ ;  /* 0x0000030005347890 */ /* 0x000fe4000fffe0ff */
[----:B------:R-:W-:Y:S02]  /*aea0*/  UIADD3 UR8, UPT, UPT, UR5, 0xb00, URZ ;  /* 0x00000b0005087890 */ /* 0x000fe4000fffe0ff */
        /* <DEDUP_REMOVED lines=8> */
.L_x_162:
[----:B------:R-:W-:Y:S05]  /*af30*/  BSYNC.RECONVERGENT B0 ;  /* 0x0000000000007941 */ /* 0x000fea0003800200 */
.L_x_161:
[----:B------:R-:W-:Y:S01]  /*af40*/  UISETP.NE.AND UP1, UPT, UR51, URZ, UPT ;  /* 0x000000ff3300728c */ /* 0x000fe2000bf25270 */
[----:B------:R-:W-:Y:S01]  /*af50*/  BSSY.RECONVERGENT B0, `(.L_x_163) ;  /* 0x0000008000007945 */ /* 0x000fe20003800200 */
[----:B------:R-:W-:Y:S04]  /*af60*/  UIADD3 UR4, UPT, UPT, UR45, 0x1, URZ ;  /* 0x000000012d047890 */ /* 0x000fe8000fffe0ff */
[----:B------:R-:W-:Y:S02]  /*af70*/  UISETP.NE.AND UP0, UPT, UR4, 0x3, UPT ;  /* 0x000000030400788c */ /* 0x000fe4000bf05270 */
[----:B------:R-:W-:Y:S02]  /*af80*/  UISETP.EQ.XOR UP1, UPT, UR4, 0x3, UP1 ;  /* 0x000000030400788c */ /* 0x000fe40008f22a70 */
[----:B------:R-:W-:Y:S02]  /*af90*/  USEL UR46, UR4, URZ, UP0 ;  /* 0x000000ff042e7287 */ /* 0x000fe40008000000 */
[----:B------:R-:W-:Y:S01]  /*afa0*/  UP2UR UR47, UPR, URZ, 0x2 ;  /* 0x00000002ff2f7883 */ /* 0x000fe20008000000 */
[----:B------:R-:W-:Y:S11]  /*afb0*/  @P0 BRA `(.L_x_164) ;  /* 0x0000000000040947 */ /* 0x000ff60003800000 */
[----:B------:R-:W-:Y:S04]  /*afc0*/  DEPBAR.LE SB0, 0x1 ;  /* 0x000080400000791a */ /* 0x000fe80000000000 */
.L_x_164:
[----:B------:R-:W-:Y:S05]  /*afd0*/  BSYNC.RECONVERGENT B0 ;  /* 0x0000000000007941 */ /* 0x000fea0003800200 */
.L_x_163:
[----:B------:R-:W1:Y:S08]  /*afe0*/  S2UR UR54, SR_CgaCtaId ;  /* 0x00000000003679c3 */ /* 0x000e700000008800 */
[----:B------:R-:W-:Y:S01]  /*aff0*/  BAR.SYNC.DEFER_BLOCKING 0x1, 0x80 ;  /* 0x0042000000007b1d */ /* 0x000fe20000010000 */
[----:B------:R-:W-:Y:S01]  /*b000*/  ISETP.NE.AND P1, PT, R97, RZ, PT ;  /* 0x000000ff6100720c */ /* 0x000fe20003f25270 */
[----:B------:R-:W-:Y:S01]  /*b010*/  IMAD.U32 R0, RZ, RZ, UR48 ;  /* 0x00000030ff007e24 */ /* 0x000fe2000f8e00ff */
[----:B------:R-:W-:Y:S04]  /*b020*/  UIADD3 UR4, UPT, UPT, UR48, 0x1, URZ ;  /* 0x0000000130047890 */ /* 0x000fe8000fffe0ff */
[----:B------:R-:W-:Y:S04]  /*b030*/  UISETP.NE.AND UP0, UPT, UR4, 0x3, UPT ;  /* 0x000000030400788c */ /* 0x000fe8000bf05270 */
[----:B------:R-:W-:Y:S03]  /*b040*/  USEL UR52, UR4, URZ, UP0 ;  /* 0x000000ff04347287 */ /* 0x000fe60008000000 */
[----:B------:R-:W-:Y:S05]  /*b050*/  @P1 LEA R0, R0, UR43, 0x3 ;  /* 0x0000002b00001c11 */ /* 0x000fea000f8e18ff */
[----:B------:R-:W-:Y:S01]  /*b060*/  @P1 VIADD R2, R0, 0x1f8 ;  /* 0x000001f800021836 */ /* 0x000fe20000000000 */
[----:B------:R-:W-:Y:S04]  /*b070*/  @P1 SHF.L.U32 R0, R112, 0x1f, RZ ;  /* 0x0000001f70001819 */ /* 0x000fe800000006ff */
[----:B------:R-:W-:Y:S01]  /*b080*/  @P1 PRMT R46, R46, 0x654, R2 ;  /* 0x000006542e2e1816 */ /* 0x000fe20000000002 */
[----:B------:R-:W-:Y:S01]  /*b090*/  UMOV UR43, 0x400 ;  /* 0x00000400002b7882 */ /* 0x000fe20000000000 */
[----:B------:R-:W-:Y:S01]  /*b0a0*/  BSSY B1, `(.L_x_165) ;  /* 0x0000018000017945 */ /* 0x000fe20003800000 */
[----:B-1----:R-:W-:Y:S01]  /*b0b0*/  ULEA UR43, UR54, UR43, 0x18 ;  /* 0x0000002b362b7291 */ /* 0x002fe2000f8ec0ff */
[----:B------:R1:W-:Y:S05]  /*b0c0*/  @P1 SYNCS.ARRIVE.TRANS64.RED.A1T0 RZ, [R46+URZ], RZ ;  /* 0x000000ff2eff19a7 */ /* 0x0003ea00081004ff */
[----:B------:R-:W-:Y:S04]  /*b0d0*/  LEA R2, R106, UR43, 0x3 ;  /* 0x0000002b6a027c11 */ /* 0x000fe8000f8e18ff */
[----:B------:R-:W3:Y:S02]  /*b0e0*/  @P1 SYNCS.PHASECHK.TRANS64.TRYWAIT P0, [R2+URZ+0x1e0], R0 ;  /* 0x0001e000020015a7 */ /* 0x000ee400080011ff */
[----:B---3--:R-:W-:Y:S01]  /*b0f0*/  @P1 SEL R107, RZ, 0x1, !P0 ;  /* 0x00000001ff6b1807 */ /* 0x008fe20004000000 */
[----:B-1----:R-:W-:Y:S06]  /*b100*/  @!P1 BRA `(.L_x_166) ;  /* 0x0000000000449947 */ /* 0x002fec0003800000 */
        /* <DEDUP_REMOVED lines=10> */
.L_x_168:
[----:B------:R-:W-:Y:S05]  /*b1b0*/  BSYNC B0 ;  /* 0x0000000000007941 */ /* 0x000fea0003800000 */
.L_x_167:
[----:B------:R-:W-:Y:S11]  /*b1c0*/  ISETP.NE.AND P0, PT, R113, RZ, PT ;  /* 0x000000ff7100720c */ /* 0x000ff60003f05270 */
[----:B------:R-:W-:Y:S02]  /*b1d0*/  @!UPT UIADD3 URZ, UPT, UPT, URZ, URZ, URZ ;  /* 0x000000fffffff290 */ /* 0x000fe4000fffe0ff */
[----:B------:R3:W4:Y:S04]  /*b1e0*/  @P0 LDS.128 R52, [R106+UR43+0x300] ;  /* 0x0003002b6a340984 */ /* 0x0007280008000c00 */
[----:B------:R3:W1:Y:S04]  /*b1f0*/  @P0 LDS.128 R64, [R106+UR43+0xb00] ;  /* 0x000b002b6a400984 */ /* 0x0006680008000c00 */
[----:B------:R3:W1:Y:S04]  /*b200*/  @P0 LDS.128 R56, [R0+0x300] ;  /* 0x0003000000380984 */ /* 0x0006680000000c00 */
[----:B------:R3:W1:Y:S02]  /*b210*/  @P0 LDS.128 R68, [R0+0xb00] ;  /* 0x000b000000440984 */ /* 0x0006640000000c00 */
.L_x_166:
[----:B------:R-:W-:Y:S05]  /*b220*/  BSYNC B1 ;  /* 0x0000000000017941 */ /* 0x000fea0003800000 */
.L_x_165:
[----:B------:R-:W-:Y:S05]  /*b230*/  VIADD R105, R105, 0x400010 ;  /* 0x0040001069697836 */ /* 0x000fea0000000000 */
[----:B---3--:R-:W-:Y:S04]  /*b240*/  SHF.R.U32.HI R0, RZ, 0x15, R105 ;  /* 0x00000015ff007819 */ /* 0x008fe80000011669 */
[----:B-1----:R-:W-:Y:S04]  /*b250*/  LOP3.LUT R2, R0, 0x3, RZ, 0xc0, !PT ;  /* 0x0000000300027812 */ /* 0x002fe800078ec0ff */
        /* <DEDUP_REMOVED lines=11> */
[----:B------:R-:W3:Y:S01]  /*b310*/  LDCU.64 UR6, c[0x4][0x78] ;  /* 0x01000f00ff0677ac */ /* 0x000ee20008000a00 */
[----:B------:R-:W2:Y:S01]  /*b320*/  LDC.64 R14, c[0x4][R15] ;  /* 0x010000000f0e7b82 */ /* 0x000ea20000000a00 */
[----:B------:R-:W5:Y:S01]  /*b330*/  LDCU.64 UR4, c[0x4][0x10] ;  /* 0x01000200ff0477ac */ /* 0x000f620008000a00 */
[----:B-1----:R-:W-:Y:S01]  /*b340*/  MOV R5, UR9 ;  /* 0x0000000900057c02 */ /* 0x002fe20008000f00 */
[----:B------:R-:W-:Y:S01]  /*b350*/  IMAD.U32 R4, RZ, RZ, UR8 ;  /* 0x00000008ff047e24 */ /* 0x000fe2000f8e00ff */
[----:B---3--:R-:W-:Y:S01]  /*b360*/  MOV R7, UR7 ;  /* 0x0000000700077c02 */ /* 0x008fe20008000f00 */
[----:B------:R-:W-:Y:S01]  /*b370*/  IMAD.U32 R6, RZ, RZ, UR6 ;  /* 0x00000006ff067e24 */ /* 0x000fe2000f8e00ff */
[----:B-----5:R-:W-:Y:S01]  /*b380*/  MOV R11, UR5 ;  /* 0x00000005000b7c02 */ /* 0x020fe20008000f00 */
[----:B------:R-:W-:Y:S02]  /*b390*/  IMAD.U32 R10, RZ, RZ, UR4 ;  /* 0x00000004ff0a7e24 */ /* 0x000fe4000f8e00ff */
[----:B------:R-:W-:Y:S07]  /*b3a0*/  LEPC R20, `(.L_x_171) ;  /* 0x000000001014794e */ /* 0x000fee0000000000 */
[----:B--2-4-:R-:W-:Y:S05]  /*b3b0*/  CALL.ABS.NOINC R14 ;  /* 0x000000000e007343 */ /* 0x014fea0003c00000 */
.L_x_171:
        /* <DEDUP_REMOVED lines=23> */
.L_x_172:
[----:B------:R-:W-:Y:S05]  /*b530*/  WARPSYNC.ALL ;  /* 0x0000000000007948 */ /* 0x000fea0003800000 */
[----:B------:R-:W-:Y:S11]  /*b540*/  R2UR UR4, R16 ;  /* 0x00000000100472ca */ /* 0x000ff600000e0000 */
[----:B------:R-:W-:Y:S02]  /*b550*/  @!UPT UIADD3 URZ, UPT, UPT, URZ, URZ, URZ ;  /* 0x000000fffffff290 */ /* 0x000fe4000fffe0ff */
[----:B------:R-:W1:Y:S02]  /*b560*/  LDTM.x16 R4, tmem[UR4+0x20] ;  /* 0x00002004000479ee */ /* 0x000e640008240000 */
[----:B-1----:R-:W-:Y:S01]  /*b570*/  NOP ;  /* 0x0000000000007918 */ /* 0x002fe20000000000 */
.L_x_170:
[----:B------:R-:W-:Y:S01]  /*b580*/  ISETP.NE.AND P1, PT, R84, R2, PT ;  /* 0x000000025400720c */ /* 0x000fe20003f25270 */
[----:B------:R-:W-:Y:S05]  /*b590*/  WARPSYNC.ALL ;  /* 0x0000000000007948 */ /* 0x000fea0003800000 */
[C---:B----4-:R-:W-:Y:S01]  /*b5a0*/  SHF.L.U32 R3, R52.reuse, 0x10, RZ ;  /* 0x0000001034037819 */ /* 0x050fe200000006ff */
[----:B------:R-:W-:Y:S01]  /*b5b0*/  NOP ;  /* 0x0000000000007918 */ /* 0x000fe20000000000 */
[----:B--2---:R-:W-:Y:S01]  /*b5c0*/  LOP3.LUT R40, R52, 0xffff0000, RZ, 0xc0, !PT ;  /* 0xffff000034287812 */ /* 0x004fe200078ec0ff */
[----:B------:R-:W-:Y:S01]  /*b5d0*/  FMUL R0, R43, R24 ;  /* 0x000000182b007220 */ /* 0x000fe20000400000 */
[----:B------:R-:W-:Y:S01]  /*b5e0*/  SHF.L.U32 R41, R53, 0x10, RZ ;  /* 0x0000001035297819 */ /* 0x000fe200000006ff */
[C---:B------:R-:W-:Y:S01]  /*b5f0*/  FMUL R20, R43.reuse, R4 ;  /* 0x000000042b147220 */ /* 0x040fe20000400000 */
[----:B------:R-:W-:Y:S01]  /*b600*/  MOV R4, UR46 ;  /* 0x0000002e00047c02 */ /* 0x000fe20008000f00 */
[----:B------:R-:W-:Y:S01]  /*b610*/  FMUL R2, R43, R25 ;  /* 0x000000192b027220 */ /* 0x000fe20000400000 */
[----:B------:R-:W-:Y:S01]  /*b620*/  LOP3.LUT R42, R53, 0xffff0000, RZ, 0xc0, !PT ;  /* 0xffff0000352a7812 */ /* 0x000fe200078ec0ff */
[C---:B------:R-:W-:Y:S01]  /*b630*/  FFMA R0, R45.reuse, R3, R0 ;  /* 0x000000032d007223 */ /* 0x040fe20000000000 */
[----:B------:R-:W-:Y:S01]  /*b640*/  @!P1 LEA R99, R4, R99, 0xc ;  /* 0x0000006304639211 */ /* 0x000fe200078e60ff */
[----:B------:R-:W-:Y:S01]  /*b650*/  FFMA R2, R45, R40, R2 ;  /* 0x000000282d027223 */ /* 0x000fe20000000002 */
[----:B------:R-:W-:Y:S01]  /*b660*/  R2UR UR4, R104 ;  /* 0x00000000680472ca */ /* 0x000fe200000e0000 */
[C---:B------:R-:W-:Y:S01]  /*b670*/  FMUL R3, R43.reuse, R26 ;  /* 0x0000001a2b037220 */ /* 0x040fe20000400000 */
[----:B------:R-:W-:Y:S01]  /*b680*/  SHF.L.U32 R44, R54, 0x10, RZ ;  /* 0x00000010362c7819 */ /* 0x000fe200000006ff */
[C---:B------:R-:W-:Y:S01]  /*b690*/  FMUL R4, R43.reuse, R27 ;  /* 0x0000001b2b047220 */ /* 0x040fe20000400000 */
[----:B------:R-:W-:Y:S01]  /*b6a0*/  F2FP.BF16.F32.PACK_AB R100, R2, R0 ;  /* 0x000000000264723e */ /* 0x000fe200000010ff */
[----:B------:R-:W-:Y:S01]  /*b6b0*/  FMUL R21, R43, R5 ;  /* 0x000000052b157220 */ /* 0x000fe20000400000 */
[----:B------:R-:W-:Y:S01]  /*b6c0*/  @!P1 IADD3 R5, PT, PT, R99, UR43, RZ ;  /* 0x0000002b63059c10 */ /* 0x000fe2000fffe0ff */
[C---:B------:R-:W-:Y:S01]  /*b6d0*/  FFMA R3, R45.reuse, R41, R3 ;  /* 0x000000292d037223 */ /* 0x040fe20000000003 */
[----:B------:R-:W-:Y:S01]  /*b6e0*/  LOP3.LUT R46, R54, 0xffff0000, RZ, 0xc0, !PT ;  /* 0xffff0000362e7812 */ /* 0x000fe200078ec0ff */
[----:B------:R-:W-:Y:S01]  /*b6f0*/  FFMA R4, R45, R42, R4 ;  /* 0x0000002a2d047223 */ /* 0x000fe20000000004 */
[----:B------:R-:W-:Y:S01]  /*b700*/  SHF.L.U32 R47, R55, 0x10, RZ ;  /* 0x00000010372f7819 */ /* 0x000fe200000006ff */
[C---:B------:R-:W-:Y:S01]  /*b710*/  FMUL R0, R43.reuse, R28 ;  /* 0x0000001c2b007220 */ /* 0x040fe20000400000 */
[----:B------:R-:W-:Y:S01]  /*b720*/  @!P1 IADD3 R98, PT, PT, R98, R5, RZ ;  /* 0x0000000562629210 */ /* 0x000fe20007ffe0ff */
[----:B------:R-:W-:Y:S01]  /*b730*/  FMUL R2, R43, R29 ;  /* 0x0000001d2b027220 */ /* 0x000fe20000400000 */
[----:B------:R-:W-:Y:S01]  /*b740*/  LOP3.LUT R48, R55, 0xffff0000, RZ, 0xc0, !PT ;  /* 0xffff000037307812 */ /* 0x000fe200078ec0ff */
[C---:B------:R-:W-:Y:S01]  /*b750*/  FMUL R5, R43.reuse, R30 ;  /* 0x0000001e2b057220 */ /* 0x040fe20000400000 */
[C---:B------:R-:W-:Y:S01]  /*b760*/  SHF.L.U32 R49, R56.reuse, 0x10, RZ ;  /* 0x0000001038317819 */ /* 0x040fe200000006ff */
[C---:B------:R-:W-:Y:S01]  /*b770*/  FMUL R22, R43.reuse, R6 ;  /* 0x000000062b167220 */ /* 0x040fe20000400000 */
[----:B------:R-:W-:Y:S01]  /*b780*/  LOP3.LUT R50, R56, 0xffff0000, RZ, 0xc0, !PT ;  /* 0xffff000038327812 */ /* 0x000fe200078ec0ff */
[----:B------:R-:W-:Y:S01]  /*b790*/  FMUL R6, R43, R31 ;  /* 0x0000001f2b067220 */ /* 0x000fe20000400000 */
[----:B------:R-:W-:Y:S01]  /*b7a0*/  F2FP.BF16.F32.PACK_AB R101, R4, R3 ;  /* 0x000000030465723e */ /* 0x000fe200000010ff */
[----:B------:R-:W-:Y:S01]  /*b7b0*/  FFMA R0, R45, R44, R0 ;  /* 0x0000002c2d007223 */ /* 0x000fe20000000000 */
[----:B------:R-:W-:Y:S01]  /*b7c0*/  SHF.L.U32 R51, R57, 0x10, RZ ;  /* 0x0000001039337819 */ /* 0x000fe200000006ff */
[----:B------:R-:W-:Y:S01]  /*b7d0*/  FMUL R23, R43, R7 ;  /* 0x000000072b177220 */ /* 0x000fe20000400000 */
[----:B------:R-:W-:Y:S01]  /*b7e0*/  LOP3.LUT R52, R57, 0xffff0000, RZ, 0xc0, !PT ;  /* 0xffff000039347812 */ /* 0x000fe200078ec0ff */
[----:B------:R-:W-:Y:S01]  /*b7f0*/  FFMA R2, R45, R46, R2 ;  /* 0x0000002e2d027223 */ /* 0x000fe20000000002 */
[C---:B------:R-:W-:Y:S01]  /*b800*/  SHF.L.U32 R53, R58.reuse, 0x10, RZ ;  /* 0x000000103a357819 */ /* 0x040fe200000006ff */
[C---:B------:R-:W-:Y:S01]  /*b810*/  FMUL R7, R43.reuse, R32 ;  /* 0x000000202b077220 */ /* 0x040fe20000400000 */
[----:B------:R-:W-:Y:S01]  /*b820*/  LOP3.LUT R54, R58, 0xffff0000, RZ, 0xc0, !PT ;  /* 0xffff00003a367812 */ /* 0x000fe200078ec0ff */
[----:B------:R-:W-:Y:S01]  /*b830*/  FMUL R3, R43, R33 ;  /* 0x000000212b037220 */ /* 0x000fe20000400000 */
[----:B------:R-:W-:Y:S01]  /*b840*/  F2FP.BF16.F32.PACK_AB R102, R2, R0 ;  /* 0x000000000266723e */ /* 0x000fe200000010ff */
[----:B------:R-:W-:Y:S01]  /*b850*/  FFMA R5, R45, R47, R5 ;  /* 0x0000002f2d057223 */ /* 0x000fe20000000005 */
[----:B------:R-:W-:Y:S01]  /*b860*/  SHF.L.U32 R55, R59, 0x10, RZ ;  /* 0x000000103b377819 */ /* 0x000fe200000006ff */
[----:B------:R-:W-:Y:S01]  /*b870*/  FFMA R6, R45, R48, R6 ;  /* 0x000000302d067223 */ /* 0x000fe20000000006 */
[----:B------:R-:W-:Y:S01]  /*b880*/  LOP3.LUT R56, R59, 0xffff0000, RZ, 0xc0, !PT ;  /* 0xffff00003b387812 */ /* 0x000fe200078ec0ff */
[C---:B------:R-:W-:Y:S01]  /*b890*/  FFMA R7, R45.reuse, R49, R7 ;  /* 0x000000312d077223 */ /* 0x040fe20000000007 */
[----:B------:R-:W-:Y:S01]  /*b8a0*/  SHF.L.U32 R57, R64, 0x10, RZ ;  /* 0x0000001040397819 */ /* 0x000fe200000006ff */
[----:B------:R-:W-:Y:S01]  /*b8b0*/  UIADD3 UR4, UPT, UPT, UR4, 0x250, URZ ;  /* 0x0000025004047890 */ /* 0x000fe2000fffe0ff */
[----:B------:R-:W-:Y:S01]  /*b8c0*/  F2FP.BF16.F32.PACK_AB R103, R6, R5 ;  /* 0x000000050667723e */ /* 0x000fe200000010ff */
[----:B------:R-:W-:Y:S01]  /*b8d0*/  FFMA R3, R45, R50, R3 ;  /* 0x000000322d037223 */ /* 0x000fe20000000003 */
[----:B------:R-:W-:Y:S01]  /*b8e0*/  LOP3.LUT R58, R64, 0xffff0000, RZ, 0xc0, !PT ;  /* 0xffff0000403a7812 */ /* 0x000fe200078ec0ff */
[----:B------:R-:W-:Y:S01]  /*b8f0*/  FMUL R0, R43, R34 ;  /* 0x000000222b007220 */ /* 0x000fe20000400000 */
[----:B------:R-:W-:Y:S01]  /*b900*/  SHF.L.U32 R59, R65, 0x10, RZ ;  /* 0x00000010413b7819 */ /* 0x000fe200000006ff */
[----:B------:R-:W-:Y:S01]  /*b910*/  FMUL R2, R43, R35 ;  /* 0x000000232b027220 */ /* 0x000fe20000400000 */
[----:B------:R-:W-:Y:S01]  /*b920*/  F2FP.BF16.F32.PACK_AB R28, R3, R7 ;  /* 0x00000007031c723e */ /* 0x000fe200000010ff */
[----:B------:R-:W-:Y:S01]  /*b930*/  UPRMT UR4, UR54, 0x654, UR4 ;  /* 0x0000065436047896 */ /* 0x000fe20008000004 */
[----:B------:R-:W-:Y:S01]  /*b940*/  LOP3.LUT R60, R65, 0xffff0000, RZ, 0xc0, !PT ;  /* 0xffff0000413c7812 */ /* 0x000fe200078ec0ff */
[C---:B------:R-:W-:Y:S01]  /*b950*/  FMUL R4, R43.reuse, R36 ;  /* 0x000000242b047220 */ /* 0x040fe20000400000 */
[C---:B------:R-:W-:Y:S01]  /*b960*/  SHF.L.U32 R61, R66.reuse, 0x10, RZ ;  /* 0x00000010423d7819 */ /* 0x040fe200000006ff */
[----:B------:R-:W-:Y:S01]  /*b970*/  FMUL R5, R43, R37 ;  /* 0x000000252b057220 */ /* 0x000fe20000400000 */
[----:B------:R-:W-:Y:S01]  /*b980*/  LOP3.LUT R62, R66, 0xffff0000, RZ, 0xc0, !PT ;  /* 0xffff0000423e7812 */ /* 0x000fe200078ec0ff */
[----:B------:R-:W-:Y:S01]  /*b990*/  FFMA R0, R45, R51, R0 ;  /* 0x000000332d007223 */ /* 0x000fe20000000000 */
[----:B------:R-:W-:Y:S01]  /*b9a0*/  FMUL R6, R43, R38 ;  /* 0x000000262b067220 */ /* 0x000fe20000400000 */
[----:B------:R-:W-:Y:S01]  /*b9b0*/  FFMA R2, R45, R52, R2 ;  /* 0x000000342d027223 */ /* 0x000fe20000000002 */
[----:B------:R-:W-:Y:S01]  /*b9c0*/  FMUL R3, R43, R39 ;  /* 0x000000272b037220 */ /* 0x000fe20000400000 */
[C---:B------:R-:W-:Y:S01]  /*b9d0*/  FFMA R4, R45.reuse, R53, R4 ;  /* 0x000000352d047223 */ /* 0x040fe20000000004 */
[C---:B------:R-:W-:Y:S01]  /*b9e0*/  FFMA R5, R45.reuse, R54, R5 ;  /* 0x000000362d057223 */ /* 0x040fe20000000005 */
[C---:B------:R-:W-:Y:S01]  /*b9f0*/  FFMA R6, R45.reuse, R55, R6 ;  /* 0x000000372d067223 */ /* 0x040fe20000000006 */
[C---:B------:R-:W-:Y:S01]  /*ba00*/  FFMA R3, R45.reuse, R56, R3 ;  /* 0x000000382d037223 */ /* 0x040fe20000000003 */
[----:B------:R-:W-:Y:S01]  /*ba10*/  FFMA R20, R45, R57, R20 ;  /* 0x000000392d147223 */ /* 0x000fe20000000014 */
[----:B------:R-:W-:Y:S01]  /*ba20*/  FMUL R8, R43, R8 ;  /* 0x000000082b087220 */ /* 0x000fe20000400000 */
[----:B------:R-:W-:Y:S01]  /*ba30*/  SYNCS.ARRIVE.TRANS64.RED.A1T0 RZ, [UR4], RZ ;  /* 0x000000ffffff79a7 */ /* 0x000fe20008100404 */
[----:B------:R1:W-:Y:S01]  /*ba40*/  @!P1 STS.128 [R99+UR43+0x300], R100 ;  /* 0x0003006463009988 */ /* 0x0003e20008000c2b */
[----:B------:R-:W-:Y:S01]  /*ba50*/  SHF.L.U32 R63, R67, 0x10, RZ ;  /* 0x00000010433f7819 */ /* 0x000fe200000006ff */
[----:B------:R-:W-:Y:S01]  /*ba60*/  FFMA R21, R45, R58, R21 ;  /* 0x0000003a2d157223 */ /* 0x000fe20000000015 */
[----:B------:R-:W-:Y:S01]  /*ba70*/  LOP3.LUT R64, R67, 0xffff0000, RZ, 0xc0, !PT ;  /* 0xffff000043407812 */ /* 0x000fe200078ec0ff */
[----:B------:R-:W-:Y:S01]  /*ba80*/  FMUL R9, R43, R9 ;  /* 0x000000092b097220 */ /* 0x000fe20000400000 */
[C---:B------:R-:W-:Y:S01]  /*ba90*/  SHF.L.U32 R24, R68.reuse, 0x10, RZ ;  /* 0x0000001044187819 */ /* 0x040fe200000006ff */
[----:B------:R-:W-:Y:S01]  /*baa0*/  FFMA R22, R45, R59, R22 ;  /* 0x0000003b2d167223 */ /* 0x000fe20000000016 */
[----:B------:R-:W-:Y:S01]  /*bab0*/  LOP3.LUT R25, R68, 0xffff0000, RZ, 0xc0, !PT ;  /* 0xffff000044197812 */ /* 0x000fe200078ec0ff */
[----:B------:R-:W-:Y:S01]  /*bac0*/  FMUL R10, R43, R10 ;  /* 0x0000000a2b0a7220 */ /* 0x000fe20000400000 */
[----:B------:R-:W-:Y:S01]  /*bad0*/  FFMA R23, R45, R60, R23 ;  /* 0x0000003c2d177223 */ /* 0x000fe20000000017 */
[----:B------:R-:W-:Y:S01]  /*bae0*/  FMUL R11, R43, R11 ;  /* 0x0000000b2b0b7220 */ /* 0x000fe20000400000 */
[----:B------:R-:W-:Y:S01]  /*baf0*/  F2FP.BF16.F32.PACK_AB R29, R2, R0 ;  /* 0x00000000021d723e */ /* 0x000fe200000010ff */
[----:B------:R-:W-:Y:S01]  /*bb00*/  FFMA R8, R45, R61, R8 ;  /* 0x0000003d2d087223 */ /* 0x000fe20000000008 */
[----:B------:R-:W-:Y:S01]  /*bb10*/  F2FP.BF16.F32.PACK_AB R30, R5, R4 ;  /* 0x00000004051e723e */ /* 0x000fe200000010ff */
[----:B------:R-:W-:Y:S01]  /*bb20*/  FMUL R12, R43, R12 ;  /* 0x0000000c2b0c7220 */ /* 0x000fe20000400000 */
[----:B------:R-:W-:Y:S01]  /*bb30*/  F2FP.BF16.F32.PACK_AB R31, R3, R6 ;  /* 0x00000006031f723e */ /* 0x000fe200000010ff */
[----:B------:R-:W-:Y:S01]  /*bb40*/  FFMA R9, R45, R62, R9 ;  /* 0x0000003e2d097223 */ /* 0x000fe20000000009 */
[----:B------:R-:W-:Y:S01]  /*bb50*/  FMUL R13, R43, R13 ;  /* 0x0000000d2b0d7220 */ /* 0x000fe20000400000 */
[----:B------:R-:W-:Y:S01]  /*bb60*/  SHF.L.U32 R26, R69, 0x10, RZ ;  /* 0x00000010451a7819 */ /* 0x000fe200000006ff */
[----:B------:R-:W-:Y:S01]  /*bb70*/  FFMA R10, R45, R63, R10 ;  /* 0x0000003f2d0a7223 */ /* 0x000fe2000000000a */
[----:B------:R1:W-:Y:S01]  /*bb80*/  @!P1 STS.128 [R98+0x300], R28 ;  /* 0x0003001c62009388 */ /* 0x0003e20000000c00 */
[----:B------:R-:W-:Y:S01]  /*bb90*/  FMUL R14, R43, R14 ;  /* 0x0000000e2b0e7220 */ /* 0x000fe20000400000 */
[----:B------:R-:W-:Y:S01]  /*bba0*/  LOP3.LUT R40, R69, 0xffff0000, RZ, 0xc0, !PT ;  /* 0xffff000045287812 */ /* 0x000fe200078ec0ff */
[----:B------:R-:W-:Y:S01]  /*bbb0*/  FFMA R11, R45, R64, R11 ;  /* 0x000000402d0b7223 */ /* 0x000fe2000000000b */
[----:B------:R-:W-:Y:S01]  /*bbc0*/  FMUL R15, R43, R15 ;  /* 0x0000000f2b0f7220 */ /* 0x000fe20000400000 */
[C---:B------:R-:W-:Y:S01]  /*bbd0*/  SHF.L.U32 R65, R70.reuse, 0x10, RZ ;  /* 0x0000001046417819 */ /* 0x040fe200000006ff */
[----:B------:R-:W-:Y:S01]  /*bbe0*/  FFMA R12, R45, R24, R12 ;  /* 0x000000182d0c7223 */ /* 0x000fe2000000000c */
[----:B------:R-:W-:Y:S01]  /*bbf0*/  FMUL R16, R43, R16 ;  /* 0x000000102b107220 */ /* 0x000fe20000400000 */
[----:B------:R-:W-:Y:S01]  /*bc00*/  LOP3.LUT R66, R70, 0xffff0000, RZ, 0xc0, !PT ;  /* 0xffff000046427812 */ /* 0x000fe200078ec0ff */
[----:B------:R-:W-:Y:S01]  /*bc10*/  FFMA R13, R45, R25, R13 ;  /* 0x000000192d0d7223 */ /* 0x000fe2000000000d */
[----:B------:R-:W-:Y:S01]  /*bc20*/  FMUL R17, R43, R17 ;  /* 0x000000112b117220 */ /* 0x000fe20000400000 */
[----:B------:R-:W-:Y:S01]  /*bc30*/  SHF.L.U32 R67, R71, 0x10, RZ ;  /* 0x0000001047437819 */ /* 0x000fe200000006ff */
[----:B------:R-:W-:Y:S01]  /*bc40*/  FFMA R14, R45, R26, R14 ;  /* 0x0000001a2d0e7223 */ /* 0x000fe2000000000e */
[----:B------:R-:W-:Y:S01]  /*bc50*/  F2FP.BF16.F32.PACK_AB R20, R21, R20 ;  /* 0x000000141514723e */ /* 0x000fe200000010ff */
[----:B------:R-:W-:Y:S01]  /*bc60*/  FMUL R18, R43, R18 ;  /* 0x000000122b127220 */ /* 0x000fe20000400000 */
[----:B------:R-:W-:Y:S01]  /*bc70*/  LOP3.LUT R68, R71, 0xffff0000, RZ, 0xc0, !PT ;  /* 0xffff000047447812 */ /* 0x000fe200078ec0ff */
[----:B------:R-:W-:Y:S01]  /*bc80*/  FFMA R15, R45, R40, R15 ;  /* 0x000000282d0f7223 */ /* 0x000fe2000000000f */
[----:B------:R-:W-:Y:S01]  /*bc90*/  F2FP.BF16.F32.PACK_AB R21, R23, R22 ;  /* 0x000000161715723e */ /* 0x000fe200000010ff */
[----:B------:R-:W-:Y:S01]  /*bca0*/  FMUL R19, R43, R19 ;  /* 0x000000132b137220 */ /* 0x000fe20000400000 */
[----:B------:R-:W-:Y:S01]  /*bcb0*/  F2FP.BF16.F32.PACK_AB R22, R9, R8 ;  /* 0x000000080916723e */ /* 0x000fe200000010ff */
[----:B------:R-:W-:Y:S01]  /*bcc0*/  FFMA R16, R45, R65, R16 ;  /* 0x000000412d107223 */ /* 0x000fe20000000010 */
[----:B------:R-:W-:Y:S01]  /*bcd0*/  F2FP.BF16.F32.PACK_AB R23, R11, R10 ;  /* 0x0000000a0b17723e */ /* 0x000fe200000010ff */
[C---:B------:R-:W-:Y:S01]  /*bce0*/  FFMA R17, R45.reuse, R66, R17 ;  /* 0x000000422d117223 */ /* 0x040fe20000000011 */
[C---:B------:R-:W-:Y:S01]  /*bcf0*/  FFMA R18, R45.reuse, R67, R18 ;  /* 0x000000432d127223 */ /* 0x040fe20000000012 */
[----:B------:R-:W-:Y:S01]  /*bd00*/  FFMA R19, R45, R68, R19 ;  /* 0x000000442d137223 */ /* 0x000fe20000000013 */
[----:B------:R-:W-:Y:S01]  /*bd10*/  F2FP.BF16.F32.PACK_AB R12, R13, R12 ;  /* 0x0000000c0d0c723e */ /* 0x000fe200000010ff */
[----:B------:R1:W-:Y:S01]  /*bd20*/  @!P1 STS.128 [R99+UR43+0xb00], R20 ;  /* 0x000b001463009988 */ /* 0x0003e20008000c2b */
[----:B------:R-:W-:Y:S01]  /*bd30*/  F2FP.BF16.F32.PACK_AB R13, R15, R14 ;  /* 0x0000000e0f0d723e */ /* 0x000fe200000010ff */
[----:B------:R-:W-:Y:S01]  /*bd40*/  BSSY.RECONVERGENT B0, `(.L_x_173) ;  /* 0x000001c000007945 */ /* 0x000fe20003800200 */
[----:B------:R-:W-:Y:S02]  /*bd50*/  F2FP.BF16.F32.PACK_AB R14, R17, R16 ;  /* 0x00000010110e723e */ /* 0x000fe400000010ff */
[----:B------:R-:W-:Y:S02]  /*bd60*/  F2FP.BF16.F32.PACK_AB R15, R19, R18 ;  /* 0x00000012130f723e */ /* 0x000fe400000010ff */
[----:B------:R-:W-:Y:S03]  /*bd70*/  ISETP.NE.AND P0, PT, R84, RZ, PT ;  /* 0x000000ff5400720c */ /* 0x000fe60003f05270 */
[----:B------:R1:W-:Y:S01]  /*bd80*/  @!P1 STS.128 [R98+0xb00], R12 ;  /* 0x000b000c62009388 */ /* 0x0003e20000000c00 */
[----:B------:R-:W-:Y:S01]  /*bd90*/  @!PT LDS RZ, [RZ] ;  /* 0x00000000fffff984 */ /* 0x000fe20000000800 */
[----:B------:R-:W-:Y:S01]  /*bda0*/  @!PT LDS RZ, [RZ] ;  /* 0x00000000fffff984 */ /* 0x000fe20000000800 */
[----:B------:R-:W-:Y:S01]  /*bdb0*/  @!PT LDS RZ, [RZ] ;  /* 0x00000000fffff984 */ /* 0x000fe20000000800 */
[----:B------:R-:W-:Y:S01]  /*bdc0*/  @!PT LDS RZ, [RZ] ;  /* 0x00000000fffff984 */ /* 0x000fe20000000800 */
[----:B------:R2:W-:Y:S07]  /*bdd0*/  MEMBAR.ALL.CTA ;  /* 0x0000000000007992 */ /* 0x0005ee0000008000 */
[----:B--2---:R-:W2:Y:S02]  /*bde0*/  FENCE.VIEW.ASYNC.S ;  /* 0x00000000000073c6 */ /* 0x004ea40000000000 */
[----:B--2---:R-:W-:Y:S06]  /*bdf0*/  BAR.SYNC.DEFER_BLOCKING 0x1, 0x80 ;  /* 0x0042000000007b1d */ /* 0x004fec0000010000 */
[----:B------:R-:W-:Y:S05]  /*be00*/  @P0 BRA `(.L_x_174) ;  /* 0x00000000003c0947 */ /* 0x000fea0003800000 */
[----:B------:R-:W2:Y:S01]  /*be10*/  LDCU.64 UR6, c[0x0][0x348] ;  /* 0x00006900ff0677ac */ /* 0x000ea20008000a00 */
        /* <DEDUP_REMOVED lines=9> */
[----:B--2---:R-:W-:Y:S04]  /*beb0*/  UIADD3 UR4, UP0, UPT, UR6, 0xa80, URZ ;  /* 0x00000a8006047890 */ /* 0x004fe8000ff1e0ff */
[----:B------:R-:W-:Y:S09]  /*bec0*/  UIADD3.X UR5, UPT, UPT, URZ, UR7, URZ, UP0, !UPT ;  /* 0x00000007ff057290 */ /* 0x000ff200087fe4ff */
[----:B------:R2:W-:Y:S01]  /*bed0*/  UTMASTG.3D [UR8], [UR4] ;  /* 0x00000008040073b5 */ /* 0x0005e20008010000 */
[----:B------:R2:W-:Y:S02]  /*bee0*/  UTMASTG.3D [UR12], [UR4] ;  /* 0x0000000c040073b5 */ /* 0x0005e40008010000 */
[----:B--2---:R0:W-:Y:S02]  /*bef0*/  UTMACMDFLUSH ;  /* 0x00000000000079b7 */ /* 0x0041e40000000000 */
.L_x_174:
[----:B------:R-:W-:Y:S05]  /*bf00*/  BSYNC.RECONVERGENT B0 ;  /* 0x0000000000007941 */ /* 0x000fea0003800200 */
.L_x_173:
[----:B------:R-:W-:Y:S01]  /*bf10*/  UISETP.NE.AND UP0, UPT, UR47, URZ, UPT ;  /* 0x000000ff2f00728c */ /* 0x000fe2000bf05270 */
[----:B------:R-:W-:Y:S01]  /*bf20*/  BSSY.RECONVERGENT B0, `(.L_x_175) ;  /* 0x0000009000007945 */ /* 0x000fe20003800200 */
[----:B------:R-:W-:Y:S04]  /*bf30*/  UIADD3 UR4, UPT, UPT, UR46, 0x1, URZ ;  /* 0x000000012e047890 */ /* 0x000fe8000fffe0ff */
[----:B------:R-:W-:Y:S02]  /*bf40*/  UISETP.EQ.XOR UP1, UPT, UR4, 0x3, UP0 ;  /* 0x000000030400788c */ /* 0x000fe40008722a70 */
[----:B------:R-:W-:Y:S02]  /*bf50*/  UISETP.NE.AND UP0, UPT, UR4, 0x3, UPT ;  /* 0x000000030400788c */ /* 0x000fe4000bf05270 */
[----:B------:R-:W-:Y:S02]  /*bf60*/  USEL UR5, URZ, 0x1, !UP1 ;  /* 0x00000001ff057887 */ /* 0x000fe4000c800000 */
[----:B------:R-:W-:Y:S02]  /*bf70*/  USEL UR45, UR4, URZ, UP0 ;  /* 0x000000ff042d7287 */ /* 0x000fe40008000000 */
[----:B------:R-:W-:Y:S01]  /*bf80*/  ULOP3.LUT UR57, UR57, UR5, URZ, 0x3c, !UPT ;  /* 0x0000000539397292 */ /* 0x000fe2000f8e3cff */
[----:B------:R-:W-:Y:S11]  /*bf90*/  @P0 BRA `(.L_x_176) ;  /* 0x0000000000040947 */ /* 0x000ff60003800000 */
[----:B------:R-:W-:Y:S04]  /*bfa0*/  DEPBAR.LE SB0, 0x1 ;  /* 0x000080400000791a */ /* 0x000fe80000000000 */
.L_x_176:
[----:B------:R-:W-:Y:S05]  /*bfb0*/  BSYNC.RECONVERGENT B0 ;  /* 0x0000000000007941 */ /* 0x000fea0003800200 */
.L_x_175:
[----:B------:R-:W-:Y:S01]  /*bfc0*/  BAR.SYNC.DEFER_BLOCKING 0x1, 0x80 ;  /* 0x0042000000007b1d */ /* 0x000fe20000010000 */
[----:B------:R-:W-:Y:S01]  /*bfd0*/  UISETP.NE.AND UP0, UPT, UR56, -0x4, UPT ;  /* 0xfffffffc3800788c */ /* 0x000fe2000bf05270 */
[----:B------:R-:W-:Y:S08]  /*bfe0*/  IADD3 R80, PT, PT, R80, 0x1, RZ ;  /* 0x0000000150507810 */ /* 0x000ff00007ffe0ff */
[----:B------:R-:W-:Y:S05]  /*bff0*/  BRA.U !UP0, `(.L_x_177) ;  /* 0x0000000108287547 */ /* 0x000fea000b800000 */
[----:B------:R-:W2:Y:S01]  /*c000*/  S2R R0, SR_CgaCtaId ;  /* 0x0000000000007919 */ /* 0x000ea20000008800 */
[----:B------:R-:W-:Y:S01]  /*c010*/  ISETP.NE.AND P0, PT, R97, RZ, PT ;  /* 0x000000ff6100720c */ /* 0x000fe20003f05270 */
[----:B------:R-:W-:Y:S01]  /*c020*/  IMAD.U32 R2, RZ, RZ, UR52 ;  /* 0x00000034ff027e24 */ /* 0x000fe2000f8e00ff */
[----:B------:R-:W-:Y:S04]  /*c030*/  UIADD3 UR4, UPT, UPT, UR52, 0x1, URZ ;  /* 0x0000000134047890 */ /* 0x000fe8000fffe0ff */
[----:B------:R-:W-:Y:S04]  /*c040*/  UISETP.NE.AND UP0, UPT, UR4, 0x3, UPT ;  /* 0x000000030400788c */ /* 0x000fe8000bf05270 */
[----:B------:R-:W-:Y:S03]  /*c050*/  USEL UR52, UR4, URZ, UP0 ;  /* 0x000000ff04347287 */ /* 0x000fe60008000000 */
[----:B------:R-:W-:Y:S05]  /*c060*/  @P0 LEA R2, R2, UR43, 0x3 ;  /* 0x0000002b02020c11 */ /* 0x000fea000f8e18ff */
[----:B------:R-:W-:Y:S05]  /*c070*/  @P0 VIADD R2, R2, 0x1f8 ;  /* 0x000001f802020836 */ /* 0x000fea0000000000 */
[----:B--2---:R-:W-:Y:S04]  /*c080*/  @P0 PRMT R0, R0, 0x654, R2 ;  /* 0x0000065400000816 */ /* 0x004fe80000000002 */
[----:B------:R2:W-:Y:S03]  /*c090*/  @P0 SYNCS.ARRIVE.TRANS64.RED.A1T0 RZ, [R0+URZ], RZ ;  /* 0x000000ff00ff09a7 */ /* 0x0005e600081004ff */
.L_x_177:
[----:B------:R-:W-:Y:S01]  /*c0a0*/  R2UR UR6, R95 ;  /* 0x000000005f0672ca */ /* 0x000fe200000e0000 */
[----:B------:R-:W-:Y:S01]  /*c0b0*/  UIADD3 UR56, UPT, UPT, UR56, 0x4, URZ ;  /* 0x0000000438387890 */ /* 0x000fe2000fffe0ff */
[----:B------:R-:W-:Y:S02]  /*c0c0*/  R2UR UR5, R91 ;  /* 0x000000005b0572ca */ /* 0x000fe400000e0000 */
[----:B------:R-:W-:Y:S02]  /*c0d0*/  R2UR UR4, R92 ;  /* 0x000000005c0472ca */ /* 0x000fe400000e0000 */
[----:B------:R-:W-:Y:S02]  /*c0e0*/  R2UR UR44, R93 ;  /* 0x000000005d2c72ca */ /* 0x000fe400000e0000 */
[----:B------:R-:W-:Y:S02]  /*c0f0*/  ISETP.NE.AND P0, PT, R77, 0x2, PT ;  /* 0x000000024d00780c */ /* 0x000fe40003f05270 */
[----:B------:R-:W-:Y:S02]  /*c100*/  ISETP.NE.AND P1, PT, R80, 0x2, PT ;  /* 0x000000025000780c */ /* 0x000fe40003f25270 */
[----:B------:R-:W-:Y:S01]  /*c110*/  SEL R2, RZ, 0x1, P0 ;  /* 0x00000001ff027807 */ /* 0x000fe20000000000 */
[----:B------:R-:W-:Y:S01]  /*c120*/  UISETP.NE.AND UP0, UPT, UR6, URZ, UPT ;  /* 0x000000ff0600728c */ /* 0x000fe2000bf05270 */
[----:B--2---:R-:W-:Y:S01]  /*c130*/  SEL R0, RZ, 0x1, P1 ;  /* 0x00000001ff007807 */ /* 0x004fe20000800000 */
[----:B------:R-:W-:Y:S01]  /*c140*/  UIADD3 UR20, UPT, UPT, UR36, UR5, URZ ;  /* 0x0000000524147290 */ /* 0x000fe2000fffe0ff */
[----:B------:R-:W-:Y:S01]  /*c150*/  LOP3.LUT R78, R78, R2, RZ, 0x3c, !PT ;  /* 0x000000024e4e7212 */ /* 0x000fe200078e3cff */
[----:B------:R-:W-:Y:S01]  /*c160*/  UIADD3 UR27, UPT, UPT, UR37, UR4, URZ ;  /* 0x00000004251b7290 */ /* 0x000fe2000fffe0ff */
[----:B------:R-:W-:Y:S02]  /*c170*/  LOP3.LUT R79, R79, R0, RZ, 0x3c, !PT ;  /* 0x000000004f4f7212 */ /* 0x000fe400078e3cff */
[----:B------:R-:W-:Y:S02]  /*c180*/  SEL R77, R77, RZ, P0 ;  /* 0x000000ff4d4d7207 */ /* 0x000fe40000000000 */
[----:B------:R-:W-:Y:S01]  /*c190*/  SEL R80, R80, RZ, P1 ;  /* 0x000000ff50507207 */ /* 0x000fe20000800000 */
[----:B------:R-:W-:Y:S06]  /*c1a0*/  BRA.U UP0, `(.L_x_178) ;  /* 0xffffffb1001c7547 */ /* 0x000fec000b83ffff */
[----:B------:R-:W-:-:S13]  /*c1b0*/  R2UR UR4, R96 ;  /* 0x00000000600472ca */ /* 0x000fda00000e0000 */
[----:B------:R-:W-:-:S09]  /*c1c0*/  UISETP.NE.AND UP0, UPT, UR4, URZ, UPT ;  /* 0x000000ff0400728c */ /* 0x000fd2000bf05270 */
[----:B------:R-:W-:Y:S05]  /*c1d0*/  BRA.U !UP0, `(.L_x_179) ;  /* 0x0000000108487547 */ /* 0x000fea000b800000 */
[----:B------:R-:W2:Y:S02]  /*c1e0*/  LDCU.64 UR4, c[0x0][0xc90] ;  /* 0x00019200ff0477ac */ /* 0x000ea40008000a00 */
[----:B--2---:R-:W-:-:S04]  /*c1f0*/  UISETP.NE.U32.AND UP0, UPT, UR4, URZ, UPT ;  /* 0x000000ff0400728c */ /* 0x004fc8000bf05070 */
[----:B------:R-:W-:-:S09]  /*c200*/  UISETP.NE.AND.EX UP0, UPT, UR5, URZ, UPT, UP0 ;  /* 0x000000ff0500728c */ /* 0x000fd2000bf05300 */
[----:B------:R-:W-:Y:S05]  /*c210*/  BRA.U UP0, `(.L_x_180) ;  /* 0x00000001000c7547 */ /* 0x000fea000b800000 */
[----:B------:R-:W-:-:S13]  /*c220*/  FSETP.NEU.AND P0, PT, R45, RZ, PT ;  /* 0x000000ff2d00720b */ /* 0x000fda0003f0d000 */
[----:B------:R-:W-:Y:S05]  /*c230*/  @!P0 EXIT ;  /* 0x000000000000894d */ /* 0x000fea0003800000 */
[----:B------:R-:W-:Y:S05]  /*c240*/  BRA `(.L_x_179) ;  /* 0x00000000002c7947 */ /* 0x000fea0003800000 */
.L_x_180:
[----:B------:R-:W-:Y:S01]  /*c250*/  ISETP.NE.AND P0, PT, R76, RZ, PT ;  /* 0x000000ff4c00720c */ /* 0x000fe20003f05270 */
[----:B------:R-:W-:-:S12]  /*c260*/  BSSY.RECONVERGENT B0, `(.L_x_179) ;  /* 0x0000009000007945 */ /* 0x000fd80003800200 */
[----:B------:R-:W-:Y:S05]  /*c270*/  @P0 BRA `(.L_x_181) ;  /* 0x0000000000140947 */ /* 0x000fea0003800000 */
[----:B------:R-:W2:Y:S02]  /*c280*/  LDCU.64 UR4, c[0x0][0xc88] ;  /* 0x00019100ff0477ac */ /* 0x000ea40008000a00 */
[----:B--2---:R-:W-:-:S04]  /*c290*/  ISETP.NE.U32.AND P0, PT, RZ, UR4, PT ;  /* 0x00000004ff007c0c */ /* 0x004fc8000bf05070 */
[----:B------:R-:W-:-:S13]  /*c2a0*/  ISETP.NE.AND.EX P0, PT, RZ, UR5, PT, P0 ;  /* 0x00000005ff007c0c */ /* 0x000fda000bf05300 */
[----:B------:R-:W-:Y:S05]  /*c2b0*/  @!P0 EXIT ;  /* 0x000000000000894d */ /* 0x000fea0003800000 */
[----:B------:R-:W-:Y:S05]  /*c2c0*/  BRA `(.L_x_182) ;  /* 0x0000000000087947 */ /* 0x000fea0003800000 */
.L_x_181:
[----:B------:R-:W-:-:S13]  /*c2d0*/  FSETP.NEU.AND P0, PT, R45, RZ, PT ;  /* 0x000000ff2d00720b */ /* 0x000fda0003f0d000 */
[----:B------:R-:W-:Y:S05]  /*c2e0*/  @!P0 EXIT ;  /* 0x000000000000894d */ /* 0x000fea0003800000 */
.L_x_182:
[----:B------:R-:W-:Y:S05]  /*c2f0*/  BSYNC.RECONVERGENT B0 ;  /* 0x0000000000007941 */ /* 0x000fea0003800200 */
.L_x_179:
[----:B------:R-:W-:Y:S01]  /*c300*/  ULEA UR4, UR52, UR43, 0x3 ;  /* 0x0000002b34047291 */ /* 0x000fe2000f8e18ff */
[----:B------:R-:W-:-:S04]  /*c310*/  DEPBAR.LE SB0, 0x0 ;  /* 0x000080000000791a */ /* 0x000fc80000000000 */
[----:B------:R-:W-:-:S04]  /*c320*/  UIADD3 UR4, UPT, UPT, UR4, 0x1f8, URZ ;  /* 0x000001f804047890 */ /* 0x000fc8000fffe0ff */
[----:B------:R-:W-:-:S09]  /*c330*/  UPRMT UR4, UR54, 0x654, UR4 ;  /* 0x0000065436047896 */ /* 0x000fd20008000004 */
[----:B------:R-:W-:Y:S01]  /*c340*/  SYNCS.ARRIVE.TRANS64.RED.A1T0 RZ, [UR4], RZ ;  /* 0x000000ffffff79a7 */ /* 0x000fe20008100404 */
[----:B------:R-:W-:Y:S05]  /*c350*/  EXIT ;  /* 0x000000000000794d */ /* 0x000fea0003800000 */
.L_x_25:
[----:B--2---:R2:W3:Y:S02]  /*c360*/  SYNCS.PHASECHK.TRANS64.TRYWAIT P0, [R0+URZ+0x270], R2 ;  /* 0x00027002000075a7 */ /* 0x0044e400080011ff */
[----:B---3--:R-:W-:Y:S05]  /*c370*/  @!P0 NANOSLEEP.SYNCS 0x989680 ;  /* 0x009896800000895d */ /* 0x008fea0003900000 */
[----:B------:R-:W3:Y:S02]  /*c380*/  @!P0 SYNCS.PHASECHK.TRANS64 P0, [R0+URZ+0x270], R2 ;  /* 0x00027002000085a7 */ /* 0x000ee400080010ff */
[----:B---3--:R-:W-:Y:S05]  /*c390*/  @!P0 BRA `(.L_x_25) ;  /* 0xfffffffc00f08947 */ /* 0x008fea000383ffff */
[----:B------:R-:W-:Y:S05]  /*c3a0*/  BRA `(.L_x_183) ;  /* 0xffffff5800bc7947 */ /* 0x000fea000383ffff */
.L_x_28:
[----:B-1----:R-:W-:-:S07]  /*c3b0*/  MOV R0, UR41 ;  /* 0x0000002900007c02 */ /* 0x002fce0008000f00 */
.L_x_184:
[----:B-1----:R1:W2:Y:S02]  /*c3c0*/  SYNCS.PHASECHK.TRANS64.TRYWAIT P0, [R0+URZ+0xf0], R3 ;  /* 0x0000f003000075a7 */ /* 0x0022a400080011ff */
[----:B--2---:R-:W-:Y:S05]  /*c3d0*/  @!P0 NANOSLEEP.SYNCS 0x989680 ;  /* 0x009896800000895d */ /* 0x004fea0003900000 */
[----:B------:R-:W2:Y:S02]  /*c3e0*/  @!P0 SYNCS.PHASECHK.TRANS64 P0, [R0+URZ+0xf0], R3 ;  /* 0x0000f003000085a7 */ /* 0x000ea400080010ff */
[----:B--2---:R-:W-:Y:S05]  /*c3f0*/  @!P0 BRA `(.L_x_184) ;  /* 0xfffffffc00f08947 */ /* 0x004fea000383ffff */
[----:B------:R-:W-:Y:S05]  /*c400*/  BRA `(.L_x_27) ;  /* 0xffffff5c00107947 */ /* 0x000fea000383ffff */
.L_x_37:
[----:B-1----:R-:W-:-:S07]  /*c410*/  MOV R0, UR41 ;  /* 0x0000002900007c02 */ /* 0x002fce0008000f00 */
.L_x_185:
[----:B-1----:R1:W2:Y:S02]  /*c420*/  SYNCS.PHASECHK.TRANS64.TRYWAIT P0, [R0+URZ+0xf0], R3 ;  /* 0x0000f003000075a7 */ /* 0x0022a400080011ff */
[----:B--2---:R-:W-:Y:S05]  /*c430*/  @!P0 NANOSLEEP.SYNCS 0x989680 ;  /* 0x009896800000895d */ /* 0x004fea0003900000 */
[----:B------:R-:W2:Y:S02]  /*c440*/  @!P0 SYNCS.PHASECHK.TRANS64 P0, [R0+URZ+0xf0], R3 ;  /* 0x0000f003000085a7 */ /* 0x000ea400080010ff */
[----:B--2---:R-:W-:Y:S05]  /*c450*/  @!P0 BRA `(.L_x_185) ;  /* 0xfffffffc00f08947 */ /* 0x004fea000383ffff */
[----:B------:R-:W-:Y:S05]  /*c460*/  BRA `(.L_x_36) ;  /* 0xffffff6000247947 */ /* 0x000fea000383ffff */
.L_x_44:
[----:B-1----:R1:W4:Y:S02]  /*c470*/  SYNCS.PHASECHK.TRANS64.TRYWAIT P0, [R3+URZ+0x220], R0 ;  /* 0x00022000030075a7 */ /* 0x00232400080011ff */
[----:B----4-:R-:W-:Y:S05]  /*c480*/  @!P0 NANOSLEEP.SYNCS 0x989680 ;  /* 0x009896800000895d */ /* 0x010fea0003900000 */
[----:B------:R-:W4:Y:S02]  /*c490*/  @!P0 SYNCS.PHASECHK.TRANS64 P0, [R3+URZ+0x220], R0 ;  /* 0x00022000030085a7 */ /* 0x000f2400080010ff */
[----:B----4-:R-:W-:Y:S05]  /*c4a0*/  @!P0 BRA `(.L_x_44) ;  /* 0xfffffffc00f08947 */ /* 0x010fea000383ffff */
[----:B------:R-:W-:Y:S05]  /*c4b0*/  BRA `(.L_x_186) ;  /* 0xffffff6400207947 */ /* 0x000fea000383ffff */
.L_x_48:
[----:B------:R-:W-:-:S07]  /*c4c0*/  MOV R0, UR4 ;  /* 0x0000000400007c02 */ /* 0x000fce0008000f00 */
.L_x_187:
[----:B-1----:R1:W2:Y:S02]  /*c4d0*/  SYNCS.PHASECHK.TRANS64.TRYWAIT P0, [R0+URZ], R2 ;  /* 0x00000002000075a7 */ /* 0x0022a400080011ff */
[----:B--2---:R-:W-:Y:S05]  /*c4e0*/  @!P0 NANOSLEEP.SYNCS 0x989680 ;  /* 0x009896800000895d */ /* 0x004fea0003900000 */
[----:B------:R-:W2:Y:S02]  /*c4f0*/  @!P0 SYNCS.PHASECHK.TRANS64 P0, [R0+URZ], R2 ;  /* 0x00000002000085a7 */ /* 0x000ea400080010ff */
[----:B--2---:R-:W-:Y:S05]  /*c500*/  @!P0 BRA `(.L_x_187) ;  /* 0xfffffffc00f08947 */ /* 0x004fea000383ffff */
[----:B------:R-:W-:Y:S05]  /*c510*/  BRA `(.L_x_188) ;  /* 0xffffff6800cc7947 */ /* 0x000fea000383ffff */
.L_x_49:
[----:B------:R-:W-:-:S07]  /*c520*/  MOV R0, UR5 ;  /* 0x0000000500007c02 */ /* 0x000fce0008000f00 */
.L_x_189:
[----:B-1----:R1:W2:Y:S02]  /*c530*/  SYNCS.PHASECHK.TRANS64.TRYWAIT P0, [R0+URZ], R3 ;  /* 0x00000003000075a7 */ /* 0x0022a400080011ff */
[----:B--2---:R-:W-:Y:S05]  /*c540*/  @!P0 NANOSLEEP.SYNCS 0x989680 ;  /* 0x009896800000895d */ /* 0x004fea0003900000 */
[----:B------:R-:W2:Y:S02]  /*c550*/  @!P0 SYNCS.PHASECHK.TRANS64 P0, [R0+URZ], R3 ;  /* 0x00000003000085a7 */ /* 0x000ea400080010ff */
[----:B--2---:R-:W-:Y:S05]  /*c560*/  @!P0 BRA `(.L_x_189) ;  /* 0xfffffffc00f08947 */ /* 0x004fea000383ffff */
[----:B------:R-:W-:Y:S05]  /*c570*/  BRA `(.L_x_190) ;  /* 0xffffff6800d87947 */ /* 0x000fea000383ffff */
.L_x_50:
[----:B------:R-:W-:-:S07]  /*c580*/  MOV R0, UR5 ;  /* 0x0000000500007c02 */ /* 0x000fce0008000f00 */
.L_x_191:
[----:B-1----:R1:W2:Y:S02]  /*c590*/  SYNCS.PHASECHK.TRANS64.TRYWAIT P0, [R0+URZ], R3 ;  /* 0x00000003000075a7 */ /* 0x0022a400080011ff */
[----:B--2---:R-:W-:Y:S05]  /*c5a0*/  @!P0 NANOSLEEP.SYNCS 0x989680 ;  /* 0x009896800000895d */ /* 0x004fea0003900000 */
[----:B------:R-:W2:Y:S02]  /*c5b0*/  @!P0 SYNCS.PHASECHK.TRANS64 P0, [R0+URZ], R3 ;  /* 0x00000003000085a7 */ /* 0x000ea400080010ff */
[----:B--2---:R-:W-:Y:S05]  /*c5c0*/  @!P0 BRA `(.L_x_191) ;  /* 0xfffffffc00f08947 */ /* 0x004fea000383ffff */
[----:B------:R-:W-:Y:S05]  /*c5d0*/  BRA `(.L_x_192) ;  /* 0xffffff6800e47947 */ /* 0x000fea000383ffff */
.L_x_51:
[----:B------:R-:W-:-:S07]  /*c5e0*/  MOV R0, UR5 ;  /* 0x0000000500007c02 */ /* 0x000fce0008000f00 */
.L_x_193:
[----:B-1----:R1:W2:Y:S02]  /*c5f0*/  SYNCS.PHASECHK.TRANS64.TRYWAIT P0, [R0+URZ], R3 ;  /* 0x00000003000075a7 */ /* 0x0022a400080011ff */
[----:B--2---:R-:W-:Y:S05]  /*c600*/  @!P0 NANOSLEEP.SYNCS 0x989680 ;  /* 0x009896800000895d */ /* 0x004fea0003900000 */
[----:B------:R-:W2:Y:S02]  /*c610*/  @!P0 SYNCS.PHASECHK.TRANS64 P0, [R0+URZ], R3 ;  /* 0x00000003000085a7 */ /* 0x000ea400080010ff */
[----:B--2---:R-:W-:Y:S05]  /*c620*/  @!P0 BRA `(.L_x_193) ;  /* 0xfffffffc00f08947 */ /* 0x004fea000383ffff */
[----:B------:R-:W-:Y:S05]  /*c630*/  BRA `(.L_x_194) ;  /* 0xffffff6800f07947 */ /* 0x000fea000383ffff */
.L_x_52:
[----:B------:R-:W-:-:S07]  /*c640*/  MOV R0, UR5 ;  /* 0x0000000500007c02 */ /* 0x000fce0008000f00 */
.L_x_195:
[----:B-1----:R1:W2:Y:S02]  /*c650*/  SYNCS.PHASECHK.TRANS64.TRYWAIT P0, [R0+URZ], R3 ;  /* 0x00000003000075a7 */ /* 0x0022a400080011ff */
[----:B--2---:R-:W-:Y:S05]  /*c660*/  @!P0 NANOSLEEP.SYNCS 0x989680 ;  /* 0x009896800000895d */ /* 0x004fea0003900000 */
[----:B------:R-:W2:Y:S02]  /*c670*/  @!P0 SYNCS.PHASECHK.TRANS64 P0, [R0+URZ], R3 ;  /* 0x00000003000085a7 */ /* 0x000ea400080010ff */
[----:B--2---:R-:W-:Y:S05]  /*c680*/  @!P0 BRA `(.L_x_195) ;  /* 0xfffffffc00f08947 */ /* 0x004fea000383ffff */
[----:B------:R-:W-:Y:S05]  /*c690*/  BRA `(.L_x_196) ;  /* 0xffffff6800fc7947 */ /* 0x000fea000383ffff */
.L_x_53:
[----:B------:R-:W-:-:S07]  /*c6a0*/  MOV R0, UR5 ;  /* 0x0000000500007c02 */ /* 0x000fce0008000f00 */
.L_x_197:
[----:B-1----:R1:W2:Y:S02]  /*c6b0*/  SYNCS.PHASECHK.TRANS64.TRYWAIT P0, [R0+URZ], R3 ;  /* 0x00000003000075a7 */ /* 0x0022a400080011ff */
[----:B--2---:R-:W-:Y:S05]  /*c6c0*/  @!P0 NANOSLEEP.SYNCS 0x989680 ;  /* 0x009896800000895d */ /* 0x004fea0003900000 */
[----:B------:R-:W2:Y:S02]  /*c6d0*/  @!P0 SYNCS.PHASECHK.TRANS64 P0, [R0+URZ], R3 ;  /* 0x00000003000085a7 */ /* 0x000ea400080010ff */
[----:B--2---:R-:W-:Y:S05]  /*c6e0*/  @!P0 BRA `(.L_x_197) ;  /* 0xfffffffc00f08947 */ /* 0x004fea000383ffff */
[----:B------:R-:W-:Y:S05]  /*c6f0*/  BRA `(.L_x_198) ;  /* 0xffffff6c00087947 */ /* 0x000fea000383ffff */
.L_x_54:
[----:B------:R-:W-:-:S07]  /*c700*/  MOV R0, UR5 ;  /* 0x0000000500007c02 */ /* 0x000fce0008000f00 */
.L_x_199:
[----:B-1----:R1:W2:Y:S02]  /*c710*/  SYNCS.PHASECHK.TRANS64.TRYWAIT P0, [R0+URZ], R3 ;  /* 0x00000003000075a7 */ /* 0x0022a400080011ff */
[----:B--2---:R-:W-:Y:S05]  /*c720*/  @!P0 NANOSLEEP.SYNCS 0x989680 ;  /* 0x009896800000895d */ /* 0x004fea0003900000 */
[----:B------:R-:W2:Y:S02]  /*c730*/  @!P0 SYNCS.PHASECHK.TRANS64 P0, [R0+URZ], R3 ;  /* 0x00000003000085a7 */ /* 0x000ea400080010ff */
[----:B--2---:R-:W-:Y:S05]  /*c740*/  @!P0 BRA `(.L_x_199) ;  /* 0xfffffffc00f08947 */ /* 0x004fea000383ffff */
[----:B------:R-:W-:Y:S05]  /*c750*/  BRA `(.L_x_200) ;  /* 0xffffff6c00147947 */ /* 0x000fea000383ffff */
.L_x_55:
[----:B------:R-:W-:-:S07]  /*c760*/  MOV R0, UR5 ;  /* 0x0000000500007c02 */ /* 0x000fce0008000f00 */
.L_x_201:
[----:B-1----:R1:W2:Y:S02]  /*c770*/  SYNCS.PHASECHK.TRANS64.TRYWAIT P0, [R0+URZ], R3 ;  /* 0x00000003000075a7 */ /* 0x0022a400080011ff */
[----:B--2---:R-:W-:Y:S05]  /*c780*/  @!P0 NANOSLEEP.SYNCS 0x989680 ;  /* 0x009896800000895d */ /* 0x004fea0003900000 */
[----:B------:R-:W2:Y:S02]  /*c790*/  @!P0 SYNCS.PHASECHK.TRANS64 P0, [R0+URZ], R3 ;  /* 0x00000003000085a7 */ /* 0x000ea400080010ff */
[----:B--2---:R-:W-:Y:S05]  /*c7a0*/  @!P0 BRA `(.L_x_201) ;  /* 0xfffffffc00f08947 */ /* 0x004fea000383ffff */
[----:B------:R-:W-:Y:S05]  /*c7b0*/  BRA `(.L_x_202) ;  /* 0xffffff6c00207947 */ /* 0x000fea000383ffff */
.L_x_56:
[----:B------:R-:W-:-:S07]  /*c7c0*/  MOV R0, UR5 ;  /* 0x0000000500007c02 */ /* 0x000fce0008000f00 */
.L_x_203:
[----:B-1----:R1:W2:Y:S02]  /*c7d0*/  SYNCS.PHASECHK.TRANS64.TRYWAIT P0, [R0+URZ], R3 ;  /* 0x00000003000075a7 */ /* 0x0022a400080011ff */
[----:B--2---:R-:W-:Y:S05]  /*c7e0*/  @!P0 NANOSLEEP.SYNCS 0x989680 ;  /* 0x009896800000895d */ /* 0x004fea0003900000 */
[----:B------:R-:W2:Y:S02]  /*c7f0*/  @!P0 SYNCS.PHASECHK.TRANS64 P0, [R0+URZ], R3 ;  /* 0x00000003000085a7 */ /* 0x000ea400080010ff */
[----:B--2---:R-:W-:Y:S05]  /*c800*/  @!P0 BRA `(.L_x_203) ;  /* 0xfffffffc00f08947 */ /* 0x004fea000383ffff */
[----:B------:R-:W-:Y:S05]  /*c810*/  BRA `(.L_x_204) ;  /* 0xffffff6c002c7947 */ /* 0x000fea000383ffff */
.L_x_57:
[----:B------:R-:W-:-:S07]  /*c820*/  MOV R0, UR5 ;  /* 0x0000000500007c02 */ /* 0x000fce0008000f00 */
.L_x_205:
[----:B-1----:R1:W2:Y:S02]  /*c830*/  SYNCS.PHASECHK.TRANS64.TRYWAIT P0, [R0+URZ], R3 ;  /* 0x00000003000075a7 */ /* 0x0022a400080011ff */
[----:B--2---:R-:W-:Y:S05]  /*c840*/  @!P0 NANOSLEEP.SYNCS 0x989680 ;  /* 0x009896800000895d */ /* 0x004fea0003900000 */
[----:B------:R-:W2:Y:S02]  /*c850*/  @!P0 SYNCS.PHASECHK.TRANS64 P0, [R0+URZ], R3 ;  /* 0x00000003000085a7 */ /* 0x000ea400080010ff */
[----:B--2---:R-:W-:Y:S05]  /*c860*/  @!P0 BRA `(.L_x_205) ;  /* 0xfffffffc00f08947 */ /* 0x004fea000383ffff */
[----:B------:R-:W-:Y:S05]  /*c870*/  BRA `(.L_x_206) ;  /* 0xffffff6c00387947 */ /* 0x000fea000383ffff */
.L_x_58:
[----:B------:R-:W-:-:S07]  /*c880*/  MOV R0, UR5 ;  /* 0x0000000500007c02 */ /* 0x000fce0008000f00 */
.L_x_207:
[----:B-1----:R1:W2:Y:S02]  /*c890*/  SYNCS.PHASECHK.TRANS64.TRYWAIT P0, [R0+URZ], R3 ;  /* 0x00000003000075a7 */ /* 0x0022a400080011ff */
[----:B--2---:R-:W-:Y:S05]  /*c8a0*/  @!P0 NANOSLEEP.SYNCS 0x989680 ;  /* 0x009896800000895d */ /* 0x004fea0003900000 */
[----:B------:R-:W2:Y:S02]  /*c8b0*/  @!P0 SYNCS.PHASECHK.TRANS64 P0, [R0+URZ], R3 ;  /* 0x00000003000085a7 */ /* 0x000ea400080010ff */
[----:B--2---:R-:W-:Y:S05]  /*c8c0*/  @!P0 BRA `(.L_x_207) ;  /* 0xfffffffc00f08947 */ /* 0x004fea000383ffff */
[----:B------:R-:W-:Y:S05]  /*c8d0*/  BRA `(.L_x_208) ;  /* 0xffffff6c00447947 */ /* 0x000fea000383ffff */
.L_x_59:
[----:B------:R-:W-:-:S07]  /*c8e0*/  MOV R0, UR5 ;  /* 0x0000000500007c02 */ /* 0x000fce0008000f00 */
.L_x_209:
[----:B-1----:R1:W2:Y:S02]  /*c8f0*/  SYNCS.PHASECHK.TRANS64.TRYWAIT P0, [R0+URZ], R3 ;  /* 0x00000003000075a7 */ /* 0x0022a400080011ff */
[----:B--2---:R-:W-:Y:S05]  /*c900*/  @!P0 NANOSLEEP.SYNCS 0x989680 ;  /* 0x009896800000895d */ /* 0x004fea0003900000 */
[----:B------:R-:W2:Y:S02]  /*c910*/  @!P0 SYNCS.PHASECHK.TRANS64 P0, [R0+URZ], R3 ;  /* 0x00000003000085a7 */ /* 0x000ea400080010ff */
[----:B--2---:R-:W-:Y:S05]  /*c920*/  @!P0 BRA `(.L_x_209) ;  /* 0xfffffffc00f08947 */ /* 0x004fea000383ffff */
[----:B------:R-:W-:Y:S05]  /*c930*/  BRA `(.L_x_210) ;  /* 0xffffff6c00507947 */ /* 0x000fea000383ffff */
.L_x_60:
[----:B------:R-:W-:-:S07]  /*c940*/  MOV R0, UR5 ;  /* 0x0000000500007c02 */ /* 0x000fce0008000f00 */
.L_x_211:
[----:B-1----:R1:W2:Y:S02]  /*c950*/  SYNCS.PHASECHK.TRANS64.TRYWAIT P0, [R0+URZ], R3 ;  /* 0x00000003000075a7 */ /* 0x0022a400080011ff */
[----:B--2---:R-:W-:Y:S05]  /*c960*/  @!P0 NANOSLEEP.SYNCS 0x989680 ;  /* 0x009896800000895d */ /* 0x004fea0003900000 */
[----:B------:R-:W2:Y:S02]  /*c970*/  @!P0 SYNCS.PHASECHK.TRANS64 P0, [R0+URZ], R3 ;  /* 0x00000003000085a7 */ /* 0x000ea400080010ff */
[----:B--2---:R-:W-:Y:S05]  /*c980*/  @!P0 BRA `(.L_x_211) ;  /* 0xfffffffc00f08947 */ /* 0x004fea000383ffff */
[----:B------:R-:W-:Y:S05]  /*c990*/  BRA `(.L_x_212) ;  /* 0xffffff6c005c7947 */ /* 0x000fea000383ffff */
.L_x_61:
[----:B------:R-:W-:-:S07]  /*c9a0*/  MOV R0, UR5 ;  /* 0x0000000500007c02 */ /* 0x000fce0008000f00 */
.L_x_213:
[----:B-1----:R1:W2:Y:S02]  /*c9b0*/  SYNCS.PHASECHK.TRANS64.TRYWAIT P0, [R0+URZ], R3 ;  /* 0x00000003000075a7 */ /* 0x0022a400080011ff */
[----:B--2---:R-:W-:Y:S05]  /*c9c0*/  @!P0 NANOSLEEP.SYNCS 0x989680 ;  /* 0x009896800000895d */ /* 0x004fea0003900000 */
[----:B------:R-:W2:Y:S02]  /*c9d0*/  @!P0 SYNCS.PHASECHK.TRANS64 P0, [R0+URZ], R3 ;  /* 0x00000003000085a7 */ /* 0x000ea400080010ff */
[----:B--2---:R-:W-:Y:S05]  /*c9e0*/  @!P0 BRA `(.L_x_213) ;  /* 0xfffffffc00f08947 */ /* 0x004fea000383ffff */
[----:B------:R-:W-:Y:S05]  /*c9f0*/  BRA `(.L_x_214) ;  /* 0xffffff6c00687947 */ /* 0x000fea000383ffff */
.L_x_62:
[----:B------:R-:W-:-:S07]  /*ca00*/  MOV R0, UR5 ;  /* 0x0000000500007c02 */ /* 0x000fce0008000f00 */
.L_x_215:
[----:B-1----:R1:W2:Y:S02]  /*ca10*/  SYNCS.PHASECHK.TRANS64.TRYWAIT P0, [R0+URZ], R3 ;  /* 0x00000003000075a7 */ /* 0x0022a400080011ff */
[----:B--2---:R-:W-:Y:S05]  /*ca20*/  @!P0 NANOSLEEP.SYNCS 0x989680 ;  /* 0x009896800000895d */ /* 0x004fea0003900000 */
[----:B------:R-:W2:Y:S02]  /*ca30*/  @!P0 SYNCS.PHASECHK.TRANS64 P0, [R0+URZ], R3 ;  /* 0x00000003000085a7 */ /* 0x000ea400080010ff */
[----:B--2---:R-:W-:Y:S05]  /*ca40*/  @!P0 BRA `(.L_x_215) ;  /* 0xfffffffc00f08947 */ /* 0x004fea000383ffff */
[----:B------:R-:W-:Y:S05]  /*ca50*/  BRA `(.L_x_216) ;  /* 0xffffff6c00747947 */ /* 0x000fea000383ffff */
.L_x_63:
[----:B------:R-:W-:-:S07]  /*ca60*/  MOV R0, UR5 ;  /* 0x0000000500007c02 */ /* 0x000fce0008000f00 */
.L_x_217:
[----:B-1----:R1:W2:Y:S02]  /*ca70*/  SYNCS.PHASECHK.TRANS64.TRYWAIT P0, [R0+URZ], R3 ;  /* 0x00000003000075a7 */ /* 0x0022a400080011ff */
[----:B--2---:R-:W-:Y:S05]  /*ca80*/  @!P0 NANOSLEEP.SYNCS 0x989680 ;  /* 0x009896800000895d */ /* 0x004fea0003900000 */
[----:B------:R-:W2:Y:S02]  /*ca90*/  @!P0 SYNCS.PHASECHK.TRANS64 P0, [R0+URZ], R3 ;  /* 0x00000003000085a7 */ /* 0x000ea400080010ff */
[----:B--2---:R-:W-:Y:S05]  /*caa0*/  @!P0 BRA `(.L_x_217) ;  /* 0xfffffffc00f08947 */ /* 0x004fea000383ffff */
[----:B------:R-:W-:Y:S05]  /*cab0*/  BRA `(.L_x_218) ;  /* 0xffffff6c00807947 */ /* 0x000fea000383ffff */
.L_x_64:
[----:B------:R-:W-:-:S07]  /*cac0*/  MOV R0, UR5 ;  /* 0x0000000500007c02 */ /* 0x000fce0008000f00 */
.L_x_219:
[----:B-1----:R1:W2:Y:S02]  /*cad0*/  SYNCS.PHASECHK.TRANS64.TRYWAIT P0, [R0+URZ], R3 ;  /* 0x00000003000075a7 */ /* 0x0022a400080011ff */
[----:B--2---:R-:W-:Y:S05]  /*cae0*/  @!P0 NANOSLEEP.SYNCS 0x989680 ;  /* 0x009896800000895d */ /* 0x004fea0003900000 */
[----:B------:R-:W2:Y:S02]  /*caf0*/  @!P0 SYNCS.PHASECHK.TRANS64 P0, [R0+URZ], R3 ;  /* 0x00000003000085a7 */ /* 0x000ea400080010ff */
[----:B--2---:R-:W-:Y:S05]  /*cb00*/  @!P0 BRA `(.L_x_219) ;  /* 0xfffffffc00f08947 */ /* 0x004fea000383ffff */
[----:B------:R-:W-:Y:S05]  /*cb10*/  BRA `(.L_x_220) ;  /* 0xffffff6c008c7947 */ /* 0x000fea000383ffff */
.L_x_65:
[----:B------:R-:W-:-:S07]  /*cb20*/  MOV R0, UR5 ;  /* 0x0000000500007c02 */ /* 0x000fce0008000f00 */
.L_x_221:
[----:B-1----:R1:W2:Y:S02]  /*cb30*/  SYNCS.PHASECHK.TRANS64.TRYWAIT P0, [R0+URZ], R3 ;  /* 0x00000003000075a7 */ /* 0x0022a400080011ff */
[----:B--2---:R-:W-:Y:S05]  /*cb40*/  @!P0 NANOSLEEP.SYNCS 0x989680 ;  /* 0x009896800000895d */ /* 0x004fea0003900000 */
[----:B------:R-:W2:Y:S02]  /*cb50*/  @!P0 SYNCS.PHASECHK.TRANS64 P0, [R0+URZ], R3 ;  /* 0x00000003000085a7 */ /* 0x000ea400080010ff */
[----:B--2---:R-:W-:Y:S05]  /*cb60*/  @!P0 BRA `(.L_x_221) ;  /* 0xfffffffc00f08947 */ /* 0x004fea000383ffff */
[----:B------:R-:W-:Y:S05]  /*cb70*/  BRA `(.L_x_222) ;  /* 0xffffff6c00987947 */ /* 0x000fea000383ffff */
.L_x_66:
[----:B------:R-:W-:-:S07]  /*cb80*/  MOV R0, UR5 ;  /* 0x0000000500007c02 */ /* 0x000fce0008000f00 */
.L_x_223:
[----:B-1----:R1:W2:Y:S02]  /*cb90*/  SYNCS.PHASECHK.TRANS64.TRYWAIT P0, [R0+URZ], R3 ;  /* 0x00000003000075a7 */ /* 0x0022a400080011ff */
[----:B--2---:R-:W-:Y:S05]  /*cba0*/  @!P0 NANOSLEEP.SYNCS 0x989680 ;  /* 0x009896800000895d */ /* 0x004fea0003900000 */
[----:B------:R-:W2:Y:S02]  /*cbb0*/  @!P0 SYNCS.PHASECHK.TRANS64 P0, [R0+URZ], R3 ;  /* 0x00000003000085a7 */ /* 0x000ea400080010ff */
[----:B--2---:R-:W-:Y:S05]  /*cbc0*/  @!P0 BRA `(.L_x_223) ;  /* 0xfffffffc00f08947 */ /* 0x004fea000383ffff */
[----:B------:R-:W-:Y:S05]  /*cbd0*/  BRA `(.L_x_224) ;  /* 0xffffff6c00a47947 */ /* 0x000fea000383ffff */
.L_x_67:
[----:B------:R-:W-:-:S07]  /*cbe0*/  MOV R0, UR5 ;  /* 0x0000000500007c02 */ /* 0x000fce0008000f00 */
.L_x_225:
[----:B-1----:R1:W2:Y:S02]  /*cbf0*/  SYNCS.PHASECHK.TRANS64.TRYWAIT P0, [R0+URZ], R3 ;  /* 0x00000003000075a7 */ /* 0x0022a400080011ff */
[----:B--2---:R-:W-:Y:S05]  /*cc00*/  @!P0 NANOSLEEP.SYNCS 0x989680 ;  /* 0x009896800000895d */ /* 0x004fea0003900000 */
[----:B------:R-:W2:Y:S02]  /*cc10*/  @!P0 SYNCS.PHASECHK.TRANS64 P0, [R0+URZ], R3 ;  /* 0x00000003000085a7 */ /* 0x000ea400080010ff */
[----:B--2---:R-:W-:Y:S05]  /*cc20*/  @!P0 BRA `(.L_x_225) ;  /* 0xfffffffc00f08947 */ /* 0x004fea000383ffff */
[----:B------:R-:W-:Y:S05]  /*cc30*/  BRA `(.L_x_226) ;  /* 0xffffff6c00b07947 */ /* 0x000fea000383ffff */
.L_x_68:
[----:B------:R-:W-:-:S07]  /*cc40*/  MOV R0, UR5 ;  /* 0x0000000500007c02 */ /* 0x000fce0008000f00 */
.L_x_227:
[----:B-1----:R1:W2:Y:S02]  /*cc50*/  SYNCS.PHASECHK.TRANS64.TRYWAIT P0, [R0+URZ], R3 ;  /* 0x00000003000075a7 */ /* 0x0022a400080011ff */
[----:B--2---:R-:W-:Y:S05]  /*cc60*/  @!P0 NANOSLEEP.SYNCS 0x989680 ;  /* 0x009896800000895d */ /* 0x004fea0003900000 */
[----:B------:R-:W2:Y:S02]  /*cc70*/  @!P0 SYNCS.PHASECHK.TRANS64 P0, [R0+URZ], R3 ;  /* 0x00000003000085a7 */ /* 0x000ea400080010ff */
[----:B--2---:R-:W-:Y:S05]  /*cc80*/  @!P0 BRA `(.L_x_227) ;  /* 0xfffffffc00f08947 */ /* 0x004fea000383ffff */
[----:B------:R-:W-:Y:S05]  /*cc90*/  BRA `(.L_x_228) ;  /* 0xffffff6c00bc7947 */ /* 0x000fea000383ffff */
.L_x_69:
[----:B------:R-:W-:-:S07]  /*cca0*/  MOV R0, UR5 ;  /* 0x0000000500007c02 */ /* 0x000fce0008000f00 */
.L_x_229:
[----:B-1----:R1:W2:Y:S02]  /*ccb0*/  SYNCS.PHASECHK.TRANS64.TRYWAIT P0, [R0+URZ], R3 ;  /* 0x00000003000075a7 */ /* 0x0022a400080011ff */
[----:B--2---:R-:W-:Y:S05]  /*ccc0*/  @!P0 NANOSLEEP.SYNCS 0x989680 ;  /* 0x009896800000895d */ /* 0x004fea0003900000 */
[----:B------:R-:W2:Y:S02]  /*ccd0*/  @!P0 SYNCS.PHASECHK.TRANS64 P0, [R0+URZ], R3 ;  /* 0x00000003000085a7 */ /* 0x000ea400080010ff */
[----:B--2---:R-:W-:Y:S05]  /*cce0*/  @!P0 BRA `(.L_x_229) ;  /* 0xfffffffc00f08947 */ /* 0x004fea000383ffff */
[----:B------:R-:W-:Y:S05]  /*ccf0*/  BRA `(.L_x_230) ;  /* 0xffffff6c00c87947 */ /* 0x000fea000383ffff */
.L_x_70:
[----:B------:R-:W-:-:S07]  /*cd00*/  MOV R0, UR5 ;  /* 0x0000000500007c02 */ /* 0x000fce0008000f00 */
.L_x_231:
[----:B-1----:R1:W2:Y:S02]  /*cd10*/  SYNCS.PHASECHK.TRANS64.TRYWAIT P0, [R0+URZ], R3 ;  /* 0x00000003000075a7 */ /* 0x0022a400080011ff */
[----:B--2---:R-:W-:Y:S05]  /*cd20*/  @!P0 NANOSLEEP.SYNCS 0x989680 ;  /* 0x009896800000895d */ /* 0x004fea0003900000 */
[----:B------:R-:W2:Y:S02]  /*cd30*/  @!P0 SYNCS.PHASECHK.TRANS64 P0, [R0+URZ], R3 ;  /* 0x00000003000085a7 */ /* 0x000ea400080010ff */
[----:B--2---:R-:W-:Y:S05]  /*cd40*/  @!P0 BRA `(.L_x_231) ;  /* 0xfffffffc00f08947 */ /* 0x004fea000383ffff */
[----:B------:R-:W-:Y:S05]  /*cd50*/  BRA `(.L_x_232) ;  /* 0xffffff6c00d47947 */ /* 0x000fea000383ffff */
.L_x_71:
[----:B------:R-:W-:-:S07]  /*cd60*/  MOV R0, UR5 ;  /* 0x0000000500007c02 */ /* 0x000fce0008000f00 */
.L_x_233:
[----:B-1----:R1:W2:Y:S02]  /*cd70*/  SYNCS.PHASECHK.TRANS64.TRYWAIT P0, [R0+URZ], R3 ;  /* 0x00000003000075a7 */ /* 0x0022a400080011ff */
[----:B--2---:R-:W-:Y:S05]  /*cd80*/  @!P0 NANOSLEEP.SYNCS 0x989680 ;  /* 0x009896800000895d */ /* 0x004fea0003900000 */
[----:B------:R-:W2:Y:S02]  /*cd90*/  @!P0 SYNCS.PHASECHK.TRANS64 P0, [R0+URZ], R3 ;  /* 0x00000003000085a7 */ /* 0x000ea400080010ff */
[----:B--2---:R-:W-:Y:S05]  /*cda0*/  @!P0 BRA `(.L_x_233) ;  /* 0xfffffffc00f08947 */ /* 0x004fea000383ffff */
[----:B------:R-:W-:Y:S05]  /*cdb0*/  BRA `(.L_x_234) ;  /* 0xffffff6c00e07947 */ /* 0x000fea000383ffff */
.L_x_72:
[----:B------:R-:W-:-:S07]  /*cdc0*/  MOV R0, UR5 ;  /* 0x0000000500007c02 */ /* 0x000fce0008000f00 */
.L_x_235:
[----:B-1----:R1:W2:Y:S02]  /*cdd0*/  SYNCS.PHASECHK.TRANS64.TRYWAIT P0, [R0+URZ], R3 ;  /* 0x00000003000075a7 */ /* 0x0022a400080011ff */
[----:B--2---:R-:W-:Y:S05]  /*cde0*/  @!P0 NANOSLEEP.SYNCS 0x989680 ;  /* 0x009896800000895d */ /* 0x004fea0003900000 */
[----:B------:R-:W2:Y:S02]  /*cdf0*/  @!P0 SYNCS.PHASECHK.TRANS64 P0, [R0+URZ], R3 ;  /* 0x00000003000085a7 */ /* 0x000ea400080010ff */
[----:B--2---:R-:W-:Y:S05]  /*ce00*/  @!P0 BRA `(.L_x_235) ;  /* 0xfffffffc00f08947 */ /* 0x004fea000383ffff */
[----:B------:R-:W-:Y:S05]  /*ce10*/  BRA `(.L_x_236) ;  /* 0xffffff6c00ec7947 */ /* 0x000fea000383ffff */
.L_x_73:
[----:B------:R-:W-:-:S07]  /*ce20*/  MOV R0, UR5 ;  /* 0x0000000500007c02 */ /* 0x000fce0008000f00 */
.L_x_237:
[----:B-1----:R1:W2:Y:S02]  /*ce30*/  SYNCS.PHASECHK.TRANS64.TRYWAIT P0, [R0+URZ], R3 ;  /* 0x00000003000075a7 */ /* 0x0022a400080011ff */
[----:B--2---:R-:W-:Y:S05]  /*ce40*/  @!P0 NANOSLEEP.SYNCS 0x989680 ;  /* 0x009896800000895d */ /* 0x004fea0003900000 */
[----:B------:R-:W2:Y:S02]  /*ce50*/  @!P0 SYNCS.PHASECHK.TRANS64 P0, [R0+URZ], R3 ;  /* 0x00000003000085a7 */ /* 0x000ea400080010ff */
[----:B--2---:R-:W-:Y:S05]  /*ce60*/  @!P0 BRA `(.L_x_237) ;  /* 0xfffffffc00f08947 */ /* 0x004fea000383ffff */
[----:B------:R-:W-:Y:S05]  /*ce70*/  BRA `(.L_x_238) ;  /* 0xffffff6c00f87947 */ /* 0x000fea000383ffff */
.L_x_74:
[----:B------:R-:W-:-:S07]  /*ce80*/  MOV R0, UR5 ;  /* 0x0000000500007c02 */ /* 0x000fce0008000f00 */
.L_x_239:
[----:B-1----:R1:W2:Y:S02]  /*ce90*/  SYNCS.PHASECHK.TRANS64.TRYWAIT P0, [R0+URZ], R3 ;  /* 0x00000003000075a7 */ /* 0x0022a400080011ff */
[----:B--2---:R-:W-:Y:S05]  /*cea0*/  @!P0 NANOSLEEP.SYNCS 0x989680 ;  /* 0x009896800000895d */ /* 0x004fea0003900000 */
[----:B------:R-:W2:Y:S02]  /*ceb0*/  @!P0 SYNCS.PHASECHK.TRANS64 P0, [R0+URZ], R3 ;  /* 0x00000003000085a7 */ /* 0x000ea400080010ff */
[----:B--2---:R-:W-:Y:S05]  /*cec0*/  @!P0 BRA `(.L_x_239) ;  /* 0xfffffffc00f08947 */ /* 0x004fea000383ffff */
[----:B------:R-:W-:Y:S05]  /*ced0*/  BRA `(.L_x_240) ;  /* 0xffffff7000047947 */ /* 0x000fea000383ffff */
.L_x_75:
[----:B------:R-:W-:-:S07]  /*cee0*/  MOV R0, UR5 ;  /* 0x0000000500007c02 */ /* 0x000fce0008000f00 */
.L_x_241:
[----:B-1----:R1:W2:Y:S02]  /*cef0*/  SYNCS.PHASECHK.TRANS64.TRYWAIT P0, [R0+URZ], R3 ;  /* 0x00000003000075a7 */ /* 0x0022a400080011ff */
[----:B--2---:R-:W-:Y:S05]  /*cf00*/  @!P0 NANOSLEEP.SYNCS 0x989680 ;  /* 0x009896800000895d */ /* 0x004fea0003900000 */
[----:B------:R-:W2:Y:S02]  /*cf10*/  @!P0 SYNCS.PHASECHK.TRANS64 P0, [R0+URZ], R3 ;  /* 0x00000003000085a7 */ /* 0x000ea400080010ff */
[----:B--2---:R-:W-:Y:S05]  /*cf20*/  @!P0 BRA `(.L_x_241) ;  /* 0xfffffffc00f08947 */ /* 0x004fea000383ffff */
[----:B------:R-:W-:Y:S05]  /*cf30*/  BRA `(.L_x_242) ;  /* 0xffffff7000107947 */ /* 0x000fea000383ffff */
.L_x_76:
[----:B------:R-:W-:-:S07]  /*cf40*/  MOV R0, UR5 ;  /* 0x0000000500007c02 */ /* 0x000fce0008000f00 */
.L_x_243:
[----:B-1----:R1:W2:Y:S02]  /*cf50*/  SYNCS.PHASECHK.TRANS64.TRYWAIT P0, [R0+URZ], R3 ;  /* 0x00000003000075a7 */ /* 0x0022a400080011ff */
[----:B--2---:R-:W-:Y:S05]  /*cf60*/  @!P0 NANOSLEEP.SYNCS 0x989680 ;  /* 0x009896800000895d */ /* 0x004fea0003900000 */
[----:B------:R-:W2:Y:S02]  /*cf70*/  @!P0 SYNCS.PHASECHK.TRANS64 P0, [R0+URZ], R3 ;  /* 0x00000003000085a7 */ /* 0x000ea400080010ff */
[----:B--2---:R-:W-:Y:S05]  /*cf80*/  @!P0 BRA `(.L_x_243) ;  /* 0xfffffffc00f08947 */ /* 0x004fea000383ffff */
[----:B------:R-:W-:Y:S05]  /*cf90*/  BRA `(.L_x_244) ;  /* 0xffffff70001c7947 */ /* 0x000fea000383ffff */
.L_x_79:
[----:B--2---:R2:W3:Y:S02]  /*cfa0*/  SYNCS.PHASECHK.TRANS64.TRYWAIT P0, [R2+URZ+0x260], R4 ;  /* 0x00026004020075a7 */ /* 0x0044e400080011ff */
[----:B---3--:R-:W-:Y:S05]  /*cfb0*/  @!P0 NANOSLEEP.SYNCS 0x989680 ;  /* 0x009896800000895d */ /* 0x008fea0003900000 */
[----:B------:R-:W3:Y:S02]  /*cfc0*/  @!P0 SYNCS.PHASECHK.TRANS64 P0, [R2+URZ+0x260], R4 ;  /* 0x00026004020085a7 */ /* 0x000ee400080010ff */
[----:B---3--:R-:W-:Y:S05]  /*cfd0*/  @!P0 BRA `(.L_x_79) ;  /* 0xfffffffc00f08947 */ /* 0x008fea000383ffff */
[----:B------:R-:W-:Y:S05]  /*cfe0*/  BRA `(.L_x_245) ;  /* 0xffffff7000787947 */ /* 0x000fea000383ffff */
.L_x_80:
[----:B------:R-:W-:-:S07]  /*cff0*/  MOV R2, UR4 ;  /* 0x0000000400027c02 */ /* 0x000fce0008000f00 */
.L_x_246:
[----:B--2---:R2:W3:Y:S02]  /*d000*/  SYNCS.PHASECHK.TRANS64.TRYWAIT P0, [R2+URZ+0x230], R5 ;  /* 0x00023005020075a7 */ /* 0x0044e400080011ff */
[----:B---3--:R-:W-:Y:S05]  /*d010*/  @!P0 NANOSLEEP.SYNCS 0x989680 ;  /* 0x009896800000895d */ /* 0x008fea0003900000 */
[----:B------:R-:W3:Y:S02]  /*d020*/  @!P0 SYNCS.PHASECHK.TRANS64 P0, [R2+URZ+0x230], R5 ;  /* 0x00023005020085a7 */ /* 0x000ee400080010ff */
[----:B---3--:R-:W-:Y:S05]  /*d030*/  @!P0 BRA `(.L_x_246) ;  /* 0xfffffffc00f08947 */ /* 0x008fea000383ffff */
[----:B------:R-:W-:Y:S05]  /*d040*/  BRA `(.L_x_247) ;  /* 0xffffff7000887947 */ /* 0x000fea000383ffff */
.L_x_81:
[----:B--2---:R2:W3:Y:S02]  /*d050*/  SYNCS.PHASECHK.TRANS64.TRYWAIT P1, [R2+URZ+0x220], R4 ;  /* 0x00022004020075a7 */ /* 0x0044e400080211ff */
[----:B---3--:R-:W-:Y:S05]  /*d060*/  @!P1 NANOSLEEP.SYNCS 0x989680 ;  /* 0x009896800000995d */ /* 0x008fea0003900000 */
[----:B------:R-:W3:Y:S02]  /*d070*/  @!P1 SYNCS.PHASECHK.TRANS64 P1, [R2+URZ+0x220], R4 ;  /* 0x00022004020095a7 */ /* 0x000ee400080210ff */
[----:B---3--:R-:W-:Y:S05]  /*d080*/  @!P1 BRA `(.L_x_81) ;  /* 0xfffffffc00f09947 */ /* 0x008fea000383ffff */
[----:B------:R-:W-:Y:S05]  /*d090*/  BRA `(.L_x_248) ;  /* 0xffffff7000b87947 */ /* 0x000fea000383ffff */
.L_x_84:
[----:B------:R-:W-:-:S07]  /*d0a0*/  MOV R0, UR4 ;  /* 0x0000000400007c02 */ /* 0x000fce0008000f00 */
.L_x_249:
[----:B--2---:R2:W3:Y:S02]  /*d0b0*/  SYNCS.PHASECHK.TRANS64.TRYWAIT P0, [R0+URZ+0x230], R2 ;  /* 0x00023002000075a7 */ /* 0x0044e400080011ff */
[----:B---3--:R-:W-:Y:S05]  /*d0c0*/  @!P0 NANOSLEEP.SYNCS 0x989680 ;  /* 0x009896800000895d */ /* 0x008fea0003900000 */
[----:B------:R-:W3:Y:S02]  /*d0d0*/  @!P0 SYNCS.PHASECHK.TRANS64 P0, [R0+URZ+0x230], R2 ;  /* 0x00023002000085a7 */ /* 0x000ee400080010ff */
[----:B---3--:R-:W-:Y:S05]  /*d0e0*/  @!P0 BRA `(.L_x_249) ;  /* 0xfffffffc00f08947 */ /* 0x008fea000383ffff */
[----:B------:R-:W-:Y:S05]  /*d0f0*/  BRA `(.L_x_83) ;  /* 0xffffff74000c7947 */ /* 0x000fea000383ffff */
.L_x_91:
[----:B-1----:R1:W2:Y:S02]  /*d100*/  SYNCS.PHASECHK.TRANS64.TRYWAIT P0, [R2+URZ+0x220], R0 ;  /* 0x00022000020075a7 */ /* 0x0022a400080011ff */
[----:B--2---:R-:W-:Y:S05]  /*d110*/  @!P0 NANOSLEEP.SYNCS 0x989680 ;  /* 0x009896800000895d */ /* 0x004fea0003900000 */
[----:B------:R-:W2:Y:S02]  /*d120*/  @!P0 SYNCS.PHASECHK.TRANS64 P0, [R2+URZ+0x220], R0 ;  /* 0x00022000020085a7 */ /* 0x000ea400080010ff */
[----:B--2---:R-:W-:Y:S05]  /*d130*/  @!P0 BRA `(.L_x_91) ;  /* 0xfffffffc00f08947 */ /* 0x004fea000383ffff */
[----:B------:R-:W-:Y:S05]  /*d140*/  BRA `(.L_x_250) ;  /* 0xffffff7800987947 */ /* 0x000fea000383ffff */
.L_x_94:
[----:B------:R-:W-:-:S07]  /*d150*/  MOV R0, UR31 ;  /* 0x0000001f00007c02 */ /* 0x000fce0008000f00 */
.L_x_251:
[----:B-1----:R1:W2:Y:S02]  /*d160*/  SYNCS.PHASECHK.TRANS64.TRYWAIT P0, [R0+URZ+0x250], R2 ;  /* 0x00025002000075a7 */ /* 0x0022a400080011ff */
[----:B--2---:R-:W-:Y:S05]  /*d170*/  @!P0 NANOSLEEP.SYNCS 0x989680 ;  /* 0x009896800000895d */ /* 0x004fea0003900000 */
[----:B------:R-:W2:Y:S02]  /*d180*/  @!P0 SYNCS.PHASECHK.TRANS64 P0, [R0+URZ+0x250], R2 ;  /* 0x00025002000085a7 */ /* 0x000ea400080010ff */
[----:B--2---:R-:W-:Y:S05]  /*d190*/  @!P0 BRA `(.L_x_251) ;  /* 0xfffffffc00f08947 */ /* 0x004fea000383ffff */
[----:B------:R-:W-:Y:S05]  /*d1a0*/  BRA `(.L_x_252) ;  /* 0xffffff8000247947 */ /* 0x000fea000383ffff */
.L_x_97:
[----:B------:R-:W-:Y:S07]  /*d1b0*/  MOV R0, UR7 ;  /* 0x0000000700007c02 */ /* 0x000fee0008000f00 */
.L_x_253:
[----:B-1----:R1:W2:Y:S02]  /*d1c0*/  SYNCS.PHASECHK.TRANS64.TRYWAIT P0, [R0+URZ], R2 ;  /* 0x00000002000075a7 */ /* 0x0022a400080011ff */
[----:B--2---:R-:W-:Y:S05]  /*d1d0*/  @!P0 NANOSLEEP.SYNCS 0x989680 ;  /* 0x009896800000895d */ /* 0x004fea0003900000 */
[----:B------:R-:W2:Y:S02]  /*d1e0*/  @!P0 SYNCS.PHASECHK.TRANS64 P0, [R0+URZ], R2 ;  /* 0x00000002000085a7 */ /* 0x000ea400080010ff */
[----:B--2---:R-:W-:Y:S05]  /*d1f0*/  @!P0 BRA `(.L_x_253) ;  /* 0xfffffffc00f08947 */ /* 0x004fea000383ffff */
[----:B------:R-:W-:Y:S05]  /*d200*/  BRA `(.L_x_96) ;  /* 0xffffff8000587947 */ /* 0x000fea000383ffff */
.L_x_100:
[----:B------:R-:W-:-:S07]  /*d210*/  MOV R0, UR4 ;  /* 0x0000000400007c02 */ /* 0x000fce0008000f00 */
.L_x_254:
[----:B--2---:R2:W4:Y:S02]  /*d220*/  SYNCS.PHASECHK.TRANS64.TRYWAIT P0, [R0+URZ], R2 ;  /* 0x00000002000075a7 */ /* 0x00452400080011ff */
[----:B----4-:R-:W-:Y:S05]  /*d230*/  @!P0 NANOSLEEP.SYNCS 0x989680 ;  /* 0x009896800000895d */ /* 0x010fea0003900000 */
[----:B------:R-:W4:Y:S02]  /*d240*/  @!P0 SYNCS.PHASECHK.TRANS64 P0, [R0+URZ], R2 ;  /* 0x00000002000085a7 */ /* 0x000f2400080010ff */
[----:B----4-:R-:W-:Y:S05]  /*d250*/  @!P0 BRA `(.L_x_254) ;  /* 0xfffffffc00f08947 */ /* 0x010fea000383ffff */
[----:B------:R-:W-:Y:S05]  /*d260*/  BRA `(.L_x_255) ;  /* 0xffffff84001c7947 */ /* 0x000fea000383ffff */
.L_x_101:
[----:B------:R-:W-:-:S07]  /*d270*/  MOV R0, UR4 ;  /* 0x0000000400007c02 */ /* 0x000fce0008000f00 */
.L_x_256:
[----:B-1----:R1:W2:Y:S02]  /*d280*/  SYNCS.PHASECHK.TRANS64.TRYWAIT P0, [R0+URZ], R2 ;  /* 0x00000002000075a7 */ /* 0x0022a400080011ff */
[----:B--2---:R-:W-:Y:S05]  /*d290*/  @!P0 NANOSLEEP.SYNCS 0x989680 ;  /* 0x009896800000895d */ /* 0x004fea0003900000 */
[----:B------:R-:W2:Y:S02]  /*d2a0*/  @!P0 SYNCS.PHASECHK.TRANS64 P0, [R0+URZ], R2 ;  /* 0x00000002000085a7 */ /* 0x000ea400080010ff */
[----:B--2---:R-:W-:Y:S05]  /*d2b0*/  @!P0 BRA `(.L_x_256) ;  /* 0xfffffffc00f08947 */ /* 0x004fea000383ffff */
[----:B------:R-:W-:Y:S05]  /*d2c0*/  BRA `(.L_x_257) ;  /* 0xffffff8400287947 */ /* 0x000fea000383ffff */
.L_x_106:
[----:B---3--:R3:W4:Y:S02]  /*d2d0*/  SYNCS.PHASECHK.TRANS64.TRYWAIT P0, [R12+URZ+0x220], R0 ;  /* 0x000220000c0075a7 */ /* 0x00872400080011ff */
[----:B----4-:R-:W-:Y:S05]  /*d2e0*/  @!P0 NANOSLEEP.SYNCS 0x989680 ;  /* 0x009896800000895d */ /* 0x010fea0003900000 */
[----:B------:R-:W4:Y:S02]  /*d2f0*/  @!P0 SYNCS.PHASECHK.TRANS64 P0, [R12+URZ+0x220], R0 ;  /* 0x000220000c0085a7 */ /* 0x000f2400080010ff */
[----:B----4-:R-:W-:Y:S05]  /*d300*/  @!P0 BRA `(.L_x_106) ;  /* 0xfffffffc00f08947 */ /* 0x010fea000383ffff */
[----:B------:R-:W-:Y:S05]  /*d310*/  BRA `(.L_x_258) ;  /* 0xffffff8800387947 */ /* 0x000fea000383ffff */
.L_x_109:
[----:B-1----:R-:W-:Y:S07]  /*d320*/  MOV R0, UR29 ;  /* 0x0000001d00007c02 */ /* 0x002fee0008000f00 */
.L_x_259:
[----:B-1----:R1:W3:Y:S02]  /*d330*/  SYNCS.PHASECHK.TRANS64.TRYWAIT P2, [R0+URZ+0x218], R6 ;  /* 0x00021806000075a7 */ /* 0x0022e400080411ff */
[----:B---3--:R-:W-:Y:S05]  /*d340*/  @!P2 NANOSLEEP.SYNCS 0x989680 ;  /* 0x009896800000a95d */ /* 0x008fea0003900000 */
[----:B------:R-:W3:Y:S02]  /*d350*/  @!P2 SYNCS.PHASECHK.TRANS64 P2, [R0+URZ+0x218], R6 ;  /* 0x000218060000a5a7 */ /* 0x000ee400080410ff */
[----:B---3--:R-:W-:Y:S05]  /*d360*/  @!P2 BRA `(.L_x_259) ;  /* 0xfffffffc00f0a947 */ /* 0x008fea000383ffff */
[----:B------:R-:W-:Y:S05]  /*d370*/  BRA `(.L_x_108) ;  /* 0xffffff8c009c7947 */ /* 0x000fea000383ffff */
.L_x_112:
[----:B------:R-:W-:Y:S07]  /*d380*/  MOV R0, UR4 ;  /* 0x0000000400007c02 */ /* 0x000fee0008000f00 */
.L_x_260:
[----:B-1----:R1:W3:Y:S02]  /*d390*/  SYNCS.PHASECHK.TRANS64.TRYWAIT P0, [R0+URZ+0x1f8], R9 ;  /* 0x0001f809000075a7 */ /* 0x0022e400080011ff */
[----:B---3--:R-:W-:Y:S05]  /*d3a0*/  @!P0 NANOSLEEP.SYNCS 0x989680 ;  /* 0x009896800000895d */ /* 0x008fea0003900000 */
[----:B------:R-:W3:Y:S02]  /*d3b0*/  @!P0 SYNCS.PHASECHK.TRANS64 P0, [R0+URZ+0x1f8], R9 ;  /* 0x0001f809000085a7 */ /* 0x000ee400080010ff */
[----:B---3--:R-:W-:Y:S05]  /*d3c0*/  @!P0 BRA `(.L_x_260) ;  /* 0xfffffffc00f08947 */ /* 0x008fea000383ffff */
[----:B------:R-:W-:Y:S05]  /*d3d0*/  BRA `(.L_x_261) ;  /* 0xffffff8c00fc7947 */ /* 0x000fea000383ffff */
.L_x_113:
[----:B------:R-:W-:Y:S07]  /*d3e0*/  MOV R0, UR7 ;  /* 0x0000000700007c02 */ /* 0x000fee0008000f00 */
.L_x_262:
[----:B-1----:R1:W3:Y:S02]  /*d3f0*/  SYNCS.PHASECHK.TRANS64.TRYWAIT P0, [R0+URZ+0x1f8], R10 ;  /* 0x0001f80a000075a7 */ /* 0x0022e400080011ff */
[----:B---3--:R-:W-:Y:S05]  /*d400*/  @!P0 NANOSLEEP.SYNCS 0x989680 ;  /* 0x009896800000895d */ /* 0x008fea0003900000 */
[----:B------:R-:W3:Y:S02]  /*d410*/  @!P0 SYNCS.PHASECHK.TRANS64 P0, [R0+URZ+0x1f8], R10 ;  /* 0x0001f80a000085a7 */ /* 0x000ee400080010ff */
[----:B---3--:R-:W-:Y:S05]  /*d420*/  @!P0 BRA `(.L_x_262) ;  /* 0xfffffffc00f08947 */ /* 0x008fea000383ffff */
[----:B------:R-:W-:Y:S05]  /*d430*/  BRA `(.L_x_263) ;  /* 0xffffff9000787947 */ /* 0x000fea000383ffff */
.L_x_114:
[----:B------:R-:W-:Y:S07]  /*d440*/  MOV R0, UR5 ;  /* 0x0000000500007c02 */ /* 0x000fee0008000f00 */
.L_x_264:
[----:B-1----:R1:W3:Y:S02]  /*d450*/  SYNCS.PHASECHK.TRANS64.TRYWAIT P0, [R0+URZ+0x1f8], R10 ;  /* 0x0001f80a000075a7 */ /* 0x0022e400080011ff */
[----:B---3--:R-:W-:Y:S05]  /*d460*/  @!P0 NANOSLEEP.SYNCS 0x989680 ;  /* 0x009896800000895d */ /* 0x008fea0003900000 */
[----:B------:R-:W3:Y:S02]  /*d470*/  @!P0 SYNCS.PHASECHK.TRANS64 P0, [R0+URZ+0x1f8], R10 ;  /* 0x0001f80a000085a7 */ /* 0x000ee400080010ff */
[----:B---3--:R-:W-:Y:S05]  /*d480*/  @!P0 BRA `(.L_x_264) ;  /* 0xfffffffc00f08947 */ /* 0x008fea000383ffff */
[----:B------:R-:W-:Y:S05]  /*d490*/  BRA `(.L_x_265) ;  /* 0xffffff9000fc7947 */ /* 0x000fea000383ffff */
.L_x_115:
[----:B------:R-:W-:Y:S07]  /*d4a0*/  MOV R0, UR4 ;  /* 0x0000000400007c02 */ /* 0x000fee0008000f00 */
.L_x_266:
[----:B-1----:R1:W3:Y:S02]  /*d4b0*/  SYNCS.PHASECHK.TRANS64.TRYWAIT P0, [R0+URZ+0x1f8], R6 ;  /* 0x0001f806000075a7 */ /* 0x0022e400080011ff */
[----:B---3--:R-:W-:Y:S05]  /*d4c0*/  @!P0 NANOSLEEP.SYNCS 0x989680 ;  /* 0x009896800000895d */ /* 0x008fea0003900000 */
[----:B------:R-:W3:Y:S02]  /*d4d0*/  @!P0 SYNCS.PHASECHK.TRANS64 P0, [R0+URZ+0x1f8], R6 ;  /* 0x0001f806000085a7 */ /* 0x000ee400080010ff */
[----:B---3--:R-:W-:Y:S05]  /*d4e0*/  @!P0 BRA `(.L_x_266) ;  /* 0xfffffffc00f08947 */ /* 0x008fea000383ffff */
[----:B------:R-:W-:Y:S05]  /*d4f0*/  BRA `(.L_x_267) ;  /* 0xffffff94007c7947 */ /* 0x000fea000383ffff */
.L_x_117:
[----:B------:R-:W-:-:S07]  /*d500*/  MOV R0, UR4 ;  /* 0x0000000400007c02 */ /* 0x000fce0008000f00 */
.L_x_268:
[----:B-1----:R1:W3:Y:S02]  /*d510*/  SYNCS.PHASECHK.TRANS64.TRYWAIT P0, [R0+URZ], R2 ;  /* 0x00000002000075a7 */ /* 0x0022e400080011ff */
[----:B---3--:R-:W-:Y:S05]  /*d520*/  @!P0 NANOSLEEP.SYNCS 0x989680 ;  /* 0x009896800000895d */ /* 0x008fea0003900000 */
[----:B------:R-:W3:Y:S02]  /*d530*/  @!P0 SYNCS.PHASECHK.TRANS64 P0, [R0+URZ], R2 ;  /* 0x00000002000085a7 */ /* 0x000ee400080010ff */
[----:B---3--:R-:W-:Y:S05]  /*d540*/  @!P0 BRA `(.L_x_268) ;  /* 0xfffffffc00f08947 */ /* 0x008fea000383ffff */
[----:B------:R-:W-:Y:S05]  /*d550*/  BRA `(.L_x_269) ;  /* 0xffffff9800287947 */ /* 0x000fea000383ffff */
.L_x_118:
[----:B------:R-:W-:-:S07]  /*d560*/  MOV R0, UR5 ;  /* 0x0000000500007c02 */ /* 0x000fce0008000f00 */
.L_x_270:
[----:B-1----:R1:W3:Y:S02]  /*d570*/  SYNCS.PHASECHK.TRANS64.TRYWAIT P0, [R0+URZ], R2 ;  /* 0x00000002000075a7 */ /* 0x0022e400080011ff */
[----:B---3--:R-:W-:Y:S05]  /*d580*/  @!P0 NANOSLEEP.SYNCS 0x989680 ;  /* 0x009896800000895d */ /* 0x008fea0003900000 */
[----:B------:R-:W3:Y:S02]  /*d590*/  @!P0 SYNCS.PHASECHK.TRANS64 P0, [R0+URZ], R2 ;  /* 0x00000002000085a7 */ /* 0x000ee400080010ff */
[----:B---3--:R-:W-:Y:S05]  /*d5a0*/  @!P0 BRA `(.L_x_270) ;  /* 0xfffffffc00f08947 */ /* 0x008fea000383ffff */
[----:B------:R-:W-:Y:S05]  /*d5b0*/  BRA `(.L_x_271) ;  /* 0xffffff9800347947 */ /* 0x000fea000383ffff */
.L_x_120:
[----:B-1----:R1:W2:Y:S02]  /*d5c0*/  SYNCS.PHASECHK.TRANS64.TRYWAIT P0, [R0+URZ+0x220], R2 ;  /* 0x00022002000075a7 */ /* 0x0022a400080011ff */
[----:B--2---:R-:W-:Y:S05]  /*d5d0*/  @!P0 NANOSLEEP.SYNCS 0x989680 ;  /* 0x009896800000895d */ /* 0x004fea0003900000 */
[----:B------:R-:W2:Y:S02]  /*d5e0*/  @!P0 SYNCS.PHASECHK.TRANS64 P0, [R0+URZ+0x220], R2 ;  /* 0x00022002000085a7 */ /* 0x000ea400080010ff */
[----:B--2---:R-:W-:Y:S05]  /*d5f0*/  @!P0 BRA `(.L_x_120) ;  /* 0xfffffffc00f08947 */ /* 0x004fea000383ffff */
[----:B------:R-:W-:Y:S05]  /*d600*/  BRA `(.L_x_272) ;  /* 0xffffff9c00247947 */ /* 0x000fea000383ffff */
.L_x_130:
[----:B-1----:R1:W3:Y:S02]  /*d610*/  SYNCS.PHASECHK.TRANS64.TRYWAIT P1, [R0+URZ+0x1e0], R3 ;  /* 0x0001e003000075a7 */ /* 0x0022e400080211ff */
[----:B---3--:R-:W-:Y:S05]  /*d620*/  @!P1 NANOSLEEP.SYNCS 0x989680 ;  /* 0x009896800000995d */ /* 0x008fea0003900000 */
[----:B------:R-:W3:Y:S02]  /*d630*/  @!P1 SYNCS.PHASECHK.TRANS64 P1, [R0+URZ+0x1e0], R3 ;  /* 0x0001e003000095a7 */ /* 0x000ee400080210ff */
[----:B---3--:R-:W-:Y:S05]  /*d640*/  @!P1 BRA `(.L_x_130) ;  /* 0xfffffffc00f09947 */ /* 0x008fea000383ffff */
[----:B------:R-:W-:Y:S05]  /*d650*/  BRA `(.L_x_129) ;  /* 0xffffffa800cc7947 */ /* 0x000fea000383ffff */
.L_x_132:
[----:B-1----:R1:W4:Y:S02]  /*d660*/  SYNCS.PHASECHK.TRANS64.TRYWAIT P0, [R104+URZ+0x240], R2 ;  /* 0x00024002680075a7 */ /* 0x00232400080011ff */
[----:B----4-:R-:W-:Y:S05]  /*d670*/  @!P0 NANOSLEEP.SYNCS 0x989680 ;  /* 0x009896800000895d */ /* 0x010fea0003900000 */
[----:B------:R-:W4:Y:S02]  /*d680*/  @!P0 SYNCS.PHASECHK.TRANS64 P0, [R104+URZ+0x240], R2 ;  /* 0x00024002680085a7 */ /* 0x000f2400080010ff */
[----:B----4-:R-:W-:Y:S05]  /*d690*/  @!P0 BRA `(.L_x_132) ;  /* 0xfffffffc00f08947 */ /* 0x010fea000383ffff */
[----:B------:R-:W-:Y:S05]  /*d6a0*/  BRA `(.L_x_131) ;  /* 0xffffffac00007947 */ /* 0x000fea000383ffff */
.L_x_145:
[----:B-1----:R1:W2:Y:S02]  /*d6b0*/  SYNCS.PHASECHK.TRANS64.TRYWAIT P0, [R20+URZ+0x1e0], R0 ;  /* 0x0001e000140075a7 */ /* 0x0022a400080011ff */
[----:B--2---:R-:W-:Y:S05]  /*d6c0*/  @!P0 NANOSLEEP.SYNCS 0x989680 ;  /* 0x009896800000895d */ /* 0x004fea0003900000 */
[----:B------:R-:W2:Y:S02]  /*d6d0*/  @!P0 SYNCS.PHASECHK.TRANS64 P0, [R20+URZ+0x1e0], R0 ;  /* 0x0001e000140085a7 */ /* 0x000ea400080010ff */
[----:B--2---:R-:W-:Y:S05]  /*d6e0*/  @!P0 BRA `(.L_x_145) ;  /* 0xfffffffc00f08947 */ /* 0x004fea000383ffff */
[----:B------:R-:W-:Y:S05]  /*d6f0*/  BRA `(.L_x_144) ;  /* 0xffffffb800c07947 */ /* 0x000fea000383ffff */
.L_x_157:
[----:B-1----:R1:W3:Y:S02]  /*d700*/  SYNCS.PHASECHK.TRANS64.TRYWAIT P0, [R21+URZ+0x1e0], R20 ;  /* 0x0001e014150075a7 */ /* 0x0022e400080011ff */
[----:B---3--:R-:W-:Y:S05]  /*d710*/  @!P0 NANOSLEEP.SYNCS 0x989680 ;  /* 0x009896800000895d */ /* 0x008fea0003900000 */
[----:B------:R-:W3:Y:S02]  /*d720*/  @!P0 SYNCS.PHASECHK.TRANS64 P0, [R21+URZ+0x1e0], R20 ;  /* 0x0001e014150085a7 */ /* 0x000ee400080010ff */
[----:B---3--:R-:W-:Y:S05]  /*d730*/  @!P0 BRA `(.L_x_157) ;  /* 0xfffffffc00f08947 */ /* 0x008fea000383ffff */
[----:B------:R-:W-:Y:S05]  /*d740*/  BRA `(.L_x_156) ;  /* 0xffffffc800a87947 */ /* 0x000fea000383ffff */
.L_x_169:
[----:B-1----:R1:W3:Y:S02]  /*d750*/  SYNCS.PHASECHK.TRANS64.TRYWAIT P0, [R2+URZ+0x1e0], R112 ;  /* 0x0001e070020075a7 */ /* 0x0022e400080011ff */
[----:B---3--:R-:W-:Y:S05]  /*d760*/  @!P0 NANOSLEEP.SYNCS 0x989680 ;  /* 0x009896800000895d */ /* 0x008fea0003900000 */
[----:B------:R-:W3:Y:S02]  /*d770*/  @!P0 SYNCS.PHASECHK.TRANS64 P0, [R2+URZ+0x1e0], R112 ;  /* 0x0001e070020085a7 */ /* 0x000ee400080010ff */
[----:B---3--:R-:W-:Y:S05]  /*d780*/  @!P0 BRA `(.L_x_169) ;  /* 0xfffffffc00f08947 */ /* 0x008fea000383ffff */
[----:B------:R-:W-:Y:S05]  /*d790*/  BRA `(.L_x_168) ;  /* 0xffffffd800847947 */ /* 0x000fea000383ffff */
        .weak           $__internal_0_$__cuda_sm10x_tcgen05_guardrail_trap_col_being_dealloced_not_returned_by_alloc
        .type           $__internal_0_$__cuda_sm10x_tcgen05_guardrail_trap_col_being_dealloced_not_returned_by_alloc,@function
        .size           $__internal_0_$__cuda_sm10x_tcgen05_guardrail_trap_col_being_dealloced_not_returned_by_alloc,($__internal_1_$__cuda_sm10x_tcgen05_guardrail_trap_phase_invalid_during_alloc - $__internal_0_$__cuda_sm10x_tcgen05_guardrail_trap_col_being_dealloced_not_returned_by_alloc)
$__internal_0_$__cuda_sm10x_tcgen05_guardrail_trap_col_being_dealloced_not_returned_by_alloc:
[----:B------:R-:W-:Y:S05]  /*d7a0*/  BPT.TRAP 0x1 ;  /* 0x000000040000795c */ /* 0x000fea0000300000 */
[----:B------:R-:W-:-:S04]  /*d7b0*/  HFMA2 R3, -RZ, RZ, 0, 0 ;  /* 0x00000000ff037431 */ /* 0x000fc800000001ff */
[----:B------:R-:W-:Y:S05]  /*d7c0*/  RET.REL.NODEC R2 `(_ZN7cutlass13device_kernelINS_4gemm6kernel13GemmUniversalIN4cute5tupleIJiiiiEEENS1_10collective13CollectiveMmaINS1_46MainloopSm100TmaUmmaWarpSpecializedBlockScaledILi30ELi2ELi2ENS5_IJNS4_1CILi4EEENSA_ILi2EEENSA_ILi1EEEEEEEENS5_IJNSA_ILi128EEENSA_ILi64EEESH_EEENS5_IJNS_12float_e2m1_tENS_13float_ue4m3_tEEEENS5_IJNS5_IJlSD_lEEENS4_6LayoutINS5_IJNS5_IJNS5_IJNSA_ILi32EEESB_EEEiEEENS5_IJNS5_IJNSA_ILi16EEESB_EEEiEEENS5_IJSD_iEEEEEENS5_IJST_NS5_IJNS5_IJNSA_ILi0EEESD_EEENSA_ILi512EEEEEENS5_IJSW_iEEEEEEEEEEESL_S13_NS4_8TiledMMAINS4_8MMA_AtomIJNS4_17SM100_MMA_MXF4_SSISJ_SJ_fSK_Li128ELi64ELi16ELNS4_4UMMA5MajorE0ELS18_0ELNS17_7ScaleInE0ELS19_0EEEEEENSN_INS5_IJSD_SD_SD_EEENS5_IJSW_SW_SW_EEEEENS5_IJNS4_10UnderscoreES1F_S1F_EEEEENS5_IJNS4_23SM90_TMA_LOAD_MULTICASTES1I_EEENS5_IJNS4_14ComposedLayoutINS4_7SwizzleILi1ELi4ELi3EEENS4_18smem_ptr_flag_bitsILi4EEENSN_INS5_IJNSA_ILi8EEESH_EEENS5_IJSH_SD_EEEEEEENSN_INS5_IJNS5_IJNS5_IJSP_SD_EEESS_EEESD_NS5_IJSD_SD_EEEEEENS5_IJNS5_IJNS5_IJSS_SY_EEESX_EEESW_NS5_IJSB_SY_EEEEEEEEEEEvNS4_8identityES1J_S23_vS24_EENS_8epilogue10collective18CollectiveEpilogueINS26_23Sm100TmaWarpSpecializedILi3ELi2ELi16ELb1ELb0EEEJNS5_IJSH_SH_SH_EEENS5_IJNSN_ISH_SD_EENSN_INS5_IJSR_SC_EEENS5_IJSD_SO_EEEEEEEENS_10bfloat16_tESM_S2H_SM_NS26_6fusion15FusionCallbacksIS2A_NS2I_17LinearCombinationIS2H_fS2H_fLNS_15FloatRoundStyleE2EEES2B_S2G_JEEENS4_5SM1004TMEM4LOAD26SM100_TMEM_LOAD_32dp32b16xENS4_13SM90_TMA_LOADENS1K_IS1M_NS1N_ILi16EEENSN_INS5_IJS1P_SR_EEENS5_IJSR_SD_EEEEEEENS4_39AutoVectorizingCopyWithAssumedAlignmentILi128EEENS4_14SM90_TMA_STOREES2X_S2Z_S2Z_EEEvvEEEEvNT_6ParamsE) ;  /* 0xffffff28020c7950 */ /* 0x000fea0003c3ffff */
        .weak           $__internal_1_$__cuda_sm10x_tcgen05_guardrail_trap_phase_invalid_during_alloc
        .type           $__internal_1_$__cuda_sm10x_tcgen05_guardrail_trap_phase_invalid_during_alloc,@function
        .size           $__internal_1_$__cuda_sm10x_tcgen05_guardrail_trap_phase_invalid_during_alloc,($__internal_2_$__cuda_sm10x_tcgen05_guardrail_trap_unallocated_columns_being_dealloced - $__internal_1_$__cuda_sm10x_tcgen05_guardrail_trap_phase_invalid_during_alloc)
$__internal_1_$__cuda_sm10x_tcgen05_guardrail_trap_phase_invalid_during_alloc:
[----:B------:R-:W-:Y:S05]  /*d7d0*/  BPT.TRAP 0x1 ;  /* 0x000000040000795c */ /* 0x000fea0000300000 */
[----:B------:R-:W-:-:S04]  /*d7e0*/  MOV R5, 0x0 ;  /* 0x0000000000057802 */ /* 0x000fc80000000f00 */
[----:B------:R-:W-:Y:S05]  /*d7f0*/  RET.REL.NODEC R4 `(_ZN7cutlass13device_kernelINS_4gemm6kernel13GemmUniversalIN4cute5tupleIJiiiiEEENS1_10collective13CollectiveMmaINS1_46MainloopSm100TmaUmmaWarpSpecializedBlockScaledILi30ELi2ELi2ENS5_IJNS4_1CILi4EEENSA_ILi2EEENSA_ILi1EEEEEEEENS5_IJNSA_ILi128EEENSA_ILi64EEESH_EEENS5_IJNS_12float_e2m1_tENS_13float_ue4m3_tEEEENS5_IJNS5_IJlSD_lEEENS4_6LayoutINS5_IJNS5_IJNS5_IJNSA_ILi32EEESB_EEEiEEENS5_IJNS5_IJNSA_ILi16EEESB_EEEiEEENS5_IJSD_iEEEEEENS5_IJST_NS5_IJNS5_IJNSA_ILi0EEESD_EEENSA_ILi512EEEEEENS5_IJSW_iEEEEEEEEEEESL_S13_NS4_8TiledMMAINS4_8MMA_AtomIJNS4_17SM100_MMA_MXF4_SSISJ_SJ_fSK_Li128ELi64ELi16ELNS4_4UMMA5MajorE0ELS18_0ELNS17_7ScaleInE0ELS19_0EEEEEENSN_INS5_IJSD_SD_SD_EEENS5_IJSW_SW_SW_EEEEENS5_IJNS4_10UnderscoreES1F_S1F_EEEEENS5_IJNS4_23SM90_TMA_LOAD_MULTICASTES1I_EEENS5_IJNS4_14ComposedLayoutINS4_7SwizzleILi1ELi4ELi3EEENS4_18smem_ptr_flag_bitsILi4EEENSN_INS5_IJNSA_ILi8EEESH_EEENS5_IJSH_SD_EEEEEEENSN_INS5_IJNS5_IJNS5_IJSP_SD_EEESS_EEESD_NS5_IJSD_SD_EEEEEENS5_IJNS5_IJNS5_IJSS_SY_EEESX_EEESW_NS5_IJSB_SY_EEEEEEEEEEEvNS4_8identityES1J_S23_vS24_EENS_8epilogue10collective18CollectiveEpilogueINS26_23Sm100TmaWarpSpecializedILi3ELi2ELi16ELb1ELb0EEEJNS5_IJSH_SH_SH_EEENS5_IJNSN_ISH_SD_EENSN_INS5_IJSR_SC_EEENS5_IJSD_SO_EEEEEEEENS_10bfloat16_tESM_S2H_SM_NS26_6fusion15FusionCallbacksIS2A_NS2I_17LinearCombinationIS2H_fS2H_fLNS_15FloatRoundStyleE2EEES2B_S2G_JEEENS4_5SM1004TMEM4LOAD26SM100_TMEM_LOAD_32dp32b16xENS4_13SM90_TMA_LOADENS1K_IS1M_NS1N_ILi16EEENSN_INS5_IJS1P_SR_EEENS5_IJSR_SD_EEEEEEENS4_39AutoVectorizingCopyWithAssumedAlignmentILi128EEENS4_14SM90_TMA_STOREES2X_S2Z_S2Z_EEEvvEEEEvNT_6ParamsE) ;  /* 0xffffff2804007950 */ /* 0x000fea0003c3ffff */
        .weak           $__internal_2_$__cuda_sm10x_tcgen05_guardrail_trap_unallocated_columns_being_dealloced
        .type           $__internal_2_$__cuda_sm10x_tcgen05_guardrail_trap_unallocated_columns_being_dealloced,@function
        .size           $__internal_2_$__cuda_sm10x_tcgen05_guardrail_trap_unallocated_columns_being_dealloced,(.L_x_274 - $__internal_2_$__cuda_sm10x_tcgen05_guardrail_trap_unallocated_columns_being_dealloced)
$__internal_2_$__cuda_sm10x_tcgen05_guardrail_trap_unallocated_columns_being_dealloced:
[----:B------:R-:W-:Y:S05]  /*d800*/  BPT.TRAP 0x1 ;  /* 0x000000040000795c */ /* 0x000fea0000300000 */
[----:B------:R-:W-:-:S04]  /*d810*/  HFMA2 R3, -RZ, RZ, 0, 0 ;  /* 0x00000000ff037431 */ /* 0x000fc800000001ff */
[----:B------:R-:W-:Y:S05]  /*d820*/  RET.REL.NODEC R2 `(_ZN7cutlass13device_kernelINS_4gemm6kernel13GemmUniversalIN4cute5tupleIJiiiiEEENS1_10collective13CollectiveMmaINS1_46MainloopSm100TmaUmmaWarpSpecializedBlockScaledILi30ELi2ELi2ENS5_IJNS4_1CILi4EEENSA_ILi2EEENSA_ILi1EEEEEEEENS5_IJNSA_ILi128EEENSA_ILi64EEESH_EEENS5_IJNS_12float_e2m1_tENS_13float_ue4m3_tEEEENS5_IJNS5_IJlSD_lEEENS4_6LayoutINS5_IJNS5_IJNS5_IJNSA_ILi32EEESB_EEEiEEENS5_IJNS5_IJNSA_ILi16EEESB_EEEiEEENS5_IJSD_iEEEEEENS5_IJST_NS5_IJNS5_IJNSA_ILi0EEESD_EEENSA_ILi512EEEEEENS5_IJSW_iEEEEEEEEEEESL_S13_NS4_8TiledMMAINS4_8MMA_AtomIJNS4_17SM100_MMA_MXF4_SSISJ_SJ_fSK_Li128ELi64ELi16ELNS4_4UMMA5MajorE0ELS18_0ELNS17_7ScaleInE0ELS19_0EEEEEENSN_INS5_IJSD_SD_SD_EEENS5_IJSW_SW_SW_EEEEENS5_IJNS4_10UnderscoreES1F_S1F_EEEEENS5_IJNS4_23SM90_TMA_LOAD_MULTICASTES1I_EEENS5_IJNS4_14ComposedLayoutINS4_7SwizzleILi1ELi4ELi3EEENS4_18smem_ptr_flag_bitsILi4EEENSN_INS5_IJNSA_ILi8EEESH_EEENS5_IJSH_SD_EEEEEEENSN_INS5_IJNS5_IJNS5_IJSP_SD_EEESS_EEESD_NS5_IJSD_SD_EEEEEENS5_IJNS5_IJNS5_IJSS_SY_EEESX_EEESW_NS5_IJSB_SY_EEEEEEEEEEEvNS4_8identityES1J_S23_vS24_EENS_8epilogue10collective18CollectiveEpilogueINS26_23Sm100TmaWarpSpecializedILi3ELi2ELi16ELb1ELb0EEEJNS5_IJSH_SH_SH_EEENS5_IJNSN_ISH_SD_EENSN_INS5_IJSR_SC_EEENS5_IJSD_SO_EEEEEEEENS_10bfloat16_tESM_S2H_SM_NS26_6fusion15FusionCallbacksIS2A_NS2I_17LinearCombinationIS2H_fS2H_fLNS_15FloatRoundStyleE2EEES2B_S2G_JEEENS4_5SM1004TMEM4LOAD26SM100_TMEM_LOAD_32dp32b16xENS4_13SM90_TMA_LOADENS1K_IS1M_NS1N_ILi16EEENSN_INS5_IJS1P_SR_EEENS5_IJSR_SD_EEEEEEENS4_39AutoVectorizingCopyWithAssumedAlignmentILi128EEENS4_14SM90_TMA_STOREES2X_S2Z_S2Z_EEEvvEEEEvNT_6ParamsE) ;  /* 0xffffff2402f47950 */ /* 0x000fea0003c3ffff */
.L_x_273:
[----:B------:R-:W-:-:S00]  /*d830*/  BRA `(.L_x_273) ;  /* 0xfffffffc00fc7947 */ /* 0x000fc0000383ffff */
[----:B------:R-:W-:-:S00]  /*d840*/  NOP ;  /* 0x0000000000007918 */ /* 0x000fc00000000000 */
        /* <DEDUP_REMOVED lines=11> */
.L_x_274:


//--------------------- .nv.global.init           --------------------------
	.section	.nv.global.init,"aw",@progbits
.nv.global.init:
	.type		$str$29,@object
	.size		$str$29,($str$30 - $str$29)
$str$29:
        /*0000*/ 	.byte	0x28, 0x61, 0x64, 0x64, 0x72, 0x65, 0x73, 0x73, 0x20, 0x26, 0x20, 0x6d, 0x61, 0x73, 0x6b, 0x29
        /*0010*/ 	.byte	0x20, 0x3d, 0x3d, 0x20, 0x30, 0x00
	.type		$str$30,@object
	.size		$str$30,($str$26 - $str$30)
$str$30:
        /*0016*/ 	.byte	0x2f, 0x74, 0x6d, 0x70, 0x2f, 0x63, 0x75, 0x74, 0x6c, 0x61, 0x73, 0x73, 0x5f, 0x73, 0x77, 0x65
        /*0026*/ 	.byte	0x65, 0x70, 0x5f, 0x73, 0x72, 0x63, 0x2f, 0x69, 0x6e, 0x63, 0x6c, 0x75, 0x64, 0x65, 0x2f, 0x63
        /*0036*/ 	.byte	0x75, 0x74, 0x65, 0x2f, 0x70, 0x6f, 0x69, 0x6e, 0x74, 0x65, 0x72, 0x5f, 0x66, 0x6c, 0x61, 0x67
        /*0046*/ 	.byte	0x67, 0x65, 0x64, 0x2e, 0x68, 0x70, 0x70, 0x00
	.type		$str$26,@object
	.size		$str$26,($str$25 - $str$26)
$str$26:
        /*004e*/ 	.byte	0x2f, 0x74, 0x6d, 0x70, 0x2f, 0x63, 0x75, 0x74, 0x6c, 0x61, 0x73, 0x73, 0x5f, 0x73, 0x77, 0x65
        /*005e*/ 	.byte	0x65, 0x70, 0x5f, 0x73, 0x72, 0x63, 0x2f, 0x69, 0x6e, 0x63, 0x6c, 0x75, 0x64, 0x65, 0x2f, 0x63
        /*006e*/ 	.byte	0x75, 0x74, 0x65, 0x2f, 0x61, 0x74, 0x6f, 0x6d, 0x2f, 0x63, 0x6f, 0x70, 0x79, 0x5f, 0x74, 0x72
        /*007e*/ 	.byte	0x61, 0x69, 0x74, 0x73, 0x5f, 0x73, 0x6d, 0x31, 0x30, 0x30, 0x2e, 0x68, 0x70, 0x70, 0x00
	.type		$str$25,@object
	.size		$str$25,(__unnamed_1 - $str$25)
$str$25:
        /*008d*/ 	.byte	0x28, 0x28, 0x75, 0x69, 0x6e, 0x74, 0x33, 0x32, 0x5f, 0x74, 0x28, 0x74, 0x68, 0x72, 0x65, 0x61
        /*009d*/ 	.byte	0x64, 0x49, 0x64, 0x78, 0x2e, 0x78, 0x29, 0x20, 0x2f, 0x20, 0x33, 0x32, 0x29, 0x20, 0x25, 0x20
        /*00ad*/ 	.byte	0x34, 0x29, 0x20, 0x3d, 0x3d, 0x20, 0x28, 0x28, 0x28, 0x74, 0x6d, 0x65, 0x6d, 0x5f, 0x61, 0x64
        /*00bd*/ 	.byte	0x64, 0x72, 0x20, 0x3e, 0x3e, 0x20, 0x31, 0x36, 0x29, 0x20, 0x2f, 0x20, 0x33, 0x32, 0x29, 0x20
        /*00cd*/ 	.byte	0x25, 0x20, 0x34, 0x29, 0x00
	.type		__unnamed_1,@object
	.size		__unnamed_1,(__unnamed_2 - __unnamed_1)
__unnamed_1:
        /*00d2*/ 	.byte	0x61, 0x75, 0x74, 0x6f, 0x20, 0x63, 0x75, 0x74, 0x65, 0x3a, 0x3a, 0x61, 0x73, 0x5f, 0x70, 0x6f
        /* <DEDUP_REMOVED lines=24> */
        /*0262*/ 	.byte	0x43, 0x3c, 0x32, 0x30, 0x34, 0x38, 0x3e, 0x3e, 0x3e, 0x3e, 0x5d, 0x00
	.type		__unnamed_2,@object
	.size		__unnamed_2,(.L_2 - __unnamed_2)
__unnamed_2:
        /* <DEDUP_REMOVED lines=40> */
        /*04ee*/ 	.byte	0x3a, 0x3a, 0x43, 0x3c, 0x30, 0x3e, 0x3e, 0x3e, 0x3e, 0x5d, 0x00
.L_2:


//--------------------- .nv.shared._ZN7cutlass13device_kernelINS_4gemm6kernel13GemmUniversalIN4cute5tupleIJiiiiEEENS1_10collective13CollectiveMmaINS1_46MainloopSm100TmaUmmaWarpSpecializedBlockScaledILi30ELi2ELi2ENS5_IJNS4_1CILi4EEENSA_ILi2EEENSA_ILi1EEEEEEEENS5_IJNSA_ILi128EEENSA_ILi64EEESH_EEENS5_IJNS_12float_e2m1_tENS_13float_ue4m3_tEEEENS5_IJNS5_IJlSD_lEEENS4_6LayoutINS5_IJNS5_IJNS5_IJNSA_ILi32EEESB_EEEiEEENS5_IJNS5_IJNSA_ILi16EEESB_EEEiEEENS5_IJSD_iEEEEEENS5_IJST_NS5_IJNS5_IJNSA_ILi0EEESD_EEENSA_ILi512EEEEEENS5_IJSW_iEEEEEEEEEEESL_S13_NS4_8TiledMMAINS4_8MMA_AtomIJNS4_17SM100_MMA_MXF4_SSISJ_SJ_fSK_Li128ELi64ELi16ELNS4_4UMMA5MajorE0ELS18_0ELNS17_7ScaleInE0ELS19_0EEEEEENSN_INS5_IJSD_SD_SD_EEENS5_IJSW_SW_SW_EEEEENS5_IJNS4_10UnderscoreES1F_S1F_EEEEENS5_IJNS4_23SM90_TMA_LOAD_MULTICASTES1I_EEENS5_IJNS4_14ComposedLayoutINS4_7SwizzleILi1ELi4ELi3EEENS4_18smem_ptr_flag_bitsILi4EEENSN_INS5_IJNSA_ILi8EEESH_EEENS5_IJSH_SD_EEEEEEENSN_INS5_IJNS5_IJNS5_IJSP_SD_EEESS_EEESD_NS5_IJSD_SD_EEEEEENS5_IJNS5_IJNS5_IJSS_SY_EEESX_EEESW_NS5_IJSB_SY_EEEEEEEEEEEvNS4_8identityES1J_S23_vS24_EENS_8epilogue10collective18CollectiveEpilogueINS26_23Sm100TmaWarpSpecializedILi3ELi2ELi16ELb1ELb0EEEJNS5_IJSH_SH_SH_EEENS5_IJNSN_ISH_SD_EENSN_INS5_IJSR_SC_EEENS5_IJSD_SO_EEEEEEEENS_10bfloat16_tESM_S2H_SM_NS26_6fusion15FusionCallbacksIS2A_NS2I_17LinearCombinationIS2H_fS2H_fLNS_15FloatRoundStyleE2EEES2B_S2G_JEEENS4_5SM1004TMEM4LOAD26SM100_TMEM_LOAD_32dp32b16xENS4_13SM90_TMA_LOADENS1K_IS1M_NS1N_ILi16EEENSN_INS5_IJS1P_SR_EEENS5_IJSR_SD_EEEEEEENS4_39AutoVectorizingCopyWithAssumedAlignmentILi128EEENS4_14SM90_TMA_STOREES2X_S2Z_S2Z_EEEvvEEEEvNT_6ParamsE --------------------------
	.section	.nv.shared._ZN7cutlass13device_kernelINS_4gemm6kernel13GemmUniversalIN4cute5tupleIJiiiiEEENS1_10collective13CollectiveMmaINS1_46MainloopSm100TmaUmmaWarpSpecializedBlockScaledILi30ELi2ELi2ENS5_IJNS4_1CILi4EEENSA_ILi2EEENSA_ILi1EEEEEEEENS5_IJNSA_ILi128EEENSA_ILi64EEESH_EEENS5_IJNS_12float_e2m1_tENS_13float_ue4m3_tEEEENS5_IJNS5_IJlSD_lEEENS4_6LayoutINS5_IJNS5_IJNS5_IJNSA_ILi32EEESB_EEEiEEENS5_IJNS5_IJNSA_ILi16EEESB_EEEiEEENS5_IJSD_iEEEEEENS5_IJST_NS5_IJNS5_IJNSA_ILi0EEESD_EEENSA_ILi512EEEEEENS5_IJSW_iEEEEEEEEEEESL_S13_NS4_8TiledMMAINS4_8MMA_AtomIJNS4_17SM100_MMA_MXF4_SSISJ_SJ_fSK_Li128ELi64ELi16ELNS4_4UMMA5MajorE0ELS18_0ELNS17_7ScaleInE0ELS19_0EEEEEENSN_INS5_IJSD_SD_SD_EEENS5_IJSW_SW_SW_EEEEENS5_IJNS4_10UnderscoreES1F_S1F_EEEEENS5_IJNS4_23SM90_TMA_LOAD_MULTICASTES1I_EEENS5_IJNS4_14ComposedLayoutINS4_7SwizzleILi1ELi4ELi3EEENS4_18smem_ptr_flag_bitsILi4EEENSN_INS5_IJNSA_ILi8EEESH_EEENS5_IJSH_SD_EEEEEEENSN_INS5_IJNS5_IJNS5_IJSP_SD_EEESS_EEESD_NS5_IJSD_SD_EEEEEENS5_IJNS5_IJNS5_IJSS_SY_EEESX_EEESW_NS5_IJSB_SY_EEEEEEEEEEEvNS4_8identityES1J_S23_vS24_EENS_8epilogue10collective18CollectiveEpilogueINS26_23Sm100TmaWarpSpecializedILi3ELi2ELi16ELb1ELb0EEEJNS5_IJSH_SH_SH_EEENS5_IJNSN_ISH_SD_EENSN_INS5_IJSR_SC_EEENS5_IJSD_SO_EEEEEEEENS_10bfloat16_tESM_S2H_SM_NS26_6fusion15FusionCallbacksIS2A_NS2I_17LinearCombinationIS2H_fS2H_fLNS_15FloatRoundStyleE2EEES2B_S2G_JEEENS4_5SM1004TMEM4LOAD26SM100_TMEM_LOAD_32dp32b16xENS4_13SM90_TMA_LOADENS1K_IS1M_NS1N_ILi16EEENSN_INS5_IJS1P_SR_EEENS5_IJSR_SD_EEEEEEENS4_39AutoVectorizingCopyWithAssumedAlignmentILi128EEENS4_14SM90_TMA_STOREES2X_S2Z_S2Z_EEEvvEEEEvNT_6ParamsE,"aw",@nobits
	.sectionflags	@""
	.align	16
	.zero		1024


//--------------------- .nv.shared.reserved.0     --------------------------
	.section	.nv.shared.reserved.0,"aw",@nobits
	.weak		__nv_reservedSMEM_offset_0_alias
	.size		__nv_reservedSMEM_offset_0_alias, 0, 64
	.other		__nv_reservedSMEM_offset_0_alias,@"STO_CUDA_RESERVED_SHARED STV_DEFAULT"
__nv_reservedSMEM_offset_0_alias:
	.zero		0
.nv.shared.reserved.0:
	.zero		64
	.weak		__nv_reservedSMEM_tcgen05_partition
	.type		__nv_reservedSMEM_tcgen05_partition,@object
	.size		__nv_reservedSMEM_tcgen05_partition,(.L_0 - __nv_reservedSMEM_tcgen05_partition)
__nv_reservedSMEM_tcgen05_partition:
	.zero		32
.L_0:


//--------------------- .nv.global                --------------------------
	.section	.nv.global,"aw",@nobits
.nv.global:
	.type		_ZN40_INTERNAL_cb8ea066_4_k_cu_ba3f2273_353434cute1_E,@object
	.size		_ZN40_INTERNAL_cb8ea066_4_k_cu_ba3f2273_353434cute1_E,(_ZN40_INTERNAL_cb8ea066_4_k_cu_ba3f2273_353434cuda3std3__45__cpo6cbeginE - _ZN40_INTERNAL_cb8ea066_4_k_cu_ba3f2273_353434cute1_E)
_ZN40_INTERNAL_cb8ea066_4_k_cu_ba3f2273_353434cute1_E:
	.zero		1
	.type		_ZN40_INTERNAL_cb8ea066_4_k_cu_ba3f2273_353434cuda3std3__45__cpo6cbeginE,@object
	.size		_ZN40_INTERNAL_cb8ea066_4_k_cu_ba3f2273_353434cuda3std3__45__cpo6cbeginE,(_ZN40_INTERNAL_cb8ea066_4_k_cu_ba3f2273_353434cuda3std3__48in_placeE - _ZN40_INTERNAL_cb8ea066_4_k_cu_ba3f2273_353434cuda3std3__45__cpo6cbeginE)
_ZN40_INTERNAL_cb8ea066_4_k_cu_ba3f2273_353434cuda3std3__45__cpo6cbeginE:
	.zero		1
	.type		_ZN40_INTERNAL_cb8ea066_4_k_cu_ba3f2273_353434cuda3std3__48in_placeE,@object
	.size		_ZN40_INTERNAL_cb8ea066_4_k_cu_ba3f2273_353434cuda3std3__48in_placeE,(_ZN40_INTERNAL_cb8ea066_4_k_cu_ba3f2273_353434cuda3std6ranges3__45__cpo9iter_moveE - _ZN40_INTERNAL_cb8ea066_4_k_cu_ba3f2273_353434cuda3std3__48in_placeE)
_ZN40_INTERNAL_cb8ea066_4_k_cu_ba3f2273_353434cuda3std3__48in_placeE:
	.zero		1
	.type		_ZN40_INTERNAL_cb8ea066_4_k_cu_ba3f2273_353434cuda3std6ranges3__45__cpo9iter_moveE,@object
	.size		_ZN40_INTERNAL_cb8ea066_4_k_cu_ba3f2273_353434cuda3std6ranges3__45__cpo9iter_moveE,(_ZN40_INTERNAL_cb8ea066_4_k_cu_ba3f2273_353434cuda3std3__45__cpo5beginE - _ZN40_INTERNAL_cb8ea066_4_k_cu_ba3f2273_353434cuda3std6ranges3__45__cpo9iter_moveE)
_ZN40_INTERNAL_cb8ea066_4_k_cu_ba3f2273_353434cuda3std6ranges3__45__cpo9iter_moveE:
	.zero		1
	.type		_ZN40_INTERNAL_cb8ea066_4_k_cu_ba3f2273_353434cuda3std3__45__cpo5beginE,@object
	.size		_ZN40_INTERNAL_cb8ea066_4_k_cu_ba3f2273_353434cuda3std3__45__cpo5beginE,(_ZN40_INTERNAL_cb8ea066_4_k_cu_ba3f2273_353434cuda3std3__442_GLOBAL__N__cb8ea066_4_k_cu_ba3f2273_353436ignoreE - _ZN40_INTERNAL_cb8ea066_4_k_cu_ba3f2273_353434cuda3std3__45__cpo5beginE)
_ZN40_INTERNAL_cb8ea066_4_k_cu_ba3f2273_353434cuda3std3__45__cpo5beginE:
	.zero		1
	.type		_ZN40_INTERNAL_cb8ea066_4_k_cu_ba3f2273_353434cuda3std3__442_GLOBAL__N__cb8ea066_4_k_cu_ba3f2273_353436ignoreE,@object
	.size		_ZN40_INTERNAL_cb8ea066_4_k_cu_ba3f2273_353434cuda3std3__442_GLOBAL__N__cb8ea066_4_k_cu_ba3f2273_353436ignoreE,(_ZN40_INTERNAL_cb8ea066_4_k_cu_ba3f2273_353434cute7productE - _ZN40_INTERNAL_cb8ea066_4_k_cu_ba3f2273_353434cuda3std3__442_GLOBAL__N__cb8ea066_4_k_cu_ba3f2273_353436ignoreE)
_ZN40_INTERNAL_cb8ea066_4_k_cu_ba3f2273_353434cuda3std3__442_GLOBAL__N__cb8ea066_4_k_cu_ba3f2273_353436ignoreE:
	.zero		1
	.type		_ZN40_INTERNAL_cb8ea066_4_k_cu_ba3f2273_353434cute7productE,@object
	.size		_ZN40_INTERNAL_cb8ea066_4_k_cu_ba3f2273_353434cute7productE,(_ZN40_INTERNAL_cb8ea066_4_k_cu_ba3f2273_353434cuda3std3__45__cpo3endE - _ZN40_INTERNAL_cb8ea066_4_k_cu_ba3f2273_353434cute7productE)
_ZN40_INTERNAL_cb8ea066_4_k_cu_ba3f2273_353434cute7productE:
	.zero		1
	.type		_ZN40_INTERNAL_cb8ea066_4_k_cu_ba3f2273_353434cuda3std3__45__cpo3endE,@object
	.size		_ZN40_INTERNAL_cb8ea066_4_k_cu_ba3f2273_353434cuda3std3__45__cpo3endE,(_ZN40_INTERNAL_cb8ea066_4_k_cu_ba3f2273_353434cuda3std3__419piecewise_constructE - _ZN40_INTERNAL_cb8ea066_4_k_cu_ba3f2273_353434cuda3std3__45__cpo3endE)
_ZN40_INTERNAL_cb8ea066_4_k_cu_ba3f2273_353434cuda3std3__45__cpo3endE:
	.zero		1
	.type		_ZN40_INTERNAL_cb8ea066_4_k_cu_ba3f2273_353434cuda3std3__419piecewise_constructE,@object
	.size		_ZN40_INTERNAL_cb8ea066_4_k_cu_ba3f2273_353434cuda3std3__419piecewise_constructE,(_ZN40_INTERNAL_cb8ea066_4_k_cu_ba3f2273_353434cuda3std3__45__cpo4cendE - _ZN40_INTERNAL_cb8ea066_4_k_cu_ba3f2273_353434cuda3std3__419piecewise_constructE)
_ZN40_INTERNAL_cb8ea066_4_k_cu_ba3f2273_353434cuda3std3__419piecewise_constructE:
	.zero		1
	.type		_ZN40_INTERNAL_cb8ea066_4_k_cu_ba3f2273_353434cuda3std3__45__cpo4cendE,@object
	.size		_ZN40_INTERNAL_cb8ea066_4_k_cu_ba3f2273_353434cuda3std3__45__cpo4cendE,(_ZN40_INTERNAL_cb8ea066_4_k_cu_ba3f2273_353434cuda3std6ranges3__45__cpo4swapE - _ZN40_INTERNAL_cb8ea066_4_k_cu_ba3f2273_353434cuda3std3__45__cpo4cendE)
_ZN40_INTERNAL_cb8ea066_4_k_cu_ba3f2273_353434cuda3std3__45__cpo4cendE:
	.zero		1
	.type		_ZN40_INTERNAL_cb8ea066_4_k_cu_ba3f2273_353434cuda3std6ranges3__45__cpo4swapE,@object
	.size		_ZN40_INTERNAL_cb8ea066_4_k_cu_ba3f2273_353434cuda3std6ranges3__45__cpo4swapE,(.L_10 - _ZN40_INTERNAL_cb8ea066_4_k_cu_ba3f2273_353434cuda3std6ranges3__45__cpo4swapE)
_ZN40_INTERNAL_cb8ea066_4_k_cu_ba3f2273_353434cuda3std6ranges3__45__cpo4swapE:
	.zero		1
.L_10:


//--------------------- .nv.constant0._ZN7cutlass13device_kernelINS_4gemm6kernel13GemmUniversalIN4cute5tupleIJiiiiEEENS1_10collective13CollectiveMmaINS1_46MainloopSm100TmaUmmaWarpSpecializedBlockScaledILi30ELi2ELi2ENS5_IJNS4_1CILi4EEENSA_ILi2EEENSA_ILi1EEEEEEEENS5_IJNSA_ILi128EEENSA_ILi64EEESH_EEENS5_IJNS_12float_e2m1_tENS_13float_ue4m3_tEEEENS5_IJNS5_IJlSD_lEEENS4_6LayoutINS5_IJNS5_IJNS5_IJNSA_ILi32EEESB_EEEiEEENS5_IJNS5_IJNSA_ILi16EEESB_EEEiEEENS5_IJSD_iEEEEEENS5_IJST_NS5_IJNS5_IJNSA_ILi0EEESD_EEENSA_ILi512EEEEEENS5_IJSW_iEEEEEEEEEEESL_S13_NS4_8TiledMMAINS4_8MMA_AtomIJNS4_17SM100_MMA_MXF4_SSISJ_SJ_fSK_Li128ELi64ELi16ELNS4_4UMMA5MajorE0ELS18_0ELNS17_7ScaleInE0ELS19_0EEEEEENSN_INS5_IJSD_SD_SD_EEENS5_IJSW_SW_SW_EEEEENS5_IJNS4_10UnderscoreES1F_S1F_EEEEENS5_IJNS4_23SM90_TMA_LOAD_MULTICASTES1I_EEENS5_IJNS4_14ComposedLayoutINS4_7SwizzleILi1ELi4ELi3EEENS4_18smem_ptr_flag_bitsILi4EEENSN_INS5_IJNSA_ILi8EEESH_EEENS5_IJSH_SD_EEEEEEENSN_INS5_IJNS5_IJNS5_IJSP_SD_EEESS_EEESD_NS5_IJSD_SD_EEEEEENS5_IJNS5_IJNS5_IJSS_SY_EEESX_EEESW_NS5_IJSB_SY_EEEEEEEEEEEvNS4_8identityES1J_S23_vS24_EENS_8epilogue10collective18CollectiveEpilogueINS26_23Sm100TmaWarpSpecializedILi3ELi2ELi16ELb1ELb0EEEJNS5_IJSH_SH_SH_EEENS5_IJNSN_ISH_SD_EENSN_INS5_IJSR_SC_EEENS5_IJSD_SO_EEEEEEEENS_10bfloat16_tESM_S2H_SM_NS26_6fusion15FusionCallbacksIS2A_NS2I_17LinearCombinationIS2H_fS2H_fLNS_15FloatRoundStyleE2EEES2B_S2G_JEEENS4_5SM1004TMEM4LOAD26SM100_TMEM_LOAD_32dp32b16xENS4_13SM90_TMA_LOADENS1K_IS1M_NS1N_ILi16EEENSN_INS5_IJS1P_SR_EEENS5_IJSR_SD_EEEEEEENS4_39AutoVectorizingCopyWithAssumedAlignmentILi128EEENS4_14SM90_TMA_STOREES2X_S2Z_S2Z_EEEvvEEEEvNT_6ParamsE --------------------------
	.section	.nv.constant0._ZN7cutlass13device_kernelINS_4gemm6kernel13GemmUniversalIN4cute5tupleIJiiiiEEENS1_10collective13CollectiveMmaINS1_46MainloopSm100TmaUmmaWarpSpecializedBlockScaledILi30ELi2ELi2ENS5_IJNS4_1CILi4EEENSA_ILi2EEENSA_ILi1EEEEEEEENS5_IJNSA_ILi128EEENSA_ILi64EEESH_EEENS5_IJNS_12float_e2m1_tENS_13float_ue4m3_tEEEENS5_IJNS5_IJlSD_lEEENS4_6LayoutINS5_IJNS5_IJNS5_IJNSA_ILi32EEESB_EEEiEEENS5_IJNS5_IJNSA_ILi16EEESB_EEEiEEENS5_IJSD_iEEEEEENS5_IJST_NS5_IJNS5_IJNSA_ILi0EEESD_EEENSA_ILi512EEEEEENS5_IJSW_iEEEEEEEEEEESL_S13_NS4_8TiledMMAINS4_8MMA_AtomIJNS4_17SM100_MMA_MXF4_SSISJ_SJ_fSK_Li128ELi64ELi16ELNS4_4UMMA5MajorE0ELS18_0ELNS17_7ScaleInE0ELS19_0EEEEEENSN_INS5_IJSD_SD_SD_EEENS5_IJSW_SW_SW_EEEEENS5_IJNS4_10UnderscoreES1F_S1F_EEEEENS5_IJNS4_23SM90_TMA_LOAD_MULTICASTES1I_EEENS5_IJNS4_14ComposedLayoutINS4_7SwizzleILi1ELi4ELi3EEENS4_18smem_ptr_flag_bitsILi4EEENSN_INS5_IJNSA_ILi8EEESH_EEENS5_IJSH_SD_EEEEEEENSN_INS5_IJNS5_IJNS5_IJSP_SD_EEESS_EEESD_NS5_IJSD_SD_EEEEEENS5_IJNS5_IJNS5_IJSS_SY_EEESX_EEESW_NS5_IJSB_SY_EEEEEEEEEEEvNS4_8identityES1J_S23_vS24_EENS_8epilogue10collective18CollectiveEpilogueINS26_23Sm100TmaWarpSpecializedILi3ELi2ELi16ELb1ELb0EEEJNS5_IJSH_SH_SH_EEENS5_IJNSN_ISH_SD_EENSN_INS5_IJSR_SC_EEENS5_IJSD_SO_EEEEEEEENS_10bfloat16_tESM_S2H_SM_NS26_6fusion15FusionCallbacksIS2A_NS2I_17LinearCombinationIS2H_fS2H_fLNS_15FloatRoundStyleE2EEES2B_S2G_JEEENS4_5SM1004TMEM4LOAD26SM100_TMEM_LOAD_32dp32b16xENS4_13SM90_TMA_LOADENS1K_IS1M_NS1N_ILi16EEENSN_INS5_IJS1P_SR_EEENS5_IJSR_SD_EEEEEEENS4_39AutoVectorizingCopyWithAssumedAlignmentILi128EEENS4_14SM90_TMA_STOREES2X_S2Z_S2Z_EEEvvEEEEvNT_6ParamsE,"a",@progbits
	.sectionflags	@""
	.align	4
.nv.constant0._ZN7cutlass13device_kernelINS_4gemm6kernel13GemmUniversalIN4cute5tupleIJiiiiEEENS1_10collective13CollectiveMmaINS1_46MainloopSm100TmaUmmaWarpSpecializedBlockScaledILi30ELi2ELi2ENS5_IJNS4_1CILi4EEENSA_ILi2EEENSA_ILi1EEEEEEEENS5_IJNSA_ILi128EEENSA_ILi64EEESH_EEENS5_IJNS_12float_e2m1_tENS_13float_ue4m3_tEEEENS5_IJNS5_IJlSD_lEEENS4_6LayoutINS5_IJNS5_IJNS5_IJNSA_ILi32EEESB_EEEiEEENS5_IJNS5_IJNSA_ILi16EEESB_EEEiEEENS5_IJSD_iEEEEEENS5_IJST_NS5_IJNS5_IJNSA_ILi0EEESD_EEENSA_ILi512EEEEEENS5_IJSW_iEEEEEEEEEEESL_S13_NS4_8TiledMMAINS4_8MMA_AtomIJNS4_17SM100_MMA_MXF4_SSISJ_SJ_fSK_Li128ELi64ELi16ELNS4_4UMMA5MajorE0ELS18_0ELNS17_7ScaleInE0ELS19_0EEEEEENSN_INS5_IJSD_SD_SD_EEENS5_IJSW_SW_SW_EEEEENS5_IJNS4_10UnderscoreES1F_S1F_EEEEENS5_IJNS4_23SM90_TMA_LOAD_MULTICASTES1I_EEENS5_IJNS4_14ComposedLayoutINS4_7SwizzleILi1ELi4ELi3EEENS4_18smem_ptr_flag_bitsILi4EEENSN_INS5_IJNSA_ILi8EEESH_EEENS5_IJSH_SD_EEEEEEENSN_INS5_IJNS5_IJNS5_IJSP_SD_EEESS_EEESD_NS5_IJSD_SD_EEEEEENS5_IJNS5_IJNS5_IJSS_SY_EEESX_EEESW_NS5_IJSB_SY_EEEEEEEEEEEvNS4_8identityES1J_S23_vS24_EENS_8epilogue10collective18CollectiveEpilogueINS26_23Sm100TmaWarpSpecializedILi3ELi2ELi16ELb1ELb0EEEJNS5_IJSH_SH_SH_EEENS5_IJNSN_ISH_SD_EENSN_INS5_IJSR_SC_EEENS5_IJSD_SO_EEEEEEEENS_10bfloat16_tESM_S2H_SM_NS26_6fusion15FusionCallbacksIS2A_NS2I_17LinearCombinationIS2H_fS2H_fLNS_15FloatRoundStyleE2EEES2B_S2G_JEEENS4_5SM1004TMEM4LOAD26SM100_TMEM_LOAD_32dp32b16xENS4_13SM90_TMA_LOADENS1K_IS1M_NS1N_ILi16EEENSN_INS5_IJS1P_SR_EEENS5_IJSR_SD_EEEEEEENS4_39AutoVectorizingCopyWithAssumedAlignmentILi128EEENS4_14SM90_TMA_STOREES2X_S2Z_S2Z_EEEvvEEEEvNT_6ParamsE:
	.zero		3968


//--------------------- SYMBOLS --------------------------

	.type		.nv.reservedSmem.offset0,@object
	.size		.nv.reservedSmem.offset0,0x4
	.type		.nv.reservedSmem.cap,@object
	.size		.nv.reservedSmem.cap,0x4
	.type		__assertfail,@function
